	.target	sm_100a

	.elftype	@"ET_EXEC"


//--------------------- .note.nv.tkinfo           --------------------------
	.section	.note.nv.tkinfo,"",@"SHT_NOTE"
	.sectionflags	@"SHF_NOTE_NV_TKINFO"
	.tkinfo
        /*0018*/ 	.word	0x00000002
        /*0030*/ 	.string	""
        /*0030*/ 	.string	"ptxas"
        /*0030*/ 	.string	"Cuda compilation tools, release 13.0, V13.0.88"
        /*0030*/ 	.string	"Build cuda_13.0.r13.0/compiler.36424714_0"
        /*0030*/ 	.string	"-arch sm_100a -m 64 "



//--------------------- .note.nv.cuinfo           --------------------------
	.section	.note.nv.cuinfo,"",@"SHT_NOTE"
	.sectionflags	@"SHF_NOTE_NV_CUINFO"
        /*0018*/ 	.short	0x0002
        /*001a*/ 	.short	0x0064
        /*001c*/ 	.short	0x0082
	.zero		2


//--------------------- .nv.info                  --------------------------
	.section	.nv.info,"",@"SHT_CUDA_INFO"
	.align	4


	//----- nvinfo : EIATTR_REGCOUNT
	.align		4
        /*0000*/ 	.byte	0x04, 0x2f
        /*0002*/ 	.short	(.L_19 - .L_18)
	.align		4
.L_18:
        /*0004*/ 	.word	index@(_ZN7cutlass13device_kernelINS_4gemm6kernel13GemmUniversalIN4cute5tupleIJiiiiEEENS1_10collective13CollectiveMmaINS1_46MainloopSm100TmaUmmaWarpSpecializedBlockScaledILi5ELi2ELi2ENS5_IJNS4_1CILi8EEENSA_ILi1EEESC_EEEEENS5_IJNSA_ILi128EEESF_NSA_ILi256EEEEEENS5_IJNS_12float_e2m1_tENS_13float_ue4m3_tEEEENS5_IJNS5_IJlSC_lEEENS4_6LayoutINS5_IJNS5_IJNS5_IJNSA_ILi32EEENSA_ILi4EEEEEEiEEENS5_IJNS5_IJNSA_ILi16EEESO_EEEiEEENS5_IJSC_iEEEEEENS5_IJST_NS5_IJNS5_IJNSA_ILi0EEESC_EEENSA_ILi512EEEEEENS5_IJSW_iEEEEEEEEEEESK_S13_NS4_8TiledMMAINS4_8MMA_AtomIJNS4_17SM100_MMA_MXF4_SSISI_SI_fSJ_Li128ELi128ELi16ELNS4_4UMMA5MajorE0ELS18_0ELNS17_7ScaleInE0ELS19_0EEEEEENSM_INS5_IJSC_SC_SC_EEENS5_IJSW_SW_SW_EEEEENS5_IJNS4_10UnderscoreES1F_S1F_EEEEENS5_IJNS4_13SM90_TMA_LOADES1I_EEENS5_IJNS4_14ComposedLayoutINS4_7SwizzleILi3ELi4ELi3EEENS4_18smem_ptr_flag_bitsILi4EEENSM_INS5_IJSB_SG_EEENS5_IJSG_SC_EEEEEEENSM_INS5_IJNS5_IJNS5_IJSP_SC_EEESS_EEESC_NS5_IJSC_SO_EEEEEENS5_IJNS5_IJNS5_IJSS_SY_EEESX_EEESW_NS5_IJSO_SY_EEEEEEEEEEEvNS4_8identityENS5_IJNS4_23SM90_TMA_LOAD_MULTICASTES24_EEES22_vS23_EENS_8epilogue10collective18CollectiveEpilogueINS27_23Sm100TmaWarpSpecializedILi4ELi2ELi16ELb1ELb0EEEJNS5_IJNSA_ILi64EEESF_SG_EEENS5_IJNSM_IS2C_SC_EENSM_INS5_IJSR_NSA_ILi2EEEEEENS5_IJSC_S2C_EEEEEEEENS_10bfloat16_tESL_S2K_SL_NS27_6fusion15FusionCallbacksIS2B_NS2L_17LinearCombinationIS2K_fS2K_fLNS_15FloatRoundStyleE2EEES2D_S2J_JEEENS4_5SM1004TMEM4LOAD26SM100_TMEM_LOAD_32dp32b16xES1I_NS1K_INS1L_ILi1ELi4ELi3EEENS1N_ILi16EEENSM_INS5_IJSB_SR_EEENS5_IJSR_SC_EEEEEEENS4_39AutoVectorizingCopyWithAssumedAlignmentILi128EEENS4_14SM90_TMA_STOREES30_S32_S32_EEEvvEEEEvNT_6ParamsE)
        /*0008*/ 	.word	0x0000007a


	//----- nvinfo : EIATTR_FRAME_SIZE
	.align		4
.L_19:
        /*000c*/ 	.byte	0x04, 0x11
        /*000e*/ 	.short	(.L_21 - .L_20)
	.align		4
.L_20:
        /*0010*/ 	.word	index@($__internal_2_$__cuda_sm10x_tcgen05_guardrail_trap_unallocated_columns_being_dealloced)
        /*0014*/ 	.word	0x00000000


	//----- nvinfo : EIATTR_FRAME_SIZE
	.align		4
.L_21:
        /*0018*/ 	.byte	0x04, 0x11
        /*001a*/ 	.short	(.L_23 - .L_22)
	.align		4
.L_22:
        /*001c*/ 	.word	index@($__internal_1_$__cuda_sm10x_tcgen05_guardrail_trap_phase_invalid_during_alloc)
        /*0020*/ 	.word	0x00000000


	//----- nvinfo : EIATTR_FRAME_SIZE
	.align		4
.L_23:
        /*0024*/ 	.byte	0x04, 0x11
        /*0026*/ 	.short	(.L_25 - .L_24)
	.align		4
.L_24:
        /*0028*/ 	.word	index@($__internal_0_$__cuda_sm10x_tcgen05_guardrail_trap_col_being_dealloced_not_returned_by_alloc)
        /*002c*/ 	.word	0x00000000


	//----- nvinfo : EIATTR_FRAME_SIZE
	.align		4
.L_25:
        /*0030*/ 	.byte	0x04, 0x11
        /*0032*/ 	.short	(.L_27 - .L_26)
	.align		4
.L_26:
        /*0034*/ 	.word	index@(_ZN7cutlass13device_kernelINS_4gemm6kernel13GemmUniversalIN4cute5tupleIJiiiiEEENS1_10collective13CollectiveMmaINS1_46MainloopSm100TmaUmmaWarpSpecializedBlockScaledILi5ELi2ELi2ENS5_IJNS4_1CILi8EEENSA_ILi1EEESC_EEEEENS5_IJNSA_ILi128EEESF_NSA_ILi256EEEEEENS5_IJNS_12float_e2m1_tENS_13float_ue4m3_tEEEENS5_IJNS5_IJlSC_lEEENS4_6LayoutINS5_IJNS5_IJNS5_IJNSA_ILi32EEENSA_ILi4EEEEEEiEEENS5_IJNS5_IJNSA_ILi16EEESO_EEEiEEENS5_IJSC_iEEEEEENS5_IJST_NS5_IJNS5_IJNSA_ILi0EEESC_EEENSA_ILi512EEEEEENS5_IJSW_iEEEEEEEEEEESK_S13_NS4_8TiledMMAINS4_8MMA_AtomIJNS4_17SM100_MMA_MXF4_SSISI_SI_fSJ_Li128ELi128ELi16ELNS4_4UMMA5MajorE0ELS18_0ELNS17_7ScaleInE0ELS19_0EEEEEENSM_INS5_IJSC_SC_SC_EEENS5_IJSW_SW_SW_EEEEENS5_IJNS4_10UnderscoreES1F_S1F_EEEEENS5_IJNS4_13SM90_TMA_LOADES1I_EEENS5_IJNS4_14ComposedLayoutINS4_7SwizzleILi3ELi4ELi3EEENS4_18smem_ptr_flag_bitsILi4EEENSM_INS5_IJSB_SG_EEENS5_IJSG_SC_EEEEEEENSM_INS5_IJNS5_IJNS5_IJSP_SC_EEESS_EEESC_NS5_IJSC_SO_EEEEEENS5_IJNS5_IJNS5_IJSS_SY_EEESX_EEESW_NS5_IJSO_SY_EEEEEEEEEEEvNS4_8identityENS5_IJNS4_23SM90_TMA_LOAD_MULTICASTES24_EEES22_vS23_EENS_8epilogue10collective18CollectiveEpilogueINS27_23Sm100TmaWarpSpecializedILi4ELi2ELi16ELb1ELb0EEEJNS5_IJNSA_ILi64EEESF_SG_EEENS5_IJNSM_IS2C_SC_EENSM_INS5_IJSR_NSA_ILi2EEEEEENS5_IJSC_S2C_EEEEEEEENS_10bfloat16_tESL_S2K_SL_NS27_6fusion15FusionCallbacksIS2B_NS2L_17LinearCombinationIS2K_fS2K_fLNS_15FloatRoundStyleE2EEES2D_S2J_JEEENS4_5SM1004TMEM4LOAD26SM100_TMEM_LOAD_32dp32b16xES1I_NS1K_INS1L_ILi1ELi4ELi3EEENS1N_ILi16EEENSM_INS5_IJSB_SR_EEENS5_IJSR_SC_EEEEEEENS4_39AutoVectorizingCopyWithAssumedAlignmentILi128EEENS4_14SM90_TMA_STOREES30_S32_S32_EEEvvEEEEvNT_6ParamsE)
        /*0038*/ 	.word	0x00000000


	//----- nvinfo : EIATTR_MIN_STACK_SIZE
	.align		4
.L_27:
        /*003c*/ 	.byte	0x04, 0x12
        /*003e*/ 	.short	(.L_29 - .L_28)
	.align		4
.L_28:
        /*0040*/ 	.word	index@(_ZN7cutlass13device_kernelINS_4gemm6kernel13GemmUniversalIN4cute5tupleIJiiiiEEENS1_10collective13CollectiveMmaINS1_46MainloopSm100TmaUmmaWarpSpecializedBlockScaledILi5ELi2ELi2ENS5_IJNS4_1CILi8EEENSA_ILi1EEESC_EEEEENS5_IJNSA_ILi128EEESF_NSA_ILi256EEEEEENS5_IJNS_12float_e2m1_tENS_13float_ue4m3_tEEEENS5_IJNS5_IJlSC_lEEENS4_6LayoutINS5_IJNS5_IJNS5_IJNSA_ILi32EEENSA_ILi4EEEEEEiEEENS5_IJNS5_IJNSA_ILi16EEESO_EEEiEEENS5_IJSC_iEEEEEENS5_IJST_NS5_IJNS5_IJNSA_ILi0EEESC_EEENSA_ILi512EEEEEENS5_IJSW_iEEEEEEEEEEESK_S13_NS4_8TiledMMAINS4_8MMA_AtomIJNS4_17SM100_MMA_MXF4_SSISI_SI_fSJ_Li128ELi128ELi16ELNS4_4UMMA5MajorE0ELS18_0ELNS17_7ScaleInE0ELS19_0EEEEEENSM_INS5_IJSC_SC_SC_EEENS5_IJSW_SW_SW_EEEEENS5_IJNS4_10UnderscoreES1F_S1F_EEEEENS5_IJNS4_13SM90_TMA_LOADES1I_EEENS5_IJNS4_14ComposedLayoutINS4_7SwizzleILi3ELi4ELi3EEENS4_18smem_ptr_flag_bitsILi4EEENSM_INS5_IJSB_SG_EEENS5_IJSG_SC_EEEEEEENSM_INS5_IJNS5_IJNS5_IJSP_SC_EEESS_EEESC_NS5_IJSC_SO_EEEEEENS5_IJNS5_IJNS5_IJSS_SY_EEESX_EEESW_NS5_IJSO_SY_EEEEEEEEEEEvNS4_8identityENS5_IJNS4_23SM90_TMA_LOAD_MULTICASTES24_EEES22_vS23_EENS_8epilogue10collective18CollectiveEpilogueINS27_23Sm100TmaWarpSpecializedILi4ELi2ELi16ELb1ELb0EEEJNS5_IJNSA_ILi64EEESF_SG_EEENS5_IJNSM_IS2C_SC_EENSM_INS5_IJSR_NSA_ILi2EEEEEENS5_IJSC_S2C_EEEEEEEENS_10bfloat16_tESL_S2K_SL_NS27_6fusion15FusionCallbacksIS2B_NS2L_17LinearCombinationIS2K_fS2K_fLNS_15FloatRoundStyleE2EEES2D_S2J_JEEENS4_5SM1004TMEM4LOAD26SM100_TMEM_LOAD_32dp32b16xES1I_NS1K_INS1L_ILi1ELi4ELi3EEENS1N_ILi16EEENSM_INS5_IJSB_SR_EEENS5_IJSR_SC_EEEEEEENS4_39AutoVectorizingCopyWithAssumedAlignmentILi128EEENS4_14SM90_TMA_STOREES30_S32_S32_EEEvvEEEEvNT_6ParamsE)
        /*0044*/ 	.word	0x00000000
.L_29:


//--------------------- .nv.compat                --------------------------
	.section	.nv.compat,"",@"SHT_CUDA_COMPAT_INFO"
	.align	4
        /*0000*/ 	.byte	0x02, 0x09, 0x01, 0x00, 0x02, 0x02, 0x02, 0x00, 0x02, 0x05, 0x05, 0x00, 0x03, 0x07, 0x01, 0x01
        /*0010*/ 	.byte	0x02, 0x03, 0x01, 0x00, 0x02, 0x06, 0x01, 0x00, 0x04, 0x0b, 0x08, 0x00, 0x09, 0x00, 0x00, 0x00
        /*0020*/ 	.byte	0x00, 0x00, 0x00, 0x00


//--------------------- .nv.info._ZN7cutlass13device_kernelINS_4gemm6kernel13GemmUniversalIN4cute5tupleIJiiiiEEENS1_10collective13CollectiveMmaINS1_46MainloopSm100TmaUmmaWarpSpecializedBlockScaledILi5ELi2ELi2ENS5_IJNS4_1CILi8EEENSA_ILi1EEESC_EEEEENS5_IJNSA_ILi128EEESF_NSA_ILi256EEEEEENS5_IJNS_12float_e2m1_tENS_13float_ue4m3_tEEEENS5_IJNS5_IJlSC_lEEENS4_6LayoutINS5_IJNS5_IJNS5_IJNSA_ILi32EEENSA_ILi4EEEEEEiEEENS5_IJNS5_IJNSA_ILi16EEESO_EEEiEEENS5_IJSC_iEEEEEENS5_IJST_NS5_IJNS5_IJNSA_ILi0EEESC_EEENSA_ILi512EEEEEENS5_IJSW_iEEEEEEEEEEESK_S13_NS4_8TiledMMAINS4_8MMA_AtomIJNS4_17SM100_MMA_MXF4_SSISI_SI_fSJ_Li128ELi128ELi16ELNS4_4UMMA5MajorE0ELS18_0ELNS17_7ScaleInE0ELS19_0EEEEEENSM_INS5_IJSC_SC_SC_EEENS5_IJSW_SW_SW_EEEEENS5_IJNS4_10UnderscoreES1F_S1F_EEEEENS5_IJNS4_13SM90_TMA_LOADES1I_EEENS5_IJNS4_14ComposedLayoutINS4_7SwizzleILi3ELi4ELi3EEENS4_18smem_ptr_flag_bitsILi4EEENSM_INS5_IJSB_SG_EEENS5_IJSG_SC_EEEEEEENSM_INS5_IJNS5_IJNS5_IJSP_SC_EEESS_EEESC_NS5_IJSC_SO_EEEEEENS5_IJNS5_IJNS5_IJSS_SY_EEESX_EEESW_NS5_IJSO_SY_EEEEEEEEEEEvNS4_8identityENS5_IJNS4_23SM90_TMA_LOAD_MULTICASTES24_EEES22_vS23_EENS_8epilogue10collective18CollectiveEpilogueINS27_23Sm100TmaWarpSpecializedILi4ELi2ELi16ELb1ELb0EEEJNS5_IJNSA_ILi64EEESF_SG_EEENS5_IJNSM_IS2C_SC_EENSM_INS5_IJSR_NSA_ILi2EEEEEENS5_IJSC_S2C_EEEEEEEENS_10bfloat16_tESL_S2K_SL_NS27_6fusion15FusionCallbacksIS2B_NS2L_17LinearCombinationIS2K_fS2K_fLNS_15FloatRoundStyleE2EEES2D_S2J_JEEENS4_5SM1004TMEM4LOAD26SM100_TMEM_LOAD_32dp32b16xES1I_NS1K_INS1L_ILi1ELi4ELi3EEENS1N_ILi16EEENSM_INS5_IJSB_SR_EEENS5_IJSR_SC_EEEEEEENS4_39AutoVectorizingCopyWithAssumedAlignmentILi128EEENS4_14SM90_TMA_STOREES30_S32_S32_EEEvvEEEEvNT_6ParamsE --------------------------
	.section	.nv.info._ZN7cutlass13device_kernelINS_4gemm6kernel13GemmUniversalIN4cute5tupleIJiiiiEEENS1_10collective13CollectiveMmaINS1_46MainloopSm100TmaUmmaWarpSpecializedBlockScaledILi5ELi2ELi2ENS5_IJNS4_1CILi8EEENSA_ILi1EEESC_EEEEENS5_IJNSA_ILi128EEESF_NSA_ILi256EEEEEENS5_IJNS_12float_e2m1_tENS_13float_ue4m3_tEEEENS5_IJNS5_IJlSC_lEEENS4_6LayoutINS5_IJNS5_IJNS5_IJNSA_ILi32EEENSA_ILi4EEEEEEiEEENS5_IJNS5_IJNSA_ILi16EEESO_EEEiEEENS5_IJSC_iEEEEEENS5_IJST_NS5_IJNS5_IJNSA_ILi0EEESC_EEENSA_ILi512EEEEEENS5_IJSW_iEEEEEEEEEEESK_S13_NS4_8TiledMMAINS4_8MMA_AtomIJNS4_17SM100_MMA_MXF4_SSISI_SI_fSJ_Li128ELi128ELi16ELNS4_4UMMA5MajorE0ELS18_0ELNS17_7ScaleInE0ELS19_0EEEEEENSM_INS5_IJSC_SC_SC_EEENS5_IJSW_SW_SW_EEEEENS5_IJNS4_10UnderscoreES1F_S1F_EEEEENS5_IJNS4_13SM90_TMA_LOADES1I_EEENS5_IJNS4_14ComposedLayoutINS4_7SwizzleILi3ELi4ELi3EEENS4_18smem_ptr_flag_bitsILi4EEENSM_INS5_IJSB_SG_EEENS5_IJSG_SC_EEEEEEENSM_INS5_IJNS5_IJNS5_IJSP_SC_EEESS_EEESC_NS5_IJSC_SO_EEEEEENS5_IJNS5_IJNS5_IJSS_SY_EEESX_EEESW_NS5_IJSO_SY_EEEEEEEEEEEvNS4_8identityENS5_IJNS4_23SM90_TMA_LOAD_MULTICASTES24_EEES22_vS23_EENS_8epilogue10collective18CollectiveEpilogueINS27_23Sm100TmaWarpSpecializedILi4ELi2ELi16ELb1ELb0EEEJNS5_IJNSA_ILi64EEESF_SG_EEENS5_IJNSM_IS2C_SC_EENSM_INS5_IJSR_NSA_ILi2EEEEEENS5_IJSC_S2C_EEEEEEEENS_10bfloat16_tESL_S2K_SL_NS27_6fusion15FusionCallbacksIS2B_NS2L_17LinearCombinationIS2K_fS2K_fLNS_15FloatRoundStyleE2EEES2D_S2J_JEEENS4_5SM1004TMEM4LOAD26SM100_TMEM_LOAD_32dp32b16xES1I_NS1K_INS1L_ILi1ELi4ELi3EEENS1N_ILi16EEENSM_INS5_IJSB_SR_EEENS5_IJSR_SC_EEEEEEENS4_39AutoVectorizingCopyWithAssumedAlignmentILi128EEENS4_14SM90_TMA_STOREES30_S32_S32_EEEvvEEEEvNT_6ParamsE,"",@"SHT_CUDA_INFO"
	.sectionflags	@""
	.align	4


	//----- nvinfo : EIATTR_CUDA_API_VERSION
	.align		4
        /*0000*/ 	.byte	0x04, 0x37
        /*0002*/ 	.short	(.L_31 - .L_30)
.L_30:
        /*0004*/ 	.word	0x00000082


	//----- nvinfo : EIATTR_KPARAM_INFO
	.align		4
.L_31:
        /*0008*/ 	.byte	0x04, 0x17
        /*000a*/ 	.short	(.L_33 - .L_32)
.L_32:
        /*000c*/ 	.word	0x00000000
        /*0010*/ 	.short	0x0000
        /*0012*/ 	.short	0x0000
        /*0014*/ 	.byte	0x00, 0xf0, 0x01, 0x30


	//----- nvinfo : EIATTR_AT_ENTRY_FRAGMENTS
	.align		4
.L_33:
        /*0018*/ 	.byte	0x04, 0x4f
        /*001a*/ 	.short	(.L_35 - .L_34)


	//   ....[0]....
.L_34:
        /*001c*/ 	.word	0x00000006


	//----- nvinfo : EIATTR_RESERVED_SMEM_USED
	.align		4
.L_35:
        /*0020*/ 	.byte	0x01, 0x41
	.zero		2


	//----- nvinfo : EIATTR_SPARSE_MMA_MASK
	.align		4
        /*0024*/ 	.byte	0x03, 0x50
        /*0026*/ 	.short	0x0000


	//----- nvinfo : EIATTR_TCGEN05_1CTA_USED
	.align		4
        /*0028*/ 	.byte	0x01, 0x51
	.zero		2


	//----- nvinfo : EIATTR_MAXREG_COUNT
	.align		4
        /*002c*/ 	.byte	0x03, 0x1b
        /*002e*/ 	.short	0x00ff


	//----- nvinfo : EIATTR_NUM_BARRIERS
	.align		4
        /*0030*/ 	.byte	0x02, 0x4c
        /*0032*/ 	.byte	0x07
	.zero		1


	//----- nvinfo : EIATTR_EXTERNS
	.align		4
        /*0034*/ 	.byte	0x04, 0x0f
        /*0036*/ 	.short	(.L_37 - .L_36)


	//   ....[0]....
	.align		4
.L_36:
        /*0038*/ 	.word	index@(__assertfail)


	//----- nvinfo : EIATTR_MERCURY_ISA_VERSION
	.align		4
.L_37:
        /*003c*/ 	.byte	0x03, 0x5f
        /*003e*/ 	.short	0x0101


	//----- nvinfo : EIATTR_INT_WARP_WIDE_INSTR_OFFSETS
	.align		4
        /*0040*/ 	.byte	0x04, 0x31
        /*0042*/ 	.short	(.L_39 - .L_38)


	//   ....[0]....
.L_38:
        /*0044*/ 	.word	0x00002500


	//   ....[1]....
        /*0048*/ 	.word	0x000042f0


	//   ....[2]....
        /*004c*/ 	.word	0x00004320


	//   ....[3]....
        /*0050*/ 	.word	0x00004370


	//   ....[4]....
        /*0054*/ 	.word	0x00004c60


	//   ....[5]....
        /*0058*/ 	.word	0x00004c80


	//   ....[6]....
        /*005c*/ 	.word	0x00004d60


	//   ....[7]....
        /*0060*/ 	.word	0x00004e20


	//   ....[8]....
        /*0064*/ 	.word	0x00004e40


	//   ....[9]....
        /*0068*/ 	.word	0x00004f20


	//   ....[10]....
        /*006c*/ 	.word	0x00005000


	//   ....[11]....
        /*0070*/ 	.word	0x00005040


	//   ....[12]....
        /*0074*/ 	.word	0x00005100


	//   ....[13]....
        /*0078*/ 	.word	0x000051e0


	//   ....[14]....
        /*007c*/ 	.word	0x00005200


	//   ....[15]....
        /*0080*/ 	.word	0x000052f0


	//   ....[16]....
        /*0084*/ 	.word	0x000053d0


	//   ....[17]....
        /*0088*/ 	.word	0x00005410


	//   ....[18]....
        /*008c*/ 	.word	0x000054d0


	//   ....[19]....
        /*0090*/ 	.word	0x000055b0


	//   ....[20]....
        /*0094*/ 	.word	0x000055d0


	//   ....[21]....
        /*0098*/ 	.word	0x000056b0


	//   ....[22]....
        /*009c*/ 	.word	0x00005790


	//   ....[23]....
        /*00a0*/ 	.word	0x00005800


	//   ....[24]....
        /*00a4*/ 	.word	0x000058b0


	//   ....[25]....
        /*00a8*/ 	.word	0x00005a50


	//   ....[26]....
        /*00ac*/ 	.word	0x00005a60


	//   ....[27]....
        /*00b0*/ 	.word	0x00005b20


	//----- nvinfo : EIATTR_COOP_GROUP_MASK_REGIDS
	.align		4
.L_39:
        /*00b4*/ 	.byte	0x04, 0x29
        /*00b6*/ 	.short	(.L_41 - .L_40)


	//   ....[0]....
.L_40:
        /*00b8*/ 	.word	0xffffffff


	//   ....[1]....
        /*00bc*/ 	.word	0xffffffff


	//   ....[2]....
        /*00c0*/ 	.word	0xffffffff


	//   ....[3]....
        /*00c4*/ 	.word	0xffffffff


	//   ....[4]....
        /*00c8*/ 	.word	0xffffffff


	//   ....[5]....
        /*00cc*/ 	.word	0xffffffff


	//   ....[6]....
        /*00d0*/ 	.word	0xffffffff


	//   ....[7]....
        /*00d4*/ 	.word	0xffffffff


	//   ....[8]....
        /*00d8*/ 	.word	0xffffffff


	//   ....[9]....
        /*00dc*/ 	.word	0xffffffff


	//   ....[10]....
        /*00e0*/ 	.word	0xffffffff


	//   ....[11]....
        /*00e4*/ 	.word	0xffffffff


	//   ....[12]....
        /*00e8*/ 	.word	0xffffffff


	//   ....[13]....
        /*00ec*/ 	.word	0xffffffff


	//----- nvinfo : EIATTR_COOP_GROUP_INSTR_OFFSETS
	.align		4
.L_41:
        /*00f0*/ 	.byte	0x04, 0x28
        /*00f2*/ 	.short	(.L_43 - .L_42)


	//   ....[0]....
.L_42:
        /*00f4*/ 	.word	0x00000090


	//   ....[1]....
        /*00f8*/ 	.word	0x00000530


	//   ....[2]....
        /*00fc*/ 	.word	0x000006f0


	//   ....[3]....
        /*0100*/ 	.word	0x00000890


	//   ....[4]....
        /*0104*/ 	.word	0x00000990


	//   ....[5]....
        /*0108*/ 	.word	0x00000b00


	//   ....[6]....
        /*010c*/ 	.word	0x00000c60


	//   ....[7]....
        /*0110*/ 	.word	0x00000e10


	//   ....[8]....
        /*0114*/ 	.word	0x000023e0


	//   ....[9]....
        /*0118*/ 	.word	0x00003260


	//   ....[10]....
        /*011c*/ 	.word	0x00003470


	//   ....[11]....
        /*0120*/ 	.word	0x000034a0


	//   ....[12]....
        /*0124*/ 	.word	0x000041e0


	//   ....[13]....
        /*0128*/ 	.word	0x00004410


	//----- nvinfo : EIATTR_VRC_CTA_INIT_COUNT
	.align		4
.L_43:
        /*012c*/ 	.byte	0x02, 0x4a
        /*012e*/ 	.byte	0x80
	.zero		1


	//----- nvinfo : EIATTR_SYSCALL_OFFSETS
	.align		4
        /*0130*/ 	.byte	0x04, 0x46
        /*0132*/ 	.short	(.L_45 - .L_44)


	//   ....[0]....
.L_44:
        /*0134*/ 	.word	0x00006640


	//   ....[1]....
        /*0138*/ 	.word	0x00006730


	//   ....[2]....
        /*013c*/ 	.word	0x00007020


	//   ....[3]....
        /*0140*/ 	.word	0x00007190


	//   ....[4]....
        /*0144*/ 	.word	0x00007eb0


	//   ....[5]....
        /*0148*/ 	.word	0x00008020


	//   ....[6]....
        /*014c*/ 	.word	0x00008d30


	//   ....[7]....
        /*0150*/ 	.word	0x00008ea0


	//   ....[8]....
        /*0154*/ 	.word	0x00009be0


	//   ....[9]....
        /*0158*/ 	.word	0x00009d50


	//   ....[10]....
        /*015c*/ 	.word	0x0000aaa0


	//   ....[11]....
        /*0160*/ 	.word	0x0000ac10


	//   ....[12]....
        /*0164*/ 	.word	0x0000b970


	//   ....[13]....
        /*0168*/ 	.word	0x0000bae0


	//   ....[14]....
        /*016c*/ 	.word	0x0000c830


	//   ....[15]....
        /*0170*/ 	.word	0x0000c9a0


	//   ....[16]....
        /*0174*/ 	.word	0x0000d690


	//   ....[17]....
        /*0178*/ 	.word	0x0000d800


	//----- nvinfo : EIATTR_MBARRIER_INSTR_OFFSETS
	.align		4
.L_45:
        /*017c*/ 	.byte	0x04, 0x39
        /*017e*/ 	.short	(.L_47 - .L_46)


	//   ....[0]....
.L_46:
        /*0180*/ 	.word	0x00000640
        /*0184*/ 	.word	0x000000ff
        /*0188*/ 	.word	0x00000000
        /*018c*/ 	.short	0x0100
        /*018e*/ 	.byte	0x06
	.zero		1


	//   ....[1]....
        /*0190*/ 	.word	0x00000650
        /*0194*/ 	.word	0x000000ff
        /*0198*/ 	.word	0x00000028
        /*019c*/ 	.short	0x0100
        /*019e*/ 	.byte	0x06
	.zero		1


	//   ....[2]....
        /*01a0*/ 	.word	0x00000660
        /*01a4*/ 	.word	0x000000ff
        /*01a8*/ 	.word	0x00000008
        /*01ac*/ 	.short	0x0100
        /*01ae*/ 	.byte	0x06
	.zero		1


	//   ....[3]....
        /*01b0*/ 	.word	0x00000670
        /*01b4*/ 	.word	0x000000ff
        /*01b8*/ 	.word	0x00000030
        /*01bc*/ 	.short	0x0100
        /*01be*/ 	.byte	0x06
	.zero		1


	//   ....[4]....
        /*01c0*/ 	.word	0x00000680
        /*01c4*/ 	.word	0x000000ff
        /*01c8*/ 	.word	0x00000010
        /*01cc*/ 	.short	0x0100
        /*01ce*/ 	.byte	0x06
	.zero		1


	//   ....[5]....
        /*01d0*/ 	.word	0x00000690
        /*01d4*/ 	.word	0x000000ff
        /*01d8*/ 	.word	0x00000038
        /*01dc*/ 	.short	0x0100
        /*01de*/ 	.byte	0x06
	.zero		1


	//   ....[6]....
        /*01e0*/ 	.word	0x000006a0
        /*01e4*/ 	.word	0x000000ff
        /*01e8*/ 	.word	0x00000018
        /*01ec*/ 	.short	0x0100
        /*01ee*/ 	.byte	0x06
	.zero		1


	//   ....[7]....
        /*01f0*/ 	.word	0x000006b0
        /*01f4*/ 	.word	0x000000ff
        /*01f8*/ 	.word	0x00000040
        /*01fc*/ 	.short	0x0100
        /*01fe*/ 	.byte	0x06
	.zero		1


	//   ....[8]....
        /*0200*/ 	.word	0x000006c0
        /*0204*/ 	.word	0x000000ff
        /*0208*/ 	.word	0x00000020
        /*020c*/ 	.short	0x0100
        /*020e*/ 	.byte	0x06
	.zero		1


	//   ....[9]....
        /*0210*/ 	.word	0x000006d0
        /*0214*/ 	.word	0x000000ff
        /*0218*/ 	.word	0x00000048
        /*021c*/ 	.short	0x0100
        /*021e*/ 	.byte	0x06
	.zero		1


	//   ....[10]....
        /*0220*/ 	.word	0x00000800
        /*0224*/ 	.word	0x000000ff
        /*0228*/ 	.word	0x00000050
        /*022c*/ 	.short	0x0100
        /*022e*/ 	.byte	0x06
	.zero		1


	//   ....[11]....
        /*0230*/ 	.word	0x00000810
        /*0234*/ 	.word	0x000000ff
        /*0238*/ 	.word	0x00000070
        /*023c*/ 	.short	0x0100
        /*023e*/ 	.byte	0x06
	.zero		1


	//   ....[12]....
        /*0240*/ 	.word	0x00000820
        /*0244*/ 	.word	0x000000ff
        /*0248*/ 	.word	0x00000058
        /*024c*/ 	.short	0x0100
        /*024e*/ 	.byte	0x06
	.zero		1


	//   ....[13]....
        /*0250*/ 	.word	0x00000830
        /*0254*/ 	.word	0x000000ff
        /*0258*/ 	.word	0x00000078
        /*025c*/ 	.short	0x0100
        /*025e*/ 	.byte	0x06
	.zero		1


	//   ....[14]....
        /*0260*/ 	.word	0x00000840
        /*0264*/ 	.word	0x000000ff
        /*0268*/ 	.word	0x00000060
        /*026c*/ 	.short	0x0100
        /*026e*/ 	.byte	0x06
	.zero		1


	//   ....[15]....
        /*0270*/ 	.word	0x00000850
        /*0274*/ 	.word	0x000000ff
        /*0278*/ 	.word	0x00000080
        /*027c*/ 	.short	0x0100
        /*027e*/ 	.byte	0x06
	.zero		1


	//   ....[16]....
        /*0280*/ 	.word	0x00000860
        /*0284*/ 	.word	0x000000ff
        /*0288*/ 	.word	0x00000068
        /*028c*/ 	.short	0x0100
        /*028e*/ 	.byte	0x06
	.zero		1


	//   ....[17]....
        /*0290*/ 	.word	0x00000870
        /*0294*/ 	.word	0x000000ff
        /*0298*/ 	.word	0x00000088
        /*029c*/ 	.short	0x0100
        /*029e*/ 	.byte	0x06
	.zero		1


	//   ....[18]....
        /*02a0*/ 	.word	0x00000960
        /*02a4*/ 	.word	0x000000ff
        /*02a8*/ 	.word	0x00000090
        /*02ac*/ 	.short	0x0100
        /*02ae*/ 	.byte	0x05
	.zero		1


	//   ....[19]....
        /*02b0*/ 	.word	0x00000970
        /*02b4*/ 	.word	0x000000ff
        /*02b8*/ 	.word	0x00000098
        /*02bc*/ 	.short	0x0100
        /*02be*/ 	.byte	0x05
	.zero		1


	//   ....[20]....
        /*02c0*/ 	.word	0x00000ab0
        /*02c4*/ 	.word	0x000000ff
        /*02c8*/ 	.word	0x000000a0
        /*02cc*/ 	.short	0x0100
        /*02ce*/ 	.byte	0x05
	.zero		1


	//   ....[21]....
        /*02d0*/ 	.word	0x00000ac0
        /*02d4*/ 	.word	0x000000ff
        /*02d8*/ 	.word	0x000000b0
        /*02dc*/ 	.short	0x0100
        /*02de*/ 	.byte	0x05
	.zero		1


	//   ....[22]....
        /*02e0*/ 	.word	0x00000ad0
        /*02e4*/ 	.word	0x000000ff
        /*02e8*/ 	.word	0x000000a8
        /*02ec*/ 	.short	0x0100
        /*02ee*/ 	.byte	0x05
	.zero		1


	//   ....[23]....
        /*02f0*/ 	.word	0x00000ae0
        /*02f4*/ 	.word	0x000000ff
        /*02f8*/ 	.word	0x000000b8
        /*02fc*/ 	.short	0x0100
        /*02fe*/ 	.byte	0x05
	.zero		1


	//   ....[24]....
        /*0300*/ 	.word	0x00000c10
        /*0304*/ 	.word	0x000000ff
        /*0308*/ 	.word	0x000000c0
        /*030c*/ 	.short	0x0100
        /*030e*/ 	.byte	0x06
	.zero		1


	//   ....[25]....
        /*0310*/ 	.word	0x00000c20
        /*0314*/ 	.word	0x000000ff
        /*0318*/ 	.word	0x000000d0
        /*031c*/ 	.short	0x0100
        /*031e*/ 	.byte	0x06
	.zero		1


	//   ....[26]....
        /*0320*/ 	.word	0x00000c30
        /*0324*/ 	.word	0x000000ff
        /*0328*/ 	.word	0x000000c8
        /*032c*/ 	.short	0x0100
        /*032e*/ 	.byte	0x06
	.zero		1


	//   ....[27]....
        /*0330*/ 	.word	0x00000c40
        /*0334*/ 	.word	0x000000ff
        /*0338*/ 	.word	0x000000d8
        /*033c*/ 	.short	0x0100
        /*033e*/ 	.byte	0x06
	.zero		1


	//   ....[28]....
        /*0340*/ 	.word	0x00000d30
        /*0344*/ 	.word	0x000000ff
        /*0348*/ 	.word	0x000000e0
        /*034c*/ 	.short	0x0100
        /*034e*/ 	.byte	0x05
	.zero		1


	//   ....[29]....
        /*0350*/ 	.word	0x00000d40
        /*0354*/ 	.word	0x000000ff
        /*0358*/ 	.word	0x000000f0
        /*035c*/ 	.short	0x0100
        /*035e*/ 	.byte	0x05
	.zero		1


	//   ....[30]....
        /*0360*/ 	.word	0x00000d50
        /*0364*/ 	.word	0x000000ff
        /*0368*/ 	.word	0x000000e8
        /*036c*/ 	.short	0x0100
        /*036e*/ 	.byte	0x05
	.zero		1


	//   ....[31]....
        /*0370*/ 	.word	0x00000d60
        /*0374*/ 	.word	0x000000ff
        /*0378*/ 	.word	0x000000f8
        /*037c*/ 	.short	0x0100
        /*037e*/ 	.byte	0x05
	.zero		1


	//   ....[32]....
        /*0380*/ 	.word	0x000019c0
        /*0384*/ 	.word	0x00000002
        /*0388*/ 	.word	0x000000f0
        /*038c*/ 	.short	0x010a
        /*038e*/ 	.byte	0xff
	.zero		1


	//   ....[33]....
        /*0390*/ 	.word	0x000019f0
        /*0394*/ 	.word	0x00000002
        /*0398*/ 	.word	0x000000e0
        /*039c*/ 	.short	0x0101
        /*039e*/ 	.byte	0xff
	.zero		1


	//   ....[34]....
        /*03a0*/ 	.word	0x00001ac0
        /*03a4*/ 	.word	0x000000ff
        /*03a8*/ 	.word	0x00000028
        /*03ac*/ 	.short	0x010a
        /*03ae*/ 	.byte	0x08
	.zero		1


	//   ....[35]....
        /*03b0*/ 	.word	0x00001b40
        /*03b4*/ 	.word	0x000000ff
        /*03b8*/ 	.word	0x00000028
        /*03bc*/ 	.short	0x010a
        /*03be*/ 	.byte	0x21
	.zero		1


	//   ....[36]....
        /*03c0*/ 	.word	0x00001c80
        /*03c4*/ 	.word	0x000000ff
        /*03c8*/ 	.word	0x00000028
        /*03cc*/ 	.short	0x010a
        /*03ce*/ 	.byte	0x08
	.zero		1


	//   ....[37]....
        /*03d0*/ 	.word	0x00001f50
        /*03d4*/ 	.word	0x000000ff
        /*03d8*/ 	.word	0x00000098
        /*03dc*/ 	.short	0x0101
        /*03de*/ 	.byte	0x04
	.zero		1


	//   ....[38]....
        /*03e0*/ 	.word	0x00001f70
        /*03e4*/ 	.word	0x000000ff
        /*03e8*/ 	.word	0x00000028
        /*03ec*/ 	.short	0x010a
        /*03ee*/ 	.byte	0x08
	.zero		1


	//   ....[39]....
        /*03f0*/ 	.word	0x00001ff0
        /*03f4*/ 	.word	0x000000ff
        /*03f8*/ 	.word	0x00000028
        /*03fc*/ 	.short	0x010a
        /*03fe*/ 	.byte	0x21
	.zero		1


	//   ....[40]....
        /*0400*/ 	.word	0x00002130
        /*0404*/ 	.word	0x000000ff
        /*0408*/ 	.word	0x00000028
        /*040c*/ 	.short	0x010a
        /*040e*/ 	.byte	0x08
	.zero		1


	//   ....[41]....
        /*0410*/ 	.word	0x00002410
        /*0414*/ 	.word	0x00000002
        /*0418*/ 	.word	0x000000a0
        /*041c*/ 	.short	0x010a
        /*041e*/ 	.byte	0xff
	.zero		1


	//   ....[42]....
        /*0420*/ 	.word	0x000024d0
        /*0424*/ 	.word	0x00000002
        /*0428*/ 	.word	0x00000000
        /*042c*/ 	.short	0x0101
        /*042e*/ 	.byte	0xff
	.zero		1


	//   ....[43]....
        /*0430*/ 	.word	0x00002a50
        /*0434*/ 	.word	0x000000ff
        /*0438*/ 	.word	0x00000000
        /*043c*/ 	.short	0x010a
        /*043e*/ 	.byte	0x05
	.zero		1


	//   ....[44]....
        /*0440*/ 	.word	0x00002ae0
        /*0444*/ 	.word	0x000000ff
        /*0448*/ 	.word	0x00000000
        /*044c*/ 	.short	0x010a
        /*044e*/ 	.byte	0x05
	.zero		1


	//   ....[45]....
        /*0450*/ 	.word	0x00002b70
        /*0454*/ 	.word	0x000000ff
        /*0458*/ 	.word	0x00000000
        /*045c*/ 	.short	0x010a
        /*045e*/ 	.byte	0x05
	.zero		1


	//   ....[46]....
        /*0460*/ 	.word	0x00002c00
        /*0464*/ 	.word	0x000000ff
        /*0468*/ 	.word	0x00000000
        /*046c*/ 	.short	0x010a
        /*046e*/ 	.byte	0x05
	.zero		1


	//   ....[47]....
        /*0470*/ 	.word	0x00002ca0
        /*0474*/ 	.word	0x00000000
        /*0478*/ 	.word	0x00000000
        /*047c*/ 	.short	0x010a
        /*047e*/ 	.byte	0xff
	.zero		1


	//   ....[48]....
        /*0480*/ 	.word	0x00002dc0
        /*0484*/ 	.word	0x00000000
        /*0488*/ 	.word	0x000000e0
        /*048c*/ 	.short	0x010a
        /*048e*/ 	.byte	0xff
	.zero		1


	//   ....[49]....
        /*0490*/ 	.word	0x00002e30
        /*0494*/ 	.word	0x00000000
        /*0498*/ 	.word	0x00000000
        /*049c*/ 	.short	0x0101
        /*049e*/ 	.byte	0xff
	.zero		1


	//   ....[50]....
        /*04a0*/ 	.word	0x00002e50
        /*04a4*/ 	.word	0x000000ff
        /*04a8*/ 	.word	0x000000b0
        /*04ac*/ 	.short	0x010a
        /*04ae*/ 	.byte	0x05
	.zero		1


	//   ....[51]....
        /*04b0*/ 	.word	0x00002f70
        /*04b4*/ 	.word	0x00000000
        /*04b8*/ 	.word	0x000000a0
        /*04bc*/ 	.short	0x010a
        /*04be*/ 	.byte	0xff
	.zero		1


	//   ....[52]....
        /*04c0*/ 	.word	0x00003070
        /*04c4*/ 	.word	0x00000000
        /*04c8*/ 	.word	0x00000000
        /*04cc*/ 	.short	0x0101
        /*04ce*/ 	.byte	0xff
	.zero		1


	//   ....[53]....
        /*04d0*/ 	.word	0x00003100
        /*04d4*/ 	.word	0x000000ff
        /*04d8*/ 	.word	0x000000b0
        /*04dc*/ 	.short	0x0106
        /*04de*/ 	.byte	0x05
	.zero		1


	//   ....[54]....
        /*04e0*/ 	.word	0x00003120
        /*04e4*/ 	.word	0x000000ff
        /*04e8*/ 	.word	0x000000b0
        /*04ec*/ 	.short	0x010a
        /*04ee*/ 	.byte	0x05
	.zero		1


	//   ....[55]....
        /*04f0*/ 	.word	0x000031b0
        /*04f4*/ 	.word	0x000000ff
        /*04f8*/ 	.word	0x000000b0
        /*04fc*/ 	.short	0x0106
        /*04fe*/ 	.byte	0x04
	.zero		1


	//   ....[56]....
        /*0500*/ 	.word	0x000031f0
        /*0504*/ 	.word	0x00000000
        /*0508*/ 	.word	0x000000b0
        /*050c*/ 	.short	0x010a
        /*050e*/ 	.byte	0xff
	.zero		1


	//   ....[57]....
        /*0510*/ 	.word	0x000039c0
        /*0514*/ 	.word	0x00000000
        /*0518*/ 	.word	0x000000a0
        /*051c*/ 	.short	0x010a
        /*051e*/ 	.byte	0xff
	.zero		1


	//   ....[58]....
        /*0520*/ 	.word	0x00003ac0
        /*0524*/ 	.word	0x00000003
        /*0528*/ 	.word	0x00000000
        /*052c*/ 	.short	0x0101
        /*052e*/ 	.byte	0xff
	.zero		1


	//   ....[59]....
        /*0530*/ 	.word	0x00003ad0
        /*0534*/ 	.word	0x000000ff
        /*0538*/ 	.word	0x00000000
        /*053c*/ 	.short	0x010a
        /*053e*/ 	.byte	0x0f
	.zero		1


	//   ....[60]....
        /*0540*/ 	.word	0x00003b00
        /*0544*/ 	.word	0x000000ff
        /*0548*/ 	.word	0x000000d0
        /*054c*/ 	.short	0x010a
        /*054e*/ 	.byte	0x0e
	.zero		1


	//   ....[61]....
        /*0550*/ 	.word	0x00003bd0
        /*0554*/ 	.word	0x000000ff
        /*0558*/ 	.word	0x00000000
        /*055c*/ 	.short	0x010a
        /*055e*/ 	.byte	0x16
	.zero		1


	//   ....[62]....
        /*0560*/ 	.word	0x00003d00
        /*0564*/ 	.word	0x000000ff
        /*0568*/ 	.word	0x00000000
        /*056c*/ 	.short	0x010a
        /*056e*/ 	.byte	0x1e
	.zero		1


	//   ....[63]....
        /*0570*/ 	.word	0x00004130
        /*0574*/ 	.word	0x000000ff
        /*0578*/ 	.word	0x00000000
        /*057c*/ 	.short	0x010a
        /*057e*/ 	.byte	0x05
	.zero		1


	//   ....[64]....
        /*0580*/ 	.word	0x000041c0
        /*0584*/ 	.word	0x000000ff
        /*0588*/ 	.word	0x00000000
        /*058c*/ 	.short	0x010a
        /*058e*/ 	.byte	0x06
	.zero		1


	//   ....[65]....
        /*0590*/ 	.word	0x00004620
        /*0594*/ 	.word	0x00000000
        /*0598*/ 	.word	0x000000a0
        /*059c*/ 	.short	0x010a
        /*059e*/ 	.byte	0xff
	.zero		1


	//   ....[66]....
        /*05a0*/ 	.word	0x00004740
        /*05a4*/ 	.word	0x00000000
        /*05a8*/ 	.word	0x00000000
        /*05ac*/ 	.short	0x0101
        /*05ae*/ 	.byte	0xff
	.zero		1


	//   ....[67]....
        /*05b0*/ 	.word	0x00004a60
        /*05b4*/ 	.word	0x000000ff
        /*05b8*/ 	.word	0x00000098
        /*05bc*/ 	.short	0x010a
        /*05be*/ 	.byte	0x06
	.zero		1


	//   ....[68]....
        /*05c0*/ 	.word	0x00004be0
        /*05c4*/ 	.word	0x000000ff
        /*05c8*/ 	.word	0x00000070
        /*05cc*/ 	.short	0x010a
        /*05ce*/ 	.byte	0x06
	.zero		1


	//   ....[69]....
        /*05d0*/ 	.word	0x00004dd0
        /*05d4*/ 	.word	0x000000ff
        /*05d8*/ 	.word	0x00000050
        /*05dc*/ 	.short	0x010b
        /*05de*/ 	.byte	0x06
	.zero		1


	//   ....[70]....
        /*05e0*/ 	.word	0x00004de0
        /*05e4*/ 	.word	0x000000ff
        /*05e8*/ 	.word	0x00000000
        /*05ec*/ 	.short	0x0101
        /*05ee*/ 	.byte	0x15
	.zero		1


	//   ....[71]....
        /*05f0*/ 	.word	0x00004df0
        /*05f4*/ 	.word	0x000000ff
        /*05f8*/ 	.word	0x00000078
        /*05fc*/ 	.short	0x010a
        /*05fe*/ 	.byte	0x06
	.zero		1


	//   ....[72]....
        /*0600*/ 	.word	0x00004fb0
        /*0604*/ 	.word	0x000000ff
        /*0608*/ 	.word	0x00000058
        /*060c*/ 	.short	0x010b
        /*060e*/ 	.byte	0x06
	.zero		1


	//   ....[73]....
        /*0610*/ 	.word	0x00004fc0
        /*0614*/ 	.word	0x000000ff
        /*0618*/ 	.word	0x00000000
        /*061c*/ 	.short	0x0101
        /*061e*/ 	.byte	0x0f
	.zero		1


	//   ....[74]....
        /*0620*/ 	.word	0x00004fd0
        /*0624*/ 	.word	0x000000ff
        /*0628*/ 	.word	0x00000080
        /*062c*/ 	.short	0x010a
        /*062e*/ 	.byte	0x06
	.zero		1


	//   ....[75]....
        /*0630*/ 	.word	0x00005190
        /*0634*/ 	.word	0x000000ff
        /*0638*/ 	.word	0x00000060
        /*063c*/ 	.short	0x010b
        /*063e*/ 	.byte	0x06
	.zero		1


	//   ....[76]....
        /*0640*/ 	.word	0x000051a0
        /*0644*/ 	.word	0x000000ff
        /*0648*/ 	.word	0x00000000
        /*064c*/ 	.short	0x0101
        /*064e*/ 	.byte	0x0e
	.zero		1


	//   ....[77]....
        /*0650*/ 	.word	0x000051b0
        /*0654*/ 	.word	0x000000ff
        /*0658*/ 	.word	0x00000088
        /*065c*/ 	.short	0x010a
        /*065e*/ 	.byte	0x06
	.zero		1


	//   ....[78]....
        /*0660*/ 	.word	0x00005380
        /*0664*/ 	.word	0x000000ff
        /*0668*/ 	.word	0x00000068
        /*066c*/ 	.short	0x010b
        /*066e*/ 	.byte	0x06
	.zero		1


	//   ....[79]....
        /*0670*/ 	.word	0x00005390
        /*0674*/ 	.word	0x000000ff
        /*0678*/ 	.word	0x00000000
        /*067c*/ 	.short	0x0101
        /*067e*/ 	.byte	0x0d
	.zero		1


	//   ....[80]....
        /*0680*/ 	.word	0x000053a0
        /*0684*/ 	.word	0x000000ff
        /*0688*/ 	.word	0x00000070
        /*068c*/ 	.short	0x010a
        /*068e*/ 	.byte	0x06
	.zero		1


	//   ....[81]....
        /*0690*/ 	.word	0x00005560
        /*0694*/ 	.word	0x000000ff
        /*0698*/ 	.word	0x00000050
        /*069c*/ 	.short	0x010b
        /*069e*/ 	.byte	0x06
	.zero		1


	//   ....[82]....
        /*06a0*/ 	.word	0x00005570
        /*06a4*/ 	.word	0x000000ff
        /*06a8*/ 	.word	0x00000000
        /*06ac*/ 	.short	0x0101
        /*06ae*/ 	.byte	0x15
	.zero		1


	//   ....[83]....
        /*06b0*/ 	.word	0x00005580
        /*06b4*/ 	.word	0x000000ff
        /*06b8*/ 	.word	0x00000078
        /*06bc*/ 	.short	0x010a
        /*06be*/ 	.byte	0x06
	.zero		1


	//   ....[84]....
        /*06c0*/ 	.word	0x00005730
        /*06c4*/ 	.word	0x000000ff
        /*06c8*/ 	.word	0x00000058
        /*06cc*/ 	.short	0x010b
        /*06ce*/ 	.byte	0x06
	.zero		1


	//   ....[85]....
        /*06d0*/ 	.word	0x00005740
        /*06d4*/ 	.word	0x000000ff
        /*06d8*/ 	.word	0x00000000
        /*06dc*/ 	.short	0x0101
        /*06de*/ 	.byte	0x0f
	.zero		1


	//   ....[86]....
        /*06e0*/ 	.word	0x00005750
        /*06e4*/ 	.word	0x000000ff
        /*06e8*/ 	.word	0x00000080
        /*06ec*/ 	.short	0x010a
        /*06ee*/ 	.byte	0x06
	.zero		1


	//   ....[87]....
        /*06f0*/ 	.word	0x00005930
        /*06f4*/ 	.word	0x000000ff
        /*06f8*/ 	.word	0x00000060
        /*06fc*/ 	.short	0x010b
        /*06fe*/ 	.byte	0x06
	.zero		1


	//   ....[88]....
        /*0700*/ 	.word	0x000059a0
        /*0704*/ 	.word	0x000000ff
        /*0708*/ 	.word	0x00000000
        /*070c*/ 	.short	0x0101
        /*070e*/ 	.byte	0x0e
	.zero		1


	//   ....[89]....
        /*0710*/ 	.word	0x000059b0
        /*0714*/ 	.word	0x000000ff
        /*0718*/ 	.word	0x00000088
        /*071c*/ 	.short	0x010a
        /*071e*/ 	.byte	0x06
	.zero		1


	//   ....[90]....
        /*0720*/ 	.word	0x00005c20
        /*0724*/ 	.word	0x000000ff
        /*0728*/ 	.word	0x00000068
        /*072c*/ 	.short	0x010b
        /*072e*/ 	.byte	0x06
	.zero		1


	//   ....[91]....
        /*0730*/ 	.word	0x00005c40
        /*0734*/ 	.word	0x000000ff
        /*0738*/ 	.word	0x00000000
        /*073c*/ 	.short	0x0101
        /*073e*/ 	.byte	0x0d
	.zero		1


	//   ....[92]....
        /*0740*/ 	.word	0x00005c80
        /*0744*/ 	.word	0x000000ff
        /*0748*/ 	.word	0x00000070
        /*074c*/ 	.short	0x010a
        /*074e*/ 	.byte	0x06
	.zero		1


	//   ....[93]....
        /*0750*/ 	.word	0x00005ca0
        /*0754*/ 	.word	0x000000ff
        /*0758*/ 	.word	0x00000078
        /*075c*/ 	.short	0x010a
        /*075e*/ 	.byte	0x06
	.zero		1


	//   ....[94]....
        /*0760*/ 	.word	0x00005cc0
        /*0764*/ 	.word	0x000000ff
        /*0768*/ 	.word	0x00000080
        /*076c*/ 	.short	0x010a
        /*076e*/ 	.byte	0x06
	.zero		1


	//   ....[95]....
        /*0770*/ 	.word	0x00005d10
        /*0774*/ 	.word	0x00000002
        /*0778*/ 	.word	0x00000088
        /*077c*/ 	.short	0x010a
        /*077e*/ 	.byte	0xff
	.zero		1


	//   ....[96]....
        /*0780*/ 	.word	0x00006020
        /*0784*/ 	.word	0x00000000
        /*0788*/ 	.word	0x000000a0
        /*078c*/ 	.short	0x010a
        /*078e*/ 	.byte	0xff
	.zero		1


	//   ....[97]....
        /*0790*/ 	.word	0x00006130
        /*0794*/ 	.word	0x00000000
        /*0798*/ 	.word	0x00000000
        /*079c*/ 	.short	0x0101
        /*079e*/ 	.byte	0xff
	.zero		1


	//   ....[98]....
        /*07a0*/ 	.word	0x00006b70
        /*07a4*/ 	.word	0x000000ff
        /*07a8*/ 	.word	0x00000050
        /*07ac*/ 	.short	0x010a
        /*07ae*/ 	.byte	0x33
	.zero		1


	//   ....[99]....
        /*07b0*/ 	.word	0x00006b80
        /*07b4*/ 	.word	0x0000003a
        /*07b8*/ 	.word	0x000000c0
        /*07bc*/ 	.short	0x010a
        /*07be*/ 	.byte	0xff
	.zero		1


	//   ....[100]....
        /*07c0*/ 	.word	0x00006cf0
        /*07c4*/ 	.word	0x000000ff
        /*07c8*/ 	.word	0x00000050
        /*07cc*/ 	.short	0x010a
        /*07ce*/ 	.byte	0x33
	.zero		1


	//   ....[101]....
        /*07d0*/ 	.word	0x00006dd0
        /*07d4*/ 	.word	0x0000003a
        /*07d8*/ 	.word	0x000000c0
        /*07dc*/ 	.short	0x010a
        /*07de*/ 	.byte	0xff
	.zero		1


	//   ....[102]....
        /*07e0*/ 	.word	0x00007bc0
        /*07e4*/ 	.word	0x00000000
        /*07e8*/ 	.word	0x00000000
        /*07ec*/ 	.short	0x0101
        /*07ee*/ 	.byte	0xff
	.zero		1


	//   ....[103]....
        /*07f0*/ 	.word	0x00007bd0
        /*07f4*/ 	.word	0x00000002
        /*07f8*/ 	.word	0x00000050
        /*07fc*/ 	.short	0x010a
        /*07fe*/ 	.byte	0xff
	.zero		1


	//   ....[104]....
        /*0800*/ 	.word	0x00007c90
        /*0804*/ 	.word	0x00000002
        /*0808*/ 	.word	0x00000050
        /*080c*/ 	.short	0x010a
        /*080e*/ 	.byte	0xff
	.zero		1


	//   ....[105]....
        /*0810*/ 	.word	0x00008a70
        /*0814*/ 	.word	0x0000006a
        /*0818*/ 	.word	0x00000000
        /*081c*/ 	.short	0x0101
        /*081e*/ 	.byte	0xff
	.zero		1


	//   ....[106]....
        /*0820*/ 	.word	0x00008a90
        /*0824*/ 	.word	0x00000000
        /*0828*/ 	.word	0x00000050
        /*082c*/ 	.short	0x010a
        /*082e*/ 	.byte	0xff
	.zero		1


	//   ....[107]....
        /*0830*/ 	.word	0x00008b40
        /*0834*/ 	.word	0x00000000
        /*0838*/ 	.word	0x00000050
        /*083c*/ 	.short	0x010a
        /*083e*/ 	.byte	0xff
	.zero		1


	//   ....[108]....
        /*0840*/ 	.word	0x000098a0
        /*0844*/ 	.word	0x0000006a
        /*0848*/ 	.word	0x00000000
        /*084c*/ 	.short	0x0101
        /*084e*/ 	.byte	0xff
	.zero		1


	//   ....[109]....
        /*0850*/ 	.word	0x000098c0
        /*0854*/ 	.word	0x00000000
        /*0858*/ 	.word	0x00000050
        /*085c*/ 	.short	0x010a
        /*085e*/ 	.byte	0xff
	.zero		1


	//   ....[110]....
        /*0860*/ 	.word	0x00009980
        /*0864*/ 	.word	0x00000000
        /*0868*/ 	.word	0x00000050
        /*086c*/ 	.short	0x010a
        /*086e*/ 	.byte	0xff
	.zero		1


	//   ....[111]....
        /*0870*/ 	.word	0x0000a790
        /*0874*/ 	.word	0x0000006b
        /*0878*/ 	.word	0x00000000
        /*087c*/ 	.short	0x0101
        /*087e*/ 	.byte	0xff
	.zero		1


	//   ....[112]....
        /*0880*/ 	.word	0x0000a7b0
        /*0884*/ 	.word	0x00000000
        /*0888*/ 	.word	0x00000050
        /*088c*/ 	.short	0x010a
        /*088e*/ 	.byte	0xff
	.zero		1


	//   ....[113]....
        /*0890*/ 	.word	0x0000a860
        /*0894*/ 	.word	0x00000000
        /*0898*/ 	.word	0x00000050
        /*089c*/ 	.short	0x010a
        /*089e*/ 	.byte	0xff
	.zero		1


	//   ....[114]....
        /*08a0*/ 	.word	0x0000b630
        /*08a4*/ 	.word	0x0000006b
        /*08a8*/ 	.word	0x00000000
        /*08ac*/ 	.short	0x0101
        /*08ae*/ 	.byte	0xff
	.zero		1


	//   ....[115]....
        /*08b0*/ 	.word	0x0000b650
        /*08b4*/ 	.word	0x00000000
        /*08b8*/ 	.word	0x00000050
        /*08bc*/ 	.short	0x010a
        /*08be*/ 	.byte	0xff
	.zero		1


	//   ....[116]....
        /*08c0*/ 	.word	0x0000b700
        /*08c4*/ 	.word	0x00000000
        /*08c8*/ 	.word	0x00000050
        /*08cc*/ 	.short	0x010a
        /*08ce*/ 	.byte	0xff
	.zero		1


	//   ....[117]....
        /*08d0*/ 	.word	0x0000c520
        /*08d4*/ 	.word	0x0000006b
        /*08d8*/ 	.word	0x00000000
        /*08dc*/ 	.short	0x0101
        /*08de*/ 	.byte	0xff
	.zero		1


	//   ....[118]....
        /*08e0*/ 	.word	0x0000c540
        /*08e4*/ 	.word	0x00000000
        /*08e8*/ 	.word	0x00000050
        /*08ec*/ 	.short	0x010a
        /*08ee*/ 	.byte	0xff
	.zero		1


	//   ....[119]....
        /*08f0*/ 	.word	0x0000c5f0
        /*08f4*/ 	.word	0x00000000
        /*08f8*/ 	.word	0x00000050
        /*08fc*/ 	.short	0x010a
        /*08fe*/ 	.byte	0xff
	.zero		1


	//   ....[120]....
        /*0900*/ 	.word	0x0000d3a0
        /*0904*/ 	.word	0x0000006b
        /*0908*/ 	.word	0x00000000
        /*090c*/ 	.short	0x0101
        /*090e*/ 	.byte	0xff
	.zero		1


	//   ....[121]....
        /*0910*/ 	.word	0x0000d3c0
        /*0914*/ 	.word	0x00000000
        /*0918*/ 	.word	0x00000050
        /*091c*/ 	.short	0x010a
        /*091e*/ 	.byte	0xff
	.zero		1


	//   ....[122]....
        /*0920*/ 	.word	0x0000d470
        /*0924*/ 	.word	0x00000000
        /*0928*/ 	.word	0x00000050
        /*092c*/ 	.short	0x010a
        /*092e*/ 	.byte	0xff
	.zero		1


	//   ....[123]....
        /*0930*/ 	.word	0x0000dce0
        /*0934*/ 	.word	0x000000ff
        /*0938*/ 	.word	0x00000000
        /*093c*/ 	.short	0x0101
        /*093e*/ 	.byte	0x04
	.zero		1


	//   ....[124]....
        /*0940*/ 	.word	0x0000e260
        /*0944*/ 	.word	0x00000000
        /*0948*/ 	.word	0x00000000
        /*094c*/ 	.short	0x0101
        /*094e*/ 	.byte	0xff
	.zero		1


	//   ....[125]....
        /*0950*/ 	.word	0x0000e4f0
        /*0954*/ 	.word	0x000000ff
        /*0958*/ 	.word	0x00000000
        /*095c*/ 	.short	0x0101
        /*095e*/ 	.byte	0x04
	.zero		1


	//   ....[126]....
        /*0960*/ 	.word	0x0000e510
        /*0964*/ 	.word	0x00000002
        /*0968*/ 	.word	0x000000f0
        /*096c*/ 	.short	0x010a
        /*096e*/ 	.byte	0xff
	.zero		1


	//   ....[127]....
        /*0970*/ 	.word	0x0000e570
        /*0974*/ 	.word	0x00000002
        /*0978*/ 	.word	0x00000028
        /*097c*/ 	.short	0x010a
        /*097e*/ 	.byte	0xff
	.zero		1


	//   ....[128]....
        /*0980*/ 	.word	0x0000e5d0
        /*0984*/ 	.word	0x00000002
        /*0988*/ 	.word	0x00000028
        /*098c*/ 	.short	0x010a
        /*098e*/ 	.byte	0xff
	.zero		1


	//   ....[129]....
        /*0990*/ 	.word	0x0000e620
        /*0994*/ 	.word	0x00000002
        /*0998*/ 	.word	0x000000a0
        /*099c*/ 	.short	0x010a
        /*099e*/ 	.byte	0xff
	.zero		1


	//   ....[130]....
        /*09a0*/ 	.word	0x0000e680
        /*09a4*/ 	.word	0x00000000
        /*09a8*/ 	.word	0x00000000
        /*09ac*/ 	.short	0x010a
        /*09ae*/ 	.byte	0xff
	.zero		1


	//   ....[131]....
        /*09b0*/ 	.word	0x0000e6e0
        /*09b4*/ 	.word	0x00000000
        /*09b8*/ 	.word	0x00000000
        /*09bc*/ 	.short	0x010a
        /*09be*/ 	.byte	0xff
	.zero		1


	//   ....[132]....
        /*09c0*/ 	.word	0x0000e740
        /*09c4*/ 	.word	0x00000000
        /*09c8*/ 	.word	0x00000000
        /*09cc*/ 	.short	0x010a
        /*09ce*/ 	.byte	0xff
	.zero		1


	//   ....[133]....
        /*09d0*/ 	.word	0x0000e7a0
        /*09d4*/ 	.word	0x00000000
        /*09d8*/ 	.word	0x00000000
        /*09dc*/ 	.short	0x010a
        /*09de*/ 	.byte	0xff
	.zero		1


	//   ....[134]....
        /*09e0*/ 	.word	0x0000e7f0
        /*09e4*/ 	.word	0x00000000
        /*09e8*/ 	.word	0x000000e0
        /*09ec*/ 	.short	0x010a
        /*09ee*/ 	.byte	0xff
	.zero		1


	//   ....[135]....
        /*09f0*/ 	.word	0x0000e850
        /*09f4*/ 	.word	0x00000000
        /*09f8*/ 	.word	0x000000b0
        /*09fc*/ 	.short	0x010a
        /*09fe*/ 	.byte	0xff
	.zero		1


	//   ....[136]....
        /*0a00*/ 	.word	0x0000e8a0
        /*0a04*/ 	.word	0x00000000
        /*0a08*/ 	.word	0x000000a0
        /*0a0c*/ 	.short	0x010a
        /*0a0e*/ 	.byte	0xff
	.zero		1


	//   ....[137]....
        /*0a10*/ 	.word	0x0000e900
        /*0a14*/ 	.word	0x00000000
        /*0a18*/ 	.word	0x000000b0
        /*0a1c*/ 	.short	0x010a
        /*0a1e*/ 	.byte	0xff
	.zero		1


	//   ....[138]....
        /*0a20*/ 	.word	0x0000e950
        /*0a24*/ 	.word	0x00000000
        /*0a28*/ 	.word	0x000000a0
        /*0a2c*/ 	.short	0x010a
        /*0a2e*/ 	.byte	0xff
	.zero		1


	//   ....[139]....
        /*0a30*/ 	.word	0x0000e9b0
        /*0a34*/ 	.word	0x00000002
        /*0a38*/ 	.word	0x000000d0
        /*0a3c*/ 	.short	0x010a
        /*0a3e*/ 	.byte	0xff
	.zero		1


	//   ....[140]....
        /*0a40*/ 	.word	0x0000ea10
        /*0a44*/ 	.word	0x00000000
        /*0a48*/ 	.word	0x00000000
        /*0a4c*/ 	.short	0x010a
        /*0a4e*/ 	.byte	0xff
	.zero		1


	//   ....[141]....
        /*0a50*/ 	.word	0x0000ea70
        /*0a54*/ 	.word	0x00000000
        /*0a58*/ 	.word	0x00000000
        /*0a5c*/ 	.short	0x010a
        /*0a5e*/ 	.byte	0xff
	.zero		1


	//   ....[142]....
        /*0a60*/ 	.word	0x0000ead0
        /*0a64*/ 	.word	0x00000000
        /*0a68*/ 	.word	0x00000000
        /*0a6c*/ 	.short	0x010a
        /*0a6e*/ 	.byte	0xff
	.zero		1


	//   ....[143]....
        /*0a70*/ 	.word	0x0000eb20
        /*0a74*/ 	.word	0x00000000
        /*0a78*/ 	.word	0x000000a0
        /*0a7c*/ 	.short	0x010a
        /*0a7e*/ 	.byte	0xff
	.zero		1


	//   ....[144]....
        /*0a80*/ 	.word	0x0000eb80
        /*0a84*/ 	.word	0x00000000
        /*0a88*/ 	.word	0x00000098
        /*0a8c*/ 	.short	0x010a
        /*0a8e*/ 	.byte	0xff
	.zero		1


	//   ....[145]....
        /*0a90*/ 	.word	0x0000ebe0
        /*0a94*/ 	.word	0x00000000
        /*0a98*/ 	.word	0x00000070
        /*0a9c*/ 	.short	0x010a
        /*0a9e*/ 	.byte	0xff
	.zero		1


	//   ....[146]....
        /*0aa0*/ 	.word	0x0000ec40
        /*0aa4*/ 	.word	0x00000000
        /*0aa8*/ 	.word	0x00000078
        /*0aac*/ 	.short	0x010a
        /*0aae*/ 	.byte	0xff
	.zero		1


	//   ....[147]....
        /*0ab0*/ 	.word	0x0000eca0
        /*0ab4*/ 	.word	0x00000000
        /*0ab8*/ 	.word	0x00000080
        /*0abc*/ 	.short	0x010a
        /*0abe*/ 	.byte	0xff
	.zero		1


	//   ....[148]....
        /*0ac0*/ 	.word	0x0000ed00
        /*0ac4*/ 	.word	0x00000000
        /*0ac8*/ 	.word	0x00000088
        /*0acc*/ 	.short	0x010a
        /*0ace*/ 	.byte	0xff
	.zero		1


	//   ....[149]....
        /*0ad0*/ 	.word	0x0000ed60
        /*0ad4*/ 	.word	0x00000000
        /*0ad8*/ 	.word	0x00000070
        /*0adc*/ 	.short	0x010a
        /*0ade*/ 	.byte	0xff
	.zero		1


	//   ....[150]....
        /*0ae0*/ 	.word	0x0000edc0
        /*0ae4*/ 	.word	0x00000000
        /*0ae8*/ 	.word	0x00000078
        /*0aec*/ 	.short	0x010a
        /*0aee*/ 	.byte	0xff
	.zero		1


	//   ....[151]....
        /*0af0*/ 	.word	0x0000ee20
        /*0af4*/ 	.word	0x00000000
        /*0af8*/ 	.word	0x00000080
        /*0afc*/ 	.short	0x010a
        /*0afe*/ 	.byte	0xff
	.zero		1


	//   ....[152]....
        /*0b00*/ 	.word	0x0000ee80
        /*0b04*/ 	.word	0x00000000
        /*0b08*/ 	.word	0x00000088
        /*0b0c*/ 	.short	0x010a
        /*0b0e*/ 	.byte	0xff
	.zero		1


	//   ....[153]....
        /*0b10*/ 	.word	0x0000eee0
        /*0b14*/ 	.word	0x00000000
        /*0b18*/ 	.word	0x00000070
        /*0b1c*/ 	.short	0x010a
        /*0b1e*/ 	.byte	0xff
	.zero		1


	//   ....[154]....
        /*0b20*/ 	.word	0x0000ef40
        /*0b24*/ 	.word	0x00000000
        /*0b28*/ 	.word	0x00000078
        /*0b2c*/ 	.short	0x010a
        /*0b2e*/ 	.byte	0xff
	.zero		1


	//   ....[155]....
        /*0b30*/ 	.word	0x0000efa0
        /*0b34*/ 	.word	0x00000002
        /*0b38*/ 	.word	0x00000080
        /*0b3c*/ 	.short	0x010a
        /*0b3e*/ 	.byte	0xff
	.zero		1


	//   ....[156]....
        /*0b40*/ 	.word	0x0000eff0
        /*0b44*/ 	.word	0x00000000
        /*0b48*/ 	.word	0x000000a0
        /*0b4c*/ 	.short	0x010a
        /*0b4e*/ 	.byte	0xff
	.zero		1


	//   ....[157]....
        /*0b50*/ 	.word	0x0000f050
        /*0b54*/ 	.word	0x00000004
        /*0b58*/ 	.word	0x00000050
        /*0b5c*/ 	.short	0x010a
        /*0b5e*/ 	.byte	0xff
	.zero		1


	//   ....[158]....
        /*0b60*/ 	.word	0x0000f0a0
        /*0b64*/ 	.word	0x0000003a
        /*0b68*/ 	.word	0x000000c0
        /*0b6c*/ 	.short	0x010a
        /*0b6e*/ 	.byte	0xff
	.zero		1


	//   ....[159]....
        /*0b70*/ 	.word	0x0000f0f0
        /*0b74*/ 	.word	0x00000002
        /*0b78*/ 	.word	0x00000050
        /*0b7c*/ 	.short	0x010a
        /*0b7e*/ 	.byte	0xff
	.zero		1


	//   ....[160]....
        /*0b80*/ 	.word	0x0000f140
        /*0b84*/ 	.word	0x00000000
        /*0b88*/ 	.word	0x00000050
        /*0b8c*/ 	.short	0x010a
        /*0b8e*/ 	.byte	0xff
	.zero		1


	//   ....[161]....
        /*0b90*/ 	.word	0x0000f190
        /*0b94*/ 	.word	0x00000000
        /*0b98*/ 	.word	0x00000050
        /*0b9c*/ 	.short	0x010a
        /*0b9e*/ 	.byte	0xff
	.zero		1


	//   ....[162]....
        /*0ba0*/ 	.word	0x0000f1e0
        /*0ba4*/ 	.word	0x00000000
        /*0ba8*/ 	.word	0x00000050
        /*0bac*/ 	.short	0x010a
        /*0bae*/ 	.byte	0xff
	.zero		1


	//   ....[163]....
        /*0bb0*/ 	.word	0x0000f230
        /*0bb4*/ 	.word	0x00000000
        /*0bb8*/ 	.word	0x00000050
        /*0bbc*/ 	.short	0x010a
        /*0bbe*/ 	.byte	0xff
	.zero		1


	//   ....[164]....
        /*0bc0*/ 	.word	0x0000f280
        /*0bc4*/ 	.word	0x00000000
        /*0bc8*/ 	.word	0x00000050
        /*0bcc*/ 	.short	0x010a
        /*0bce*/ 	.byte	0xff
	.zero		1


	//   ....[165]....
        /*0bd0*/ 	.word	0x0000f2d0
        /*0bd4*/ 	.word	0x00000000
        /*0bd8*/ 	.word	0x00000050
        /*0bdc*/ 	.short	0x010a
        /*0bde*/ 	.byte	0xff
	.zero		1


	//----- nvinfo : EIATTR_NUM_MBARRIERS
	.align		4
.L_47:
        /*0be0*/ 	.byte	0x03, 0x38
        /*0be2*/ 	.short	0x0020


	//----- nvinfo : EIATTR_EXIT_INSTR_OFFSETS
	.align		4
        /*0be4*/ 	.byte	0x04, 0x1c
        /*0be6*/ 	.short	(.L_49 - .L_48)


	//   ....[0]....
.L_48:
        /*0be8*/ 	.word	0x00002cd0


	//   ....[1]....
        /*0bec*/ 	.word	0x000031c0


	//   ....[2]....
        /*0bf0*/ 	.word	0x00003220


	//   ....[3]....
        /*0bf4*/ 	.word	0x00004420


	//   ....[4]....
        /*0bf8*/ 	.word	0x00005d40


	//   ....[5]....
        /*0bfc*/ 	.word	0x00005d80


	//   ....[6]....
        /*0c00*/ 	.word	0x0000e3e0


	//   ....[7]....
        /*0c04*/ 	.word	0x0000e460


	//   ....[8]....
        /*0c08*/ 	.word	0x0000e490


	//   ....[9]....
        /*0c0c*/ 	.word	0x0000e500


	//----- nvinfo : EIATTR_MAX_THREADS
	.align		4
.L_49:
        /*0c10*/ 	.byte	0x04, 0x05
        /*0c12*/ 	.short	(.L_51 - .L_50)
.L_50:
        /*0c14*/ 	.word	0x00000100
        /*0c18*/ 	.word	0x00000001
        /*0c1c*/ 	.word	0x00000001


	//----- nvinfo : EIATTR_CRS_STACK_SIZE
	.align		4
.L_51:
        /*0c20*/ 	.byte	0x04, 0x1e
        /*0c22*/ 	.short	(.L_53 - .L_52)
.L_52:
        /*0c24*/ 	.word	0x00000000


	//----- nvinfo : EIATTR_CBANK_PARAM_SIZE
	.align		4
.L_53:
        /*0c28*/ 	.byte	0x03, 0x19
        /*0c2a*/ 	.short	0x0c00


	//----- nvinfo : EIATTR_PARAM_CBANK
	.align		4
        /*0c2c*/ 	.byte	0x04, 0x0a
        /*0c2e*/ 	.short	(.L_55 - .L_54)
	.align		4
.L_54:
        /*0c30*/ 	.word	index@(.nv.constant0._ZN7cutlass13device_kernelINS_4gemm6kernel13GemmUniversalIN4cute5tupleIJiiiiEEENS1_10collective13CollectiveMmaINS1_46MainloopSm100TmaUmmaWarpSpecializedBlockScaledILi5ELi2ELi2ENS5_IJNS4_1CILi8EEENSA_ILi1EEESC_EEEEENS5_IJNSA_ILi128EEESF_NSA_ILi256EEEEEENS5_IJNS_12float_e2m1_tENS_13float_ue4m3_tEEEENS5_IJNS5_IJlSC_lEEENS4_6LayoutINS5_IJNS5_IJNS5_IJNSA_ILi32EEENSA_ILi4EEEEEEiEEENS5_IJNS5_IJNSA_ILi16EEESO_EEEiEEENS5_IJSC_iEEEEEENS5_IJST_NS5_IJNS5_IJNSA_ILi0EEESC_EEENSA_ILi512EEEEEENS5_IJSW_iEEEEEEEEEEESK_S13_NS4_8TiledMMAINS4_8MMA_AtomIJNS4_17SM100_MMA_MXF4_SSISI_SI_fSJ_Li128ELi128ELi16ELNS4_4UMMA5MajorE0ELS18_0ELNS17_7ScaleInE0ELS19_0EEEEEENSM_INS5_IJSC_SC_SC_EEENS5_IJSW_SW_SW_EEEEENS5_IJNS4_10UnderscoreES1F_S1F_EEEEENS5_IJNS4_13SM90_TMA_LOADES1I_EEENS5_IJNS4_14ComposedLayoutINS4_7SwizzleILi3ELi4ELi3EEENS4_18smem_ptr_flag_bitsILi4EEENSM_INS5_IJSB_SG_EEENS5_IJSG_SC_EEEEEEENSM_INS5_IJNS5_IJNS5_IJSP_SC_EEESS_EEESC_NS5_IJSC_SO_EEEEEENS5_IJNS5_IJNS5_IJSS_SY_EEESX_EEESW_NS5_IJSO_SY_EEEEEEEEEEEvNS4_8identityENS5_IJNS4_23SM90_TMA_LOAD_MULTICASTES24_EEES22_vS23_EENS_8epilogue10collective18CollectiveEpilogueINS27_23Sm100TmaWarpSpecializedILi4ELi2ELi16ELb1ELb0EEEJNS5_IJNSA_ILi64EEESF_SG_EEENS5_IJNSM_IS2C_SC_EENSM_INS5_IJSR_NSA_ILi2EEEEEENS5_IJSC_S2C_EEEEEEEENS_10bfloat16_tESL_S2K_SL_NS27_6fusion15FusionCallbacksIS2B_NS2L_17LinearCombinationIS2K_fS2K_fLNS_15FloatRoundStyleE2EEES2D_S2J_JEEENS4_5SM1004TMEM4LOAD26SM100_TMEM_LOAD_32dp32b16xES1I_NS1K_INS1L_ILi1ELi4ELi3EEENS1N_ILi16EEENSM_INS5_IJSB_SR_EEENS5_IJSR_SC_EEEEEEENS4_39AutoVectorizingCopyWithAssumedAlignmentILi128EEENS4_14SM90_TMA_STOREES30_S32_S32_EEEvvEEEEvNT_6ParamsE)
        /*0c34*/ 	.short	0x0380
        /*0c36*/ 	.short	0x0c00


	//----- nvinfo : EIATTR_SW_WAR
	.align		4
.L_55:
        /*0c38*/ 	.byte	0x04, 0x36
        /*0c3a*/ 	.short	(.L_57 - .L_56)
.L_56:
        /*0c3c*/ 	.word	0x00000008
.L_57:


//--------------------- .nv.callgraph             --------------------------
	.section	.nv.callgraph,"",@"SHT_CUDA_CALLGRAPH"
	.align	4
	.sectionentsize	8
	.align		4
        /*0000*/ 	.word	0x00000000
	.align		4
        /*0004*/ 	.word	0xffffffff
	.align		4
        /*0008*/ 	.word	index@(_ZN7cutlass13device_kernelINS_4gemm6kernel13GemmUniversalIN4cute5tupleIJiiiiEEENS1_10collective13CollectiveMmaINS1_46MainloopSm100TmaUmmaWarpSpecializedBlockScaledILi5ELi2ELi2ENS5_IJNS4_1CILi8EEENSA_ILi1EEESC_EEEEENS5_IJNSA_ILi128EEESF_NSA_ILi256EEEEEENS5_IJNS_12float_e2m1_tENS_13float_ue4m3_tEEEENS5_IJNS5_IJlSC_lEEENS4_6LayoutINS5_IJNS5_IJNS5_IJNSA_ILi32EEENSA_ILi4EEEEEEiEEENS5_IJNS5_IJNSA_ILi16EEESO_EEEiEEENS5_IJSC_iEEEEEENS5_IJST_NS5_IJNS5_IJNSA_ILi0EEESC_EEENSA_ILi512EEEEEENS5_IJSW_iEEEEEEEEEEESK_S13_NS4_8TiledMMAINS4_8MMA_AtomIJNS4_17SM100_MMA_MXF4_SSISI_SI_fSJ_Li128ELi128ELi16ELNS4_4UMMA5MajorE0ELS18_0ELNS17_7ScaleInE0ELS19_0EEEEEENSM_INS5_IJSC_SC_SC_EEENS5_IJSW_SW_SW_EEEEENS5_IJNS4_10UnderscoreES1F_S1F_EEEEENS5_IJNS4_13SM90_TMA_LOADES1I_EEENS5_IJNS4_14ComposedLayoutINS4_7SwizzleILi3ELi4ELi3EEENS4_18smem_ptr_flag_bitsILi4EEENSM_INS5_IJSB_SG_EEENS5_IJSG_SC_EEEEEEENSM_INS5_IJNS5_IJNS5_IJSP_SC_EEESS_EEESC_NS5_IJSC_SO_EEEEEENS5_IJNS5_IJNS5_IJSS_SY_EEESX_EEESW_NS5_IJSO_SY_EEEEEEEEEEEvNS4_8identityENS5_IJNS4_23SM90_TMA_LOAD_MULTICASTES24_EEES22_vS23_EENS_8epilogue10collective18CollectiveEpilogueINS27_23Sm100TmaWarpSpecializedILi4ELi2ELi16ELb1ELb0EEEJNS5_IJNSA_ILi64EEESF_SG_EEENS5_IJNSM_IS2C_SC_EENSM_INS5_IJSR_NSA_ILi2EEEEEENS5_IJSC_S2C_EEEEEEEENS_10bfloat16_tESL_S2K_SL_NS27_6fusion15FusionCallbacksIS2B_NS2L_17LinearCombinationIS2K_fS2K_fLNS_15FloatRoundStyleE2EEES2D_S2J_JEEENS4_5SM1004TMEM4LOAD26SM100_TMEM_LOAD_32dp32b16xES1I_NS1K_INS1L_ILi1ELi4ELi3EEENS1N_ILi16EEENSM_INS5_IJSB_SR_EEENS5_IJSR_SC_EEEEEEENS4_39AutoVectorizingCopyWithAssumedAlignmentILi128EEENS4_14SM90_TMA_STOREES30_S32_S32_EEEvvEEEEvNT_6ParamsE)
	.align		4
        /*000c*/ 	.word	index@(__assertfail)
	.align		4
        /*0010*/ 	.word	0x00000000
	.align		4
        /*0014*/ 	.word	0xfffffffe
	.align		4
        /*0018*/ 	.word	0x00000000
	.align		4
        /*001c*/ 	.word	0xfffffffd
	.align		4
        /*0020*/ 	.word	0x00000000
	.align		4
        /*0024*/ 	.word	0xfffffffc


//--------------------- .nv.constant4             --------------------------
	.section	.nv.constant4,"a",@progbits
	.align	8
	.align		8
.nv.constant4:
        /*0000*/ 	.dword	__assertfail
	.align		8
        /*0008*/ 	.dword	__unnamed_1
	.align		8
        /*0010*/ 	.dword	__unnamed_2
	.align		8
        /*0018*/ 	.dword	_ZN40_INTERNAL_68a069d5_4_k_cu_b8a37b9a_198744cuda3std3__45__cpo5beginE
	.align		8
        /*0020*/ 	.dword	_ZN40_INTERNAL_68a069d5_4_k_cu_b8a37b9a_198744cuda3std3__45__cpo3endE
	.align		8
        /*0028*/ 	.dword	_ZN40_INTERNAL_68a069d5_4_k_cu_b8a37b9a_198744cuda3std3__45__cpo6cbeginE
	.align		8
        /*0030*/ 	.dword	_ZN40_INTERNAL_68a069d5_4_k_cu_b8a37b9a_198744cuda3std3__45__cpo4cendE
	.align		8
        /*0038*/ 	.dword	_ZN40_INTERNAL_68a069d5_4_k_cu_b8a37b9a_198744cuda3std3__442_GLOBAL__N__68a069d5_4_k_cu_b8a37b9a_198746ignoreE
	.align		8
        /*0040*/ 	.dword	_ZN40_INTERNAL_68a069d5_4_k_cu_b8a37b9a_198744cuda3std3__419piecewise_constructE
	.align		8
        /*0048*/ 	.dword	_ZN40_INTERNAL_68a069d5_4_k_cu_b8a37b9a_198744cuda3std3__48in_placeE
	.align		8
        /*0050*/ 	.dword	_ZN40_INTERNAL_68a069d5_4_k_cu_b8a37b9a_198744cuda3std6ranges3__45__cpo4swapE
	.align		8
        /*0058*/ 	.dword	_ZN40_INTERNAL_68a069d5_4_k_cu_b8a37b9a_198744cuda3std6ranges3__45__cpo9iter_moveE
	.align		8
        /*0060*/ 	.dword	_ZN40_INTERNAL_68a069d5_4_k_cu_b8a37b9a_198744cute7productE
	.align		8
        /*0068*/ 	.dword	_ZN40_INTERNAL_68a069d5_4_k_cu_b8a37b9a_198744cute1_E
	.align		8
        /*0070*/ 	.dword	$str$25
	.align		8
        /*0078*/ 	.dword	$str$26
	.align		8
        /*0080*/ 	.dword	$str$29
	.align		8
        /*0088*/ 	.dword	$str$30


//--------------------- .text._ZN7cutlass13device_kernelINS_4gemm6kernel13GemmUniversalIN4cute5tupleIJiiiiEEENS1_10collective13CollectiveMmaINS1_46MainloopSm100TmaUmmaWarpSpecializedBlockScaledILi5ELi2ELi2ENS5_IJNS4_1CILi8EEENSA_ILi1EEESC_EEEEENS5_IJNSA_ILi128EEESF_NSA_ILi256EEEEEENS5_IJNS_12float_e2m1_tENS_13float_ue4m3_tEEEENS5_IJNS5_IJlSC_lEEENS4_6LayoutINS5_IJNS5_IJNS5_IJNSA_ILi32EEENSA_ILi4EEEEEEiEEENS5_IJNS5_IJNSA_ILi16EEESO_EEEiEEENS5_IJSC_iEEEEEENS5_IJST_NS5_IJNS5_IJNSA_ILi0EEESC_EEENSA_ILi512EEEEEENS5_IJSW_iEEEEEEEEEEESK_S13_NS4_8TiledMMAINS4_8MMA_AtomIJNS4_17SM100_MMA_MXF4_SSISI_SI_fSJ_Li128ELi128ELi16ELNS4_4UMMA5MajorE0ELS18_0ELNS17_7ScaleInE0ELS19_0EEEEEENSM_INS5_IJSC_SC_SC_EEENS5_IJSW_SW_SW_EEEEENS5_IJNS4_10UnderscoreES1F_S1F_EEEEENS5_IJNS4_13SM90_TMA_LOADES1I_EEENS5_IJNS4_14ComposedLayoutINS4_7SwizzleILi3ELi4ELi3EEENS4_18smem_ptr_flag_bitsILi4EEENSM_INS5_IJSB_SG_EEENS5_IJSG_SC_EEEEEEENSM_INS5_IJNS5_IJNS5_IJSP_SC_EEESS_EEESC_NS5_IJSC_SO_EEEEEENS5_IJNS5_IJNS5_IJSS_SY_EEESX_EEESW_NS5_IJSO_SY_EEEEEEEEEEEvNS4_8identityENS5_IJNS4_23SM90_TMA_LOAD_MULTICASTES24_EEES22_vS23_EENS_8epilogue10collective18CollectiveEpilogueINS27_23Sm100TmaWarpSpecializedILi4ELi2ELi16ELb1ELb0EEEJNS5_IJNSA_ILi64EEESF_SG_EEENS5_IJNSM_IS2C_SC_EENSM_INS5_IJSR_NSA_ILi2EEEEEENS5_IJSC_S2C_EEEEEEEENS_10bfloat16_tESL_S2K_SL_NS27_6fusion15FusionCallbacksIS2B_NS2L_17LinearCombinationIS2K_fS2K_fLNS_15FloatRoundStyleE2EEES2D_S2J_JEEENS4_5SM1004TMEM4LOAD26SM100_TMEM_LOAD_32dp32b16xES1I_NS1K_INS1L_ILi1ELi4ELi3EEENS1N_ILi16EEENSM_INS5_IJSB_SR_EEENS5_IJSR_SC_EEEEEEENS4_39AutoVectorizingCopyWithAssumedAlignmentILi128EEENS4_14SM90_TMA_STOREES30_S32_S32_EEEvvEEEEvNT_6ParamsE --------------------------
	.section	.text._ZN7cutlass13device_kernelINS_4gemm6kernel13GemmUniversalIN4cute5tupleIJiiiiEEENS1_10collective13CollectiveMmaINS1_46MainloopSm100TmaUmmaWarpSpecializedBlockScaledILi5ELi2ELi2ENS5_IJNS4_1CILi8EEENSA_ILi1EEESC_EEEEENS5_IJNSA_ILi128EEESF_NSA_ILi256EEEEEENS5_IJNS_12float_e2m1_tENS_13float_ue4m3_tEEEENS5_IJNS5_IJlSC_lEEENS4_6LayoutINS5_IJNS5_IJNS5_IJNSA_ILi32EEENSA_ILi4EEEEEEiEEENS5_IJNS5_IJNSA_ILi16EEESO_EEEiEEENS5_IJSC_iEEEEEENS5_IJST_NS5_IJNS5_IJNSA_ILi0EEESC_EEENSA_ILi512EEEEEENS5_IJSW_iEEEEEEEEEEESK_S13_NS4_8TiledMMAINS4_8MMA_AtomIJNS4_17SM100_MMA_MXF4_SSISI_SI_fSJ_Li128ELi128ELi16ELNS4_4UMMA5MajorE0ELS18_0ELNS17_7ScaleInE0ELS19_0EEEEEENSM_INS5_IJSC_SC_SC_EEENS5_IJSW_SW_SW_EEEEENS5_IJNS4_10UnderscoreES1F_S1F_EEEEENS5_IJNS4_13SM90_TMA_LOADES1I_EEENS5_IJNS4_14ComposedLayoutINS4_7SwizzleILi3ELi4ELi3EEENS4_18smem_ptr_flag_bitsILi4EEENSM_INS5_IJSB_SG_EEENS5_IJSG_SC_EEEEEEENSM_INS5_IJNS5_IJNS5_IJSP_SC_EEESS_EEESC_NS5_IJSC_SO_EEEEEENS5_IJNS5_IJNS5_IJSS_SY_EEESX_EEESW_NS5_IJSO_SY_EEEEEEEEEEEvNS4_8identityENS5_IJNS4_23SM90_TMA_LOAD_MULTICASTES24_EEES22_vS23_EENS_8epilogue10collective18CollectiveEpilogueINS27_23Sm100TmaWarpSpecializedILi4ELi2ELi16ELb1ELb0EEEJNS5_IJNSA_ILi64EEESF_SG_EEENS5_IJNSM_IS2C_SC_EENSM_INS5_IJSR_NSA_ILi2EEEEEENS5_IJSC_S2C_EEEEEEEENS_10bfloat16_tESL_S2K_SL_NS27_6fusion15FusionCallbacksIS2B_NS2L_17LinearCombinationIS2K_fS2K_fLNS_15FloatRoundStyleE2EEES2D_S2J_JEEENS4_5SM1004TMEM4LOAD26SM100_TMEM_LOAD_32dp32b16xES1I_NS1K_INS1L_ILi1ELi4ELi3EEENS1N_ILi16EEENSM_INS5_IJSB_SR_EEENS5_IJSR_SC_EEEEEEENS4_39AutoVectorizingCopyWithAssumedAlignmentILi128EEENS4_14SM90_TMA_STOREES30_S32_S32_EEEvvEEEEvNT_6ParamsE,"ax",@progbits
	.align	128
.text._ZN7cutlass13device_kernelINS_4gemm6kernel13GemmUniversalIN4cute5tupleIJiiiiEEENS1_10collective13CollectiveMmaINS1_46MainloopSm100TmaUmmaWarpSpecializedBlockScaledILi5ELi2ELi2ENS5_IJNS4_1CILi8EEENSA_ILi1EEESC_EEEEENS5_IJNSA_ILi128EEESF_NSA_ILi256EEEEEENS5_IJNS_12float_e2m1_tENS_13float_ue4m3_tEEEENS5_IJNS5_IJlSC_lEEENS4_6LayoutINS5_IJNS5_IJNS5_IJNSA_ILi32EEENSA_ILi4EEEEEEiEEENS5_IJNS5_IJNSA_ILi16EEESO_EEEiEEENS5_IJSC_iEEEEEENS5_IJST_NS5_IJNS5_IJNSA_ILi0EEESC_EEENSA_ILi512EEEEEENS5_IJSW_iEEEEEEEEEEESK_S13_NS4_8TiledMMAINS4_8MMA_AtomIJNS4_17SM100_MMA_MXF4_SSISI_SI_fSJ_Li128ELi128ELi16ELNS4_4UMMA5MajorE0ELS18_0ELNS17_7ScaleInE0ELS19_0EEEEEENSM_INS5_IJSC_SC_SC_EEENS5_IJSW_SW_SW_EEEEENS5_IJNS4_10UnderscoreES1F_S1F_EEEEENS5_IJNS4_13SM90_TMA_LOADES1I_EEENS5_IJNS4_14ComposedLayoutINS4_7SwizzleILi3ELi4ELi3EEENS4_18smem_ptr_flag_bitsILi4EEENSM_INS5_IJSB_SG_EEENS5_IJSG_SC_EEEEEEENSM_INS5_IJNS5_IJNS5_IJSP_SC_EEESS_EEESC_NS5_IJSC_SO_EEEEEENS5_IJNS5_IJNS5_IJSS_SY_EEESX_EEESW_NS5_IJSO_SY_EEEEEEEEEEEvNS4_8identityENS5_IJNS4_23SM90_TMA_LOAD_MULTICASTES24_EEES22_vS23_EENS_8epilogue10collective18CollectiveEpilogueINS27_23Sm100TmaWarpSpecializedILi4ELi2ELi16ELb1ELb0EEEJNS5_IJNSA_ILi64EEESF_SG_EEENS5_IJNSM_IS2C_SC_EENSM_INS5_IJSR_NSA_ILi2EEEEEENS5_IJSC_S2C_EEEEEEEENS_10bfloat16_tESL_S2K_SL_NS27_6fusion15FusionCallbacksIS2B_NS2L_17LinearCombinationIS2K_fS2K_fLNS_15FloatRoundStyleE2EEES2D_S2J_JEEENS4_5SM1004TMEM4LOAD26SM100_TMEM_LOAD_32dp32b16xES1I_NS1K_INS1L_ILi1ELi4ELi3EEENS1N_ILi16EEENSM_INS5_IJSB_SR_EEENS5_IJSR_SC_EEEEEEENS4_39AutoVectorizingCopyWithAssumedAlignmentILi128EEENS4_14SM90_TMA_STOREES30_S32_S32_EEEvvEEEEvNT_6ParamsE:
        .type           _ZN7cutlass13device_kernelINS_4gemm6kernel13GemmUniversalIN4cute5tupleIJiiiiEEENS1_10collective13CollectiveMmaINS1_46MainloopSm100TmaUmmaWarpSpecializedBlockScaledILi5ELi2ELi2ENS5_IJNS4_1CILi8EEENSA_ILi1EEESC_EEEEENS5_IJNSA_ILi128EEESF_NSA_ILi256EEEEEENS5_IJNS_12float_e2m1_tENS_13float_ue4m3_tEEEENS5_IJNS5_IJlSC_lEEENS4_6LayoutINS5_IJNS5_IJNS5_IJNSA_ILi32EEENSA_ILi4EEEEEEiEEENS5_IJNS5_IJNSA_ILi16EEESO_EEEiEEENS5_IJSC_iEEEEEENS5_IJST_NS5_IJNS5_IJNSA_ILi0EEESC_EEENSA_ILi512EEEEEENS5_IJSW_iEEEEEEEEEEESK_S13_NS4_8TiledMMAINS4_8MMA_AtomIJNS4_17SM100_MMA_MXF4_SSISI_SI_fSJ_Li128ELi128ELi16ELNS4_4UMMA5MajorE0ELS18_0ELNS17_7ScaleInE0ELS19_0EEEEEENSM_INS5_IJSC_SC_SC_EEENS5_IJSW_SW_SW_EEEEENS5_IJNS4_10UnderscoreES1F_S1F_EEEEENS5_IJNS4_13SM90_TMA_LOADES1I_EEENS5_IJNS4_14ComposedLayoutINS4_7SwizzleILi3ELi4ELi3EEENS4_18smem_ptr_flag_bitsILi4EEENSM_INS5_IJSB_SG_EEENS5_IJSG_SC_EEEEEEENSM_INS5_IJNS5_IJNS5_IJSP_SC_EEESS_EEESC_NS5_IJSC_SO_EEEEEENS5_IJNS5_IJNS5_IJSS_SY_EEESX_EEESW_NS5_IJSO_SY_EEEEEEEEEEEvNS4_8identityENS5_IJNS4_23SM90_TMA_LOAD_MULTICASTES24_EEES22_vS23_EENS_8epilogue10collective18CollectiveEpilogueINS27_23Sm100TmaWarpSpecializedILi4ELi2ELi16ELb1ELb0EEEJNS5_IJNSA_ILi64EEESF_SG_EEENS5_IJNSM_IS2C_SC_EENSM_INS5_IJSR_NSA_ILi2EEEEEENS5_IJSC_S2C_EEEEEEEENS_10bfloat16_tESL_S2K_SL_NS27_6fusion15FusionCallbacksIS2B_NS2L_17LinearCombinationIS2K_fS2K_fLNS_15FloatRoundStyleE2EEES2D_S2J_JEEENS4_5SM1004TMEM4LOAD26SM100_TMEM_LOAD_32dp32b16xES1I_NS1K_INS1L_ILi1ELi4ELi3EEENS1N_ILi16EEENSM_INS5_IJSB_SR_EEENS5_IJSR_SC_EEEEEEENS4_39AutoVectorizingCopyWithAssumedAlignmentILi128EEENS4_14SM90_TMA_STOREES30_S32_S32_EEEvvEEEEvNT_6ParamsE,@function
        .size           _ZN7cutlass13device_kernelINS_4gemm6kernel13GemmUniversalIN4cute5tupleIJiiiiEEENS1_10collective13CollectiveMmaINS1_46MainloopSm100TmaUmmaWarpSpecializedBlockScaledILi5ELi2ELi2ENS5_IJNS4_1CILi8EEENSA_ILi1EEESC_EEEEENS5_IJNSA_ILi128EEESF_NSA_ILi256EEEEEENS5_IJNS_12float_e2m1_tENS_13float_ue4m3_tEEEENS5_IJNS5_IJlSC_lEEENS4_6LayoutINS5_IJNS5_IJNS5_IJNSA_ILi32EEENSA_ILi4EEEEEEiEEENS5_IJNS5_IJNSA_ILi16EEESO_EEEiEEENS5_IJSC_iEEEEEENS5_IJST_NS5_IJNS5_IJNSA_ILi0EEESC_EEENSA_ILi512EEEEEENS5_IJSW_iEEEEEEEEEEESK_S13_NS4_8TiledMMAINS4_8MMA_AtomIJNS4_17SM100_MMA_MXF4_SSISI_SI_fSJ_Li128ELi128ELi16ELNS4_4UMMA5MajorE0ELS18_0ELNS17_7ScaleInE0ELS19_0EEEEEENSM_INS5_IJSC_SC_SC_EEENS5_IJSW_SW_SW_EEEEENS5_IJNS4_10UnderscoreES1F_S1F_EEEEENS5_IJNS4_13SM90_TMA_LOADES1I_EEENS5_IJNS4_14ComposedLayoutINS4_7SwizzleILi3ELi4ELi3EEENS4_18smem_ptr_flag_bitsILi4EEENSM_INS5_IJSB_SG_EEENS5_IJSG_SC_EEEEEEENSM_INS5_IJNS5_IJNS5_IJSP_SC_EEESS_EEESC_NS5_IJSC_SO_EEEEEENS5_IJNS5_IJNS5_IJSS_SY_EEESX_EEESW_NS5_IJSO_SY_EEEEEEEEEEEvNS4_8identityENS5_IJNS4_23SM90_TMA_LOAD_MULTICASTES24_EEES22_vS23_EENS_8epilogue10collective18CollectiveEpilogueINS27_23Sm100TmaWarpSpecializedILi4ELi2ELi16ELb1ELb0EEEJNS5_IJNSA_ILi64EEESF_SG_EEENS5_IJNSM_IS2C_SC_EENSM_INS5_IJSR_NSA_ILi2EEEEEENS5_IJSC_S2C_EEEEEEEENS_10bfloat16_tESL_S2K_SL_NS27_6fusion15FusionCallbacksIS2B_NS2L_17LinearCombinationIS2K_fS2K_fLNS_15FloatRoundStyleE2EEES2D_S2J_JEEENS4_5SM1004TMEM4LOAD26SM100_TMEM_LOAD_32dp32b16xES1I_NS1K_INS1L_ILi1ELi4ELi3EEENS1N_ILi16EEENSM_INS5_IJSB_SR_EEENS5_IJSR_SC_EEEEEEENS4_39AutoVectorizingCopyWithAssumedAlignmentILi128EEENS4_14SM90_TMA_STOREES30_S32_S32_EEEvvEEEEvNT_6ParamsE,(.L_x_244 - _ZN7cutlass13device_kernelINS_4gemm6kernel13GemmUniversalIN4cute5tupleIJiiiiEEENS1_10collective13CollectiveMmaINS1_46MainloopSm100TmaUmmaWarpSpecializedBlockScaledILi5ELi2ELi2ENS5_IJNS4_1CILi8EEENSA_ILi1EEESC_EEEEENS5_IJNSA_ILi128EEESF_NSA_ILi256EEEEEENS5_IJNS_12float_e2m1_tENS_13float_ue4m3_tEEEENS5_IJNS5_IJlSC_lEEENS4_6LayoutINS5_IJNS5_IJNS5_IJNSA_ILi32EEENSA_ILi4EEEEEEiEEENS5_IJNS5_IJNSA_ILi16EEESO_EEEiEEENS5_IJSC_iEEEEEENS5_IJST_NS5_IJNS5_IJNSA_ILi0EEESC_EEENSA_ILi512EEEEEENS5_IJSW_iEEEEEEEEEEESK_S13_NS4_8TiledMMAINS4_8MMA_AtomIJNS4_17SM100_MMA_MXF4_SSISI_SI_fSJ_Li128ELi128ELi16ELNS4_4UMMA5MajorE0ELS18_0ELNS17_7ScaleInE0ELS19_0EEEEEENSM_INS5_IJSC_SC_SC_EEENS5_IJSW_SW_SW_EEEEENS5_IJNS4_10UnderscoreES1F_S1F_EEEEENS5_IJNS4_13SM90_TMA_LOADES1I_EEENS5_IJNS4_14ComposedLayoutINS4_7SwizzleILi3ELi4ELi3EEENS4_18smem_ptr_flag_bitsILi4EEENSM_INS5_IJSB_SG_EEENS5_IJSG_SC_EEEEEEENSM_INS5_IJNS5_IJNS5_IJSP_SC_EEESS_EEESC_NS5_IJSC_SO_EEEEEENS5_IJNS5_IJNS5_IJSS_SY_EEESX_EEESW_NS5_IJSO_SY_EEEEEEEEEEEvNS4_8identityENS5_IJNS4_23SM90_TMA_LOAD_MULTICASTES24_EEES22_vS23_EENS_8epilogue10collective18CollectiveEpilogueINS27_23Sm100TmaWarpSpecializedILi4ELi2ELi16ELb1ELb0EEEJNS5_IJNSA_ILi64EEESF_SG_EEENS5_IJNSM_IS2C_SC_EENSM_INS5_IJSR_NSA_ILi2EEEEEENS5_IJSC_S2C_EEEEEEEENS_10bfloat16_tESL_S2K_SL_NS27_6fusion15FusionCallbacksIS2B_NS2L_17LinearCombinationIS2K_fS2K_fLNS_15FloatRoundStyleE2EEES2D_S2J_JEEENS4_5SM1004TMEM4LOAD26SM100_TMEM_LOAD_32dp32b16xES1I_NS1K_INS1L_ILi1ELi4ELi3EEENS1N_ILi16EEENSM_INS5_IJSB_SR_EEENS5_IJSR_SC_EEEEEEENS4_39AutoVectorizingCopyWithAssumedAlignmentILi128EEENS4_14SM90_TMA_STOREES30_S32_S32_EEEvvEEEEvNT_6ParamsE)
        .other          _ZN7cutlass13device_kernelINS_4gemm6kernel13GemmUniversalIN4cute5tupleIJiiiiEEENS1_10collective13CollectiveMmaINS1_46MainloopSm100TmaUmmaWarpSpecializedBlockScaledILi5ELi2ELi2ENS5_IJNS4_1CILi8EEENSA_ILi1EEESC_EEEEENS5_IJNSA_ILi128EEESF_NSA_ILi256EEEEEENS5_IJNS_12float_e2m1_tENS_13float_ue4m3_tEEEENS5_IJNS5_IJlSC_lEEENS4_6LayoutINS5_IJNS5_IJNS5_IJNSA_ILi32EEENSA_ILi4EEEEEEiEEENS5_IJNS5_IJNSA_ILi16EEESO_EEEiEEENS5_IJSC_iEEEEEENS5_IJST_NS5_IJNS5_IJNSA_ILi0EEESC_EEENSA_ILi512EEEEEENS5_IJSW_iEEEEEEEEEEESK_S13_NS4_8TiledMMAINS4_8MMA_AtomIJNS4_17SM100_MMA_MXF4_SSISI_SI_fSJ_Li128ELi128ELi16ELNS4_4UMMA5MajorE0ELS18_0ELNS17_7ScaleInE0ELS19_0EEEEEENSM_INS5_IJSC_SC_SC_EEENS5_IJSW_SW_SW_EEEEENS5_IJNS4_10UnderscoreES1F_S1F_EEEEENS5_IJNS4_13SM90_TMA_LOADES1I_EEENS5_IJNS4_14ComposedLayoutINS4_7SwizzleILi3ELi4ELi3EEENS4_18smem_ptr_flag_bitsILi4EEENSM_INS5_IJSB_SG_EEENS5_IJSG_SC_EEEEEEENSM_INS5_IJNS5_IJNS5_IJSP_SC_EEESS_EEESC_NS5_IJSC_SO_EEEEEENS5_IJNS5_IJNS5_IJSS_SY_EEESX_EEESW_NS5_IJSO_SY_EEEEEEEEEEEvNS4_8identityENS5_IJNS4_23SM90_TMA_LOAD_MULTICASTES24_EEES22_vS23_EENS_8epilogue10collective18CollectiveEpilogueINS27_23Sm100TmaWarpSpecializedILi4ELi2ELi16ELb1ELb0EEEJNS5_IJNSA_ILi64EEESF_SG_EEENS5_IJNSM_IS2C_SC_EENSM_INS5_IJSR_NSA_ILi2EEEEEENS5_IJSC_S2C_EEEEEEEENS_10bfloat16_tESL_S2K_SL_NS27_6fusion15FusionCallbacksIS2B_NS2L_17LinearCombinationIS2K_fS2K_fLNS_15FloatRoundStyleE2EEES2D_S2J_JEEENS4_5SM1004TMEM4LOAD26SM100_TMEM_LOAD_32dp32b16xES1I_NS1K_INS1L_ILi1ELi4ELi3EEENS1N_ILi16EEENSM_INS5_IJSB_SR_EEENS5_IJSR_SC_EEEEEEENS4_39AutoVectorizingCopyWithAssumedAlignmentILi128EEENS4_14SM90_TMA_STOREES30_S32_S32_EEEvvEEEEvNT_6ParamsE,@"STO_CUDA_ENTRY STV_DEFAULT"
_ZN7cutlass13device_kernelINS_4gemm6kernel13GemmUniversalIN4cute5tupleIJiiiiEEENS1_10collective13CollectiveMmaINS1_46MainloopSm100TmaUmmaWarpSpecializedBlockScaledILi5ELi2ELi2ENS5_IJNS4_1CILi8EEENSA_ILi1EEESC_EEEEENS5_IJNSA_ILi128EEESF_NSA_ILi256EEEEEENS5_IJNS_12float_e2m1_tENS_13float_ue4m3_tEEEENS5_IJNS5_IJlSC_lEEENS4_6LayoutINS5_IJNS5_IJNS5_IJNSA_ILi32EEENSA_ILi4EEEEEEiEEENS5_IJNS5_IJNSA_ILi16EEESO_EEEiEEENS5_IJSC_iEEEEEENS5_IJST_NS5_IJNS5_IJNSA_ILi0EEESC_EEENSA_ILi512EEEEEENS5_IJSW_iEEEEEEEEEEESK_S13_NS4_8TiledMMAINS4_8MMA_AtomIJNS4_17SM100_MMA_MXF4_SSISI_SI_fSJ_Li128ELi128ELi16ELNS4_4UMMA5MajorE0ELS18_0ELNS17_7ScaleInE0ELS19_0EEEEEENSM_INS5_IJSC_SC_SC_EEENS5_IJSW_SW_SW_EEEEENS5_IJNS4_10UnderscoreES1F_S1F_EEEEENS5_IJNS4_13SM90_TMA_LOADES1I_EEENS5_IJNS4_14ComposedLayoutINS4_7SwizzleILi3ELi4ELi3EEENS4_18smem_ptr_flag_bitsILi4EEENSM_INS5_IJSB_SG_EEENS5_IJSG_SC_EEEEEEENSM_INS5_IJNS5_IJNS5_IJSP_SC_EEESS_EEESC_NS5_IJSC_SO_EEEEEENS5_IJNS5_IJNS5_IJSS_SY_EEESX_EEESW_NS5_IJSO_SY_EEEEEEEEEEEvNS4_8identityENS5_IJNS4_23SM90_TMA_LOAD_MULTICASTES24_EEES22_vS23_EENS_8epilogue10collective18CollectiveEpilogueINS27_23Sm100TmaWarpSpecializedILi4ELi2ELi16ELb1ELb0EEEJNS5_IJNSA_ILi64EEESF_SG_EEENS5_IJNSM_IS2C_SC_EENSM_INS5_IJSR_NSA_ILi2EEEEEENS5_IJSC_S2C_EEEEEEEENS_10bfloat16_tESL_S2K_SL_NS27_6fusion15FusionCallbacksIS2B_NS2L_17LinearCombinationIS2K_fS2K_fLNS_15FloatRoundStyleE2EEES2D_S2J_JEEENS4_5SM1004TMEM4LOAD26SM100_TMEM_LOAD_32dp32b16xES1I_NS1K_INS1L_ILi1ELi4ELi3EEENS1N_ILi16EEENSM_INS5_IJSB_SR_EEENS5_IJSR_SC_EEEEEEENS4_39AutoVectorizingCopyWithAssumedAlignmentILi128EEENS4_14SM90_TMA_STOREES30_S32_S32_EEEvvEEEEvNT_6ParamsE:
[----:B------:R-:W1:Y:S01]  /*0000*/  LDC R1, c[0x0][0x37c] ;  /* 0x0000df00ff017b82 */ /* 0x000e620000000800 */
[----:B------:R-:W2:Y:S01]  /*0010*/  S2R R3, SR_TID.X ;  /* 0x0000000000037919 */ /* 0x000ea20000002100 */
[----:B------:R-:W3:Y:S01]  /*0020*/  LDCU.64 UR4, c[0x0][0xc90] ;  /* 0x00019200ff0477ac */ /* 0x000ee20008000a00 */
[----:B------:R-:W-:Y:S02]  /*0030*/  PRMT R86, RZ, 0x7610, R86 ;  /* 0x00007610ff567816 */ /* 0x000fe40000000056 */
[----:B------:R-:W-:Y:S01]  /*0040*/  ELECT P5, URZ, PT ;  /* 0x0000000000ff782f */ /* 0x000fe200038a0000 */
[----:B------:R-:W4:Y:S01]  /*0050*/  LDCU.64 UR46, c[0x0][0x358] ;  /* 0x00006b00ff2e77ac */ /* 0x000f220008000a00 */
[----:B---3--:R-:W-:-:S04]  /*0060*/  UISETP.NE.U32.AND UP0, UPT, UR4, URZ, UPT ;  /* 0x000000ff0400728c */ /* 0x008fc8000bf05070 */
[----:B------:R-:W-:Y:S01]  /*0070*/  UISETP.NE.AND.EX UP0, UPT, UR5, URZ, UPT, UP0 ;  /* 0x000000ff0500728c */ /* 0x000fe2000bf05300 */
[----:B--2---:R-:W-:-:S05]  /*0080*/  SHF.R.U32.HI R99, RZ, 0x5, R3 ;  /* 0x00000005ff637819 */ /* 0x004fca0000011603 */
[----:B------:R-:W2:Y:S02]  /*0090*/  SHFL.IDX PT, R0, R99, RZ, 0x1f ;  /* 0x00001fff63007589 */ /* 0x000ea400000e0000 */
[----:B--2---:R-:W-:Y:S01]  /*00a0*/  R2UR UR11, R0 ;  /* 0x00000000000b72ca */ /* 0x004fe200000e0000 */
[----:B-1--4-:R-:W-:-:S14]  /*00b0*/  BRA.U UP0, `(.L_x_0) ;  /* 0x00000001002c7547 */ /* 0x012fdc000b800000 */
[----:B------:R-:W1:Y:S02]  /*00c0*/  LDCU.64 UR6, c[0x0][0xc88] ;  /* 0x00019100ff0677ac */ /* 0x000e640008000a00 */
[----:B-1----:R-:W-:-:S04]  /*00d0*/  UISETP.NE.U32.AND UP0, UPT, UR6, URZ, UPT ;  /* 0x000000ff0600728c */ /* 0x002fc8000bf05070 */
[----:B------:R-:W-:-:S09]  /*00e0*/  UISETP.NE.AND.EX UP0, UPT, UR7, URZ, UPT, UP0 ;  /* 0x000000ff0700728c */ /* 0x000fd2000bf05300 */
[----:B------:R-:W-:Y:S05]  /*00f0*/  BRA.U !UP0, `(.L_x_1) ;  /* 0x0000000108107547 */ /* 0x000fea000b800000 */
[----:B------:R-:W1:Y:S02]  /*0100*/  LDC.64 R4, c[0x0][0xc88] ;  /* 0x00032200ff047b82 */ /* 0x000e640000000a00 */
[----:B-1----:R1:W5:Y:S01]  /*0110*/  LDG.E R53, desc[UR46][R4.64] ;  /* 0x0000002e04357981 */ /* 0x002362000c1e1900 */
[----:B------:R-:W-:Y:S01]  /*0120*/  HFMA2 R86, -RZ, RZ, 0, 5.9604644775390625e-08 ;  /* 0x00000001ff567431 */ /* 0x000fe200000001ff */
[----:B------:R-:W-:Y:S05]  /*0130*/  BRA `(.L_x_0) ;  /* 0x00000000000c7947 */ /* 0x000fea0003800000 */
.L_x_1:
[----:B------:R-:W1:Y:S01]  /*0140*/  LDCU UR6, c[0x0][0xc80] ;  /* 0x00019000ff0677ac */ /* 0x000e620008000800 */
[----:B------:R-:W-:Y:S01]  /*0150*/  HFMA2 R86, -RZ, RZ, 0, 5.9604644775390625e-08 ;  /* 0x00000001ff567431 */ /* 0x000fe200000001ff */
[----:B-1----:R-:W-:-:S07]  /*0160*/  MOV R53, UR6 ;  /* 0x0000000600357c02 */ /* 0x002fce0008000f00 */
.L_x_0:
[----:B------:R-:W2:Y:S02]  /*0170*/  LDCU.64 UR6, c[0x0][0xcb0] ;  /* 0x00019600ff0677ac */ /* 0x000ea40008000a00 */
[----:B--2---:R-:W-:-:S04]  /*0180*/  UISETP.NE.U32.AND UP0, UPT, UR6, URZ, UPT ;  /* 0x000000ff0600728c */ /* 0x004fc8000bf05070 */
[----:B------:R-:W-:-:S09]  /*0190*/  UISETP.NE.AND.EX UP0, UPT, UR7, URZ, UPT, UP0 ;  /* 0x000000ff0700728c */ /* 0x000fd2000bf05300 */
[----:B------:R-:W-:Y:S05]  /*01a0*/  BRA.U UP0, `(.L_x_2) ;  /* 0x0000000100247547 */ /* 0x000fea000b800000 */
[----:B------:R-:W2:Y:S02]  /*01b0*/  LDCU.64 UR6, c[0x0][0xca8] ;  /* 0x00019500ff0677ac */ /* 0x000ea40008000a00 */
[----:B--2---:R-:W-:-:S04]  /*01c0*/  UISETP.NE.U32.AND UP0, UPT, UR6, URZ, UPT ;  /* 0x000000ff0600728c */ /* 0x004fc8000bf05070 */
[----:B------:R-:W-:-:S09]  /*01d0*/  UISETP.NE.AND.EX UP0, UPT, UR7, URZ, UPT, UP0 ;  /* 0x000000ff0700728c */ /* 0x000fd2000bf05300 */
[----:B------:R-:W-:Y:S05]  /*01e0*/  BRA.U !UP0, `(.L_x_3) ;  /* 0x00000001080c7547 */ /* 0x000fea000b800000 */
[----:B-1----:R-:W1:Y:S02]  /*01f0*/  LDC.64 R4, c[0x0][0xca8] ;  /* 0x00032a00ff047b82 */ /* 0x002e640000000a00 */
[----:B-1----:R2:W5:Y:S01]  /*0200*/  LDG.E R52, desc[UR46][R4.64] ;  /* 0x0000002e04347981 */ /* 0x002562000c1e1900 */
[----:B------:R-:W-:Y:S05]  /*0210*/  BRA `(.L_x_2) ;  /* 0x0000000000087947 */ /* 0x000fea0003800000 */
.L_x_3:
[----:B------:R-:W2:Y:S02]  /*0220*/  LDCU UR6, c[0x0][0xca0] ;  /* 0x00019400ff0677ac */ /* 0x000ea40008000800 */
[----:B--2---:R-:W-:Y:S02]  /*0230*/  MOV R52, UR6 ;  /* 0x0000000600347c02 */ /* 0x004fe40008000f00 */
.L_x_2:
[----:B------:R-:W-:Y:S01]  /*0240*/  IMAD.U32 R0, RZ, RZ, UR11 ;  /* 0x0000000bff007e24 */ /* 0x000fe2000f8e00ff */
[----:B------:R-:W-:Y:S04]  /*0250*/  BSSY.RECONVERGENT B0, `(.L_x_4) ;  /* 0x0000012000007945 */ /* 0x000fe80003800200 */
[C---:B------:R-:W-:Y:S02]  /*0260*/  ISETP.NE.OR P1, PT, R0.reuse, 0x1, !P5 ;  /* 0x000000010000780c */ /* 0x040fe40006f25670 */
[----:B------:R-:W-:-:S11]  /*0270*/  ISETP.NE.OR P0, PT, R0, 0x3, !P5 ;  /* 0x000000030000780c */ /* 0x000fd60006f05670 */
[----:B------:R-:W-:Y:S05]  /*0280*/  @P1 BRA `(.L_x_5) ;  /* 0x0000000000381947 */ /* 0x000fea0003800000 */
[----:B------:R-:W3:Y:S02]  /*0290*/  LDCU.64 UR6, c[0x0][0x348] ;  /* 0x00006900ff0677ac */ /* 0x000ee40008000a00 */
[----:B---3--:R-:W-:Y:S02]  /*02a0*/  UIADD3 UR14, UP3, UPT, UR6, 0x80, URZ ;  /* 0x00000080060e7890 */ /* 0x008fe4000ff7e0ff */
[----:B------:R-:W-:Y:S02]  /*02b0*/  UIADD3 UR12, UP2, UPT, UR6, 0x180, URZ ;  /* 0x00000180060c7890 */ /* 0x000fe4000ff5e0ff */
[----:B------:R-:W-:Y:S02]  /*02c0*/  UIADD3 UR8, UP1, UPT, UR6, 0x280, URZ ;  /* 0x0000028006087890 */ /* 0x000fe4000ff3e0ff */
[----:B------:R-:W-:Y:S02]  /*02d0*/  UIADD3 UR6, UP0, UPT, UR6, 0x380, URZ ;  /* 0x0000038006067890 */ /* 0x000fe4000ff1e0ff */
[----:B------:R-:W-:-:S02]  /*02e0*/  UIADD3.X UR15, UPT, UPT, URZ, UR7, URZ, UP3, !UPT ;  /* 0x00000007ff0f7290 */ /* 0x000fc40009ffe4ff */
[----:B------:R-:W-:Y:S02]  /*02f0*/  UIADD3.X UR13, UPT, UPT, URZ, UR7, URZ, UP2, !UPT ;  /* 0x00000007ff0d7290 */ /* 0x000fe400097fe4ff */
[----:B------:R-:W-:Y:S02]  /*0300*/  UIADD3.X UR9, UPT, UPT, URZ, UR7, URZ, UP1, !UPT ;  /* 0x00000007ff097290 */ /* 0x000fe40008ffe4ff */
[----:B------:R-:W-:-:S03]  /*0310*/  UIADD3.X UR7, UPT, UPT, URZ, UR7, URZ, UP0, !UPT ;  /* 0x00000007ff077290 */ /* 0x000fc600087fe4ff */
[----:B------:R3:W-:Y:S02]  /*0320*/  UTMACCTL.PF [UR14] ;  /* 0x000000000e0079b9 */ /* 0x0007e40008040000 */
[----:B------:R3:W-:Y:S02]  /*0330*/  UTMACCTL.PF [UR12] ;  /* 0x000000000c0079b9 */ /* 0x0007e40008040000 */
[----:B------:R3:W-:Y:S02]  /*0340*/  UTMACCTL.PF [UR8] ;  /* 0x00000000080079b9 */ /* 0x0007e40008040000 */
[----:B------:R3:W-:Y:S02]  /*0350*/  UTMACCTL.PF [UR6] ;  /* 0x00000000060079b9 */ /* 0x0007e40008040000 */
[----:B---3--:R-:W-:Y:S01]  /*0360*/  NOP ;  /* 0x0000000000007918 */ /* 0x008fe20000000000 */
.L_x_5:
[----:B------:R-:W-:Y:S05]  /*0370*/  BSYNC.RECONVERGENT B0 ;  /* 0x0000000000007941 */ /* 0x000fea0003800200 */
.L_x_4:
[----:B------:R-:W-:Y:S04]  /*0380*/  BSSY.RECONVERGENT B0, `(.L_x_6) ;  /* 0x000000a000007945 */ /* 0x000fe80003800200 */
[----:B------:R-:W-:Y:S05]  /*0390*/  @P0 BRA `(.L_x_7) ;  /* 0x0000000000200947 */ /* 0x000fea0003800000 */
[----:B------:R-:W3:Y:S02]  /*03a0*/  LDCU.64 UR6, c[0x0][0x348] ;  /* 0x00006900ff0677ac */ /* 0x000ee40008000a00 */
[----:B---3--:R-:W-:Y:S02]  /*03b0*/  UIADD3 UR8, UP1, UPT, UR6, 0x980, URZ ;  /* 0x0000098006087890 */ /* 0x008fe4000ff3e0ff */
[----:B------:R-:W-:Y:S02]  /*03c0*/  UIADD3 UR6, UP0, UPT, UR6, 0xa80, URZ ;  /* 0x00000a8006067890 */ /* 0x000fe4000ff1e0ff */
[----:B------:R-:W-:Y:S02]  /*03d0*/  UIADD3.X UR9, UPT, UPT, URZ, UR7, URZ, UP1, !UPT ;  /* 0x00000007ff097290 */ /* 0x000fe40008ffe4ff */
[----:B------:R-:W-:-:S07]  /*03e0*/  UIADD3.X UR7, UPT, UPT, URZ, UR7, URZ, UP0, !UPT ;  /* 0x00000007ff077290 */ /* 0x000fce00087fe4ff */
[----:B------:R3:W-:Y:S02]  /*03f0*/  UTMACCTL.PF [UR8] ;  /* 0x00000000080079b9 */ /* 0x0007e40008040000 */
[----:B------:R3:W-:Y:S02]  /*0400*/  UTMACCTL.PF [UR6] ;  /* 0x00000000060079b9 */ /* 0x0007e40008040000 */
[----:B---3--:R-:W-:Y:S01]  /*0410*/  NOP ;  /* 0x0000000000007918 */ /* 0x008fe20000000000 */
.L_x_7:
[----:B------:R-:W-:Y:S05]  /*0420*/  BSYNC.RECONVERGENT B0 ;  /* 0x0000000000007941 */ /* 0x000fea0003800200 */
.L_x_6:
[----:B------:R-:W3:Y:S01]  /*0430*/  LDCU.64 UR6, c[0x0][0xc88] ;  /* 0x00019100ff0677ac */ /* 0x000ee20008000a00 */
[----:B------:R-:W-:Y:S02]  /*0440*/  UISETP.EQ.U32.AND UP1, UPT, UR4, URZ, UPT ;  /* 0x000000ff0400728c */ /* 0x000fe4000bf22070 */
[----:B------:R-:W-:Y:S02]  /*0450*/  UPLOP3.LUT UP6, UPT, UPT, UPT, UPT, 0x80, 0x8 ;  /* 0x000000000008789c */ /* 0x000fe40003fcf070 */
[----:B---3--:R-:W-:-:S04]  /*0460*/  UISETP.NE.U32.AND UP0, UPT, UR6, URZ, UPT ;  /* 0x000000ff0600728c */ /* 0x008fc8000bf05070 */
[----:B------:R-:W-:-:S04]  /*0470*/  UISETP.NE.AND.EX UP0, UPT, UR7, URZ, UPT, UP0 ;  /* 0x000000ff0700728c */ /* 0x000fc8000bf05300 */
[----:B------:R-:W-:-:S04]  /*0480*/  UISETP.EQ.OR.EX UP2, UPT, UR5, URZ, !UP0, UP1 ;  /* 0x000000ff0500728c */ /* 0x000fc8000c742710 */
[----:B------:R-:W-:-:S05]  /*0490*/  UP2UR UR50, UPR, URZ, 0x4 ;  /* 0x00000004ff327883 */ /* 0x000fca0008000000 */
[----:B------:R-:W-:Y:S07]  /*04a0*/  BRA.U !UP2, `(.L_x_8) ;  /* 0x000000010a207547 */ /* 0x000fee000b800000 */
[----:B------:R-:W-:Y:S01]  /*04b0*/  UISETP.NE.U32.AND UP2, UPT, UR4, URZ, UPT ;  /* 0x000000ff0400728c */ /* 0x000fe2000bf45070 */
[----:B-----5:R-:W-:Y:S01]  /*04c0*/  FSETP.NEU.AND P0, PT, R53, RZ, PT ;  /* 0x000000ff3500720b */ /* 0x020fe20003f0d000 */
[----:B------:R-:W-:Y:S02]  /*04d0*/  USEL UR4, URZ, 0xffffffff, UP0 ;  /* 0xffffffffff047887 */ /* 0x000fe40008000000 */
[----:B------:R-:W-:-:S10]  /*04e0*/  UISETP.NE.AND.EX UP2, UPT, UR5, URZ, UPT, UP2 ;  /* 0x000000ff0500728c */ /* 0x000fd4000bf45320 */
[----:B------:R-:W-:Y:S01]  /*04f0*/  VOTEU.ANY UP1, P0 ;  /* 0x0000000000ff7886 */ /* 0x000fe20000020100 */
[----:B------:R-:W-:-:S04]  /*0500*/  @!UP2 USEL UR4, URZ, 0xffffffff, UP1 ;  /* 0xffffffffff04a887 */ /* 0x000fc80008800000 */
[----:B------:R-:W-:-:S04]  /*0510*/  ULOP3.LUT UR4, UR4, 0x1, URZ, 0xc0, !UPT ;  /* 0x0000000104047892 */ /* 0x000fc8000f8ec0ff */
[----:B------:R-:W-:-:S11]  /*0520*/  UISETP.NE.U32.AND UP6, UPT, UR4, 0x1, UPT ;  /* 0x000000010400788c */ /* 0x000fd6000bfc5070 */
.L_x_8:
[----:B------:R-:W3:Y:S01]  /*0530*/  SHFL.IDX PT, R2, R99, RZ, 0x1f ;  /* 0x00001fff63027589 */ /* 0x000ee200000e0000 */
[----:B------:R-:W-:Y:S01]  /*0540*/  UISETP.NE.AND UP4, UPT, UR11, 0x2, UPT ;  /* 0x000000020b00788c */ /* 0x000fe2000bf85270 */
[----:B---3--:R-:W-:-:S13]  /*0550*/  ISETP.NE.AND P0, PT, R2, RZ, PT ;  /* 0x000000ff0200720c */ /* 0x008fda0003f05270 */
[----:B------:R-:W-:Y:S05]  /*0560*/  @P0 BRA `(.L_x_9) ;  /* 0x0000000000600947 */ /* 0x000fea0003800000 */
[----:B------:R-:W3:Y:S01]  /*0570*/  S2UR UR6, SR_CgaCtaId ;  /* 0x00000000000679c3 */ /* 0x000ee20000008800 */
[----:B------:R-:W-:Y:S01]  /*0580*/  UMOV UR7, 0x400 ;  /* 0x0000040000077882 */ /* 0x000fe20000000000 */
[----:B------:R-:W-:Y:S01]  /*0590*/  UMOV UR5, 0x1 ;  /* 0x0000000100057882 */ /* 0x000fe20000000000 */
[----:B------:R-:W-:Y:S01]  /*05a0*/  UMOV UR4, 0x8 ;  /* 0x0000000800047882 */ /* 0x000fe20000000000 */
[----:B------:R-:W-:-:S04]  /*05b0*/  UIADD3 UR8, UPT, UPT, -UR5, 0x100000, URZ ;  /* 0x0010000005087890 */ /* 0x000fc8000fffe1ff */
[----:B------:R-:W-:Y:S02]  /*05c0*/  USHF.L.U32 UR9, UR8, 0xb, URZ ;  /* 0x0000000b08097899 */ /* 0x000fe400080006ff */
[----:B------:R-:W-:Y:S02]  /*05d0*/  USHF.L.U32 UR8, UR8, 0x1, URZ ;  /* 0x0000000108087899 */ /* 0x000fe400080006ff */
[----:B------:R-:W-:-:S04]  /*05e0*/  UIADD3 UR4, UPT, UPT, -UR4, 0x100000, URZ ;  /* 0x0010000004047890 */ /* 0x000fc8000fffe1ff */
[----:B------:R-:W-:Y:S02]  /*05f0*/  USHF.L.U32 UR5, UR4, 0xb, URZ ;  /* 0x0000000b04057899 */ /* 0x000fe400080006ff */
[----:B------:R-:W-:Y:S01]  /*0600*/  USHF.L.U32 UR4, UR4, 0x1, URZ ;  /* 0x0000000104047899 */ /* 0x000fe200080006ff */
[----:B------:R-:W-:Y:S01]  /*0610*/  ELECT P0, URZ, PT ;  /* 0x0000000000ff782f */ /* 0x000fe20003800000 */
[----:B---3--:R-:W-:Y:S01]  /*0620*/  ULEA UR6, UR6, UR7, 0x18 ;  /* 0x0000000706067291 */ /* 0x008fe2000f8ec0ff */
[----:B------:R-:W3:Y:S11]  /*0630*/  FENCE.VIEW.ASYNC.S ;  /* 0x00000000000073c6 */ /* 0x000ef60000000000 */
[----:B---3--:R3:W4:Y:S01]  /*0640*/  SYNCS.EXCH.64 URZ, [UR6], UR8 ;  /* 0x0000000806ff75b2 */ /* 0x0087220008000100 */
[----:B------:R3:W1:Y:S01]  /*0650*/  SYNCS.EXCH.64 URZ, [UR6+0x28], UR4 ;  /* 0x0000280406ff75b2 */ /* 0x0006620008000100 */
        /* <DEDUP_REMOVED lines=8> */
[----:B------:R-:W-:Y:S01]  /*06e0*/  NOP ;  /* 0x0000000000007918 */ /* 0x000fe20000000000 */
.L_x_9:
[----:B------:R-:W2:Y:S01]  /*06f0*/  SHFL.IDX PT, R2, R99, RZ, 0x1f ;  /* 0x00001fff63027589 */ /* 0x000ea200000e0000 */
[----:B------:R-:W-:Y:S01]  /*0700*/  NOP ;  /* 0x0000000000007918 */ /* 0x000fe20000000000 */
[----:B--2---:R-:W-:-:S13]  /*0710*/  ISETP.NE.AND P0, PT, R2, 0x1, PT ;  /* 0x000000010200780c */ /* 0x004fda0003f05270 */
[----:B------:R-:W-:Y:S05]  /*0720*/  @P0 BRA `(.L_x_10) ;  /* 0x0000000000580947 */ /* 0x000fea0003800000 */
[----:B---3--:R-:W2:Y:S01]  /*0730*/  S2UR UR6, SR_CgaCtaId ;  /* 0x00000000000679c3 */ /* 0x008ea20000008800 */
        /* <DEDUP_REMOVED lines=10> */
[----:B--2---:R-:W-:Y:S01]  /*07e0*/  ULEA UR6, UR6, UR7, 0x18 ;  /* 0x0000000706067291 */ /* 0x004fe2000f8ec0ff */
[----:B------:R-:W2:Y:S11]  /*07f0*/  FENCE.VIEW.ASYNC.S ;  /* 0x00000000000073c6 */ /* 0x000eb60000000000 */
[----:B--2---:R2:W3:Y:S01]  /*0800*/  SYNCS.EXCH.64 URZ, [UR6+0x50], UR8 ;  /* 0x0000500806ff75b2 */ /* 0x0044e20008000100 */
        /* <DEDUP_REMOVED lines=8> */
.L_x_10:
[----:B------:R-:W4:Y:S01]  /*0890*/  SHFL.IDX PT, R2, R99, RZ, 0x1f ;  /* 0x00001fff63027589 */ /* 0x000f2200000e0000 */
[----:B------:R-:W-:Y:S01]  /*08a0*/  NOP ;  /* 0x0000000000007918 */ /* 0x000fe20000000000 */
[----:B----4-:R-:W-:-:S13]  /*08b0*/  ISETP.NE.AND P0, PT, R2, 0x3, PT ;  /* 0x000000030200780c */ /* 0x010fda0003f05270 */
[----:B------:R-:W-:Y:S05]  /*08c0*/  @P0 BRA `(.L_x_11) ;  /* 0x0000000000300947 */ /* 0x000fea0003800000 */
[----:B--23--:R-:W2:Y:S01]  /*08d0*/  S2UR UR5, SR_CgaCtaId ;  /* 0x00000000000579c3 */ /* 0x00cea20000008800 */
[----:B------:R-:W-:Y:S01]  /*08e0*/  UMOV UR6, 0x400 ;  /* 0x0000040000067882 */ /* 0x000fe20000000000 */
[----:B------:R-:W-:Y:S01]  /*08f0*/  UMOV UR4, 0x20 ;  /* 0x0000002000047882 */ /* 0x000fe20000000000 */
[----:B------:R-:W-:Y:S01]  /*0900*/  ELECT P0, URZ, PT ;  /* 0x0000000000ff782f */ /* 0x000fe20003800000 */
[----:B--2---:R-:W-:Y:S02]  /*0910*/  ULEA UR5, UR5, UR6, 0x18 ;  /* 0x0000000605057291 */ /* 0x004fe4000f8ec0ff */
[----:B------:R-:W-:-:S04]  /*0920*/  UIADD3 UR6, UPT, UPT, -UR4, 0x100000, URZ ;  /* 0x0010000004067890 */ /* 0x000fc8000fffe1ff */
[----:B------:R-:W-:Y:S02]  /*0930*/  USHF.L.U32 UR7, UR6, 0xb, URZ ;  /* 0x0000000b06077899 */ /* 0x000fe400080006ff */
[----:B------:R-:W-:Y:S01]  /*0940*/  USHF.L.U32 UR6, UR6, 0x1, URZ ;  /* 0x0000000106067899 */ /* 0x000fe200080006ff */
[----:B------:R-:W2:Y:S11]  /*0950*/  FENCE.VIEW.ASYNC.S ;  /* 0x00000000000073c6 */ /* 0x000eb60000000000 */
[----:B--2---:R4:W2:Y:S01]  /*0960*/  SYNCS.EXCH.64 URZ, [UR5+0x90], UR6 ;  /* 0x0000900605ff75b2 */ /* 0x0048a20008000100 */
[----:B------:R4:W3:Y:S02]  /*0970*/  SYNCS.EXCH.64 URZ, [UR5+0x98], UR6 ;  /* 0x0000980605ff75b2 */ /* 0x0008e40008000100 */
[----:B----4-:R-:W-:Y:S01]  /*0980*/  NOP ;  /* 0x0000000000007918 */ /* 0x010fe20000000000 */
.L_x_11:
[----:B------:R-:W4:Y:S01]  /*0990*/  SHFL.IDX PT, R2, R99, RZ, 0x1f ;  /* 0x00001fff63027589 */ /* 0x000f2200000e0000 */
[----:B------:R-:W-:Y:S01]  /*09a0*/  NOP ;  /* 0x0000000000007918 */ /* 0x000fe20000000000 */
[----:B----4-:R-:W-:-:S13]  /*09b0*/  ISETP.NE.AND P0, PT, R2, 0x4, PT ;  /* 0x000000040200780c */ /* 0x010fda0003f05270 */
[----:B------:R-:W-:Y:S05]  /*09c0*/  @P0 BRA `(.L_x_12) ;  /* 0x00000000004c0947 */ /* 0x000fea0003800000 */
[----:B--23--:R-:W2:Y:S01]  /*09d0*/  S2UR UR5, SR_CgaCtaId ;  /* 0x00000000000579c3 */ /* 0x00cea20000008800 */
[----:B------:R-:W-:Y:S01]  /*09e0*/  UMOV UR7, 0x720 ;  /* 0x0000072000077882 */ /* 0x000fe20000000000 */
[----:B------:R-:W-:Y:S01]  /*09f0*/  UMOV UR6, 0x400 ;  /* 0x0000040000067882 */ /* 0x000fe20000000000 */
[----:B------:R-:W-:Y:S01]  /*0a00*/  USEL UR7, UR7, 0x620, UP6 ;  /* 0x0000062007077887 */ /* 0x000fe2000b000000 */
[----:B------:R-:W-:Y:S01]  /*0a10*/  UMOV UR4, 0x1 ;  /* 0x0000000100047882 */ /* 0x000fe20000000000 */
[----:B------:R-:W-:Y:S01]  /*0a20*/  ELECT P0, URZ, PT ;  /* 0x0000000000ff782f */ /* 0x000fe20003800000 */
[----:B------:R-:W-:-:S04]  /*0a30*/  UIADD3 UR8, UPT, UPT, -UR4, 0x100000, URZ ;  /* 0x0010000004087890 */ /* 0x000fc8000fffe1ff */
[----:B------:R-:W-:Y:S02]  /*0a40*/  USHF.L.U32 UR9, UR8, 0xb, URZ ;  /* 0x0000000b08097899 */ /* 0x000fe400080006ff */
[----:B------:R-:W-:Y:S02]  /*0a50*/  USHF.L.U32 UR8, UR8, 0x1, URZ ;  /* 0x0000000108087899 */ /* 0x000fe400080006ff */
[----:B--2---:R-:W-:Y:S02]  /*0a60*/  ULEA UR5, UR5, UR6, 0x18 ;  /* 0x0000000605057291 */ /* 0x004fe4000f8ec0ff */
[----:B------:R-:W-:-:S04]  /*0a70*/  UIADD3 UR6, UPT, UPT, -UR7, 0x100000, URZ ;  /* 0x0010000007067890 */ /* 0x000fc8000fffe1ff */
[----:B------:R-:W-:Y:S02]  /*0a80*/  USHF.L.U32 UR7, UR6, 0xb, URZ ;  /* 0x0000000b06077899 */ /* 0x000fe400080006ff */
[----:B------:R-:W-:Y:S01]  /*0a90*/  USHF.L.U32 UR6, UR6, 0x1, URZ ;  /* 0x0000000106067899 */ /* 0x000fe200080006ff */
[----:B------:R-:W2:Y:S03]  /*0aa0*/  FENCE.VIEW.ASYNC.S ;  /* 0x00000000000073c6 */ /* 0x000ea60000000000 */
[----:B--2---:R4:W2:Y:S08]  /*0ab0*/  SYNCS.EXCH.64 URZ, [UR5+0xa0], UR8 ;  /* 0x0000a00805ff75b2 */ /* 0x0048b00008000100 */
[----:B------:R4:W3:Y:S01]  /*0ac0*/  SYNCS.EXCH.64 URZ, [UR5+0xb0], UR6 ;  /* 0x0000b00605ff75b2 */ /* 0x0008e20008000100 */
[----:B------:R4:W1:Y:S01]  /*0ad0*/  SYNCS.EXCH.64 URZ, [UR5+0xa8], UR8 ;  /* 0x0000a80805ff75b2 */ /* 0x0008620008000100 */
[----:B------:R4:W1:Y:S02]  /*0ae0*/  SYNCS.EXCH.64 URZ, [UR5+0xb8], UR6 ;  /* 0x0000b80605ff75b2 */ /* 0x0008640008000100 */
[----:B----4-:R-:W-:Y:S01]  /*0af0*/  NOP ;  /* 0x0000000000007918 */ /* 0x010fe20000000000 */
.L_x_12:
[----:B------:R-:W4:Y:S01]  /*0b00*/  SHFL.IDX PT, R2, R99, RZ, 0x1f ;  /* 0x00001fff63027589 */ /* 0x000f2200000e0000 */
[----:B------:R-:W-:Y:S01]  /*0b10*/  NOP ;  /* 0x0000000000007918 */ /* 0x000fe20000000000 */
[----:B----4-:R-:W-:-:S13]  /*0b20*/  ISETP.NE.AND P0, PT, R2, 0x5, PT ;  /* 0x000000050200780c */ /* 0x010fda0003f05270 */
[----:B------:R-:W-:Y:S05]  /*0b30*/  @P0 BRA `(.L_x_13) ;  /* 0x0000000000480947 */ /* 0x000fea0003800000 */
[----:B--23--:R-:W2:Y:S01]  /*0b40*/  S2UR UR6, SR_CgaCtaId ;  /* 0x00000000000679c3 */ /* 0x00cea20000008800 */
        /* <DEDUP_REMOVED lines=12> */
[----:B--2---:R4:W2:Y:S01]  /*0c10*/  SYNCS.EXCH.64 URZ, [UR6+0xc0], UR8 ;  /* 0x0000c00806ff75b2 */ /* 0x0048a20008000100 */
[----:B------:R4:W3:Y:S01]  /*0c20*/  SYNCS.EXCH.64 URZ, [UR6+0xd0], UR4 ;  /* 0x0000d00406ff75b2 */ /* 0x0008e20008000100 */
[----:B------:R4:W1:Y:S01]  /*0c30*/  SYNCS.EXCH.64 URZ, [UR6+0xc8], UR8 ;  /* 0x0000c80806ff75b2 */ /* 0x0008620008000100 */
[----:B------:R4:W1:Y:S02]  /*0c40*/  SYNCS.EXCH.64 URZ, [UR6+0xd8], UR4 ;  /* 0x0000d80406ff75b2 */ /* 0x0008640008000100 */
[----:B----4-:R-:W-:Y:S01]  /*0c50*/  NOP ;  /* 0x0000000000007918 */ /* 0x010fe20000000000 */
.L_x_13:
[----:B------:R-:W4:Y:S01]  /*0c60*/  SHFL.IDX PT, R2, R99, RZ, 0x1f ;  /* 0x00001fff63027589 */ /* 0x000f2200000e0000 */
[----:B------:R-:W1:Y:S01]  /*0c70*/  S2UR UR37, SR_CgaCtaId ;  /* 0x00000000002579c3 */ /* 0x000e620000008800 */
[----:B------:R-:W-:Y:S01]  /*0c80*/  NOP ;  /* 0x0000000000007918 */ /* 0x000fe20000000000 */
[----:B----4-:R-:W-:-:S13]  /*0c90*/  ISETP.NE.AND P0, PT, R2, 0x3, PT ;  /* 0x000000030200780c */ /* 0x010fda0003f05270 */
[----:B-1----:R-:W-:Y:S05]  /*0ca0*/  @P0 BRA `(.L_x_14) ;  /* 0x0000000000340947 */ /* 0x002fea0003800000 */
[----:B--23--:R-:W-:Y:S01]  /*0cb0*/  UMOV UR5, 0x400 ;  /* 0x0000040000057882 */ /* 0x00cfe20000000000 */
[----:B------:R-:W-:Y:S01]  /*0cc0*/  UMOV UR4, 0x20 ;  /* 0x0000002000047882 */ /* 0x000fe20000000000 */
[----:B------:R-:W-:Y:S02]  /*0cd0*/  ULEA UR5, UR37, UR5, 0x18 ;  /* 0x0000000525057291 */ /* 0x000fe4000f8ec0ff */
[----:B------:R-:W-:-:S04]  /*0ce0*/  UIADD3 UR6, UPT, UPT, -UR4, 0x100000, URZ ;  /* 0x0010000004067890 */ /* 0x000fc8000fffe1ff */
[----:B------:R-:W-:Y:S02]  /*0cf0*/  USHF.L.U32 UR7, UR6, 0xb, URZ ;  /* 0x0000000b06077899 */ /* 0x000fe400080006ff */
[----:B------:R-:W-:Y:S01]  /*0d00*/  USHF.L.U32 UR6, UR6, 0x1, URZ ;  /* 0x0000000106067899 */ /* 0x000fe200080006ff */
[----:B------:R-:W-:Y:S01]  /*0d10*/  ELECT P0, URZ, PT ;  /* 0x0000000000ff782f */ /* 0x000fe20003800000 */
[----:B------:R-:W1:Y:S10]  /*0d20*/  FENCE.VIEW.ASYNC.S ;  /* 0x00000000000073c6 */ /* 0x000e740000000000 */
[----:B-1----:R1:W4:Y:S01]  /*0d30*/  SYNCS.EXCH.64 URZ, [UR5+0xe0], UR6 ;  /* 0x0000e00605ff75b2 */ /* 0x0023220008000100 */
[----:B------:R1:W2:Y:S01]  /*0d40*/  SYNCS.EXCH.64 URZ, [UR5+0xf0], UR6 ;  /* 0x0000f00605ff75b2 */ /* 0x0002a20008000100 */
[----:B------:R1:W3:Y:S01]  /*0d50*/  SYNCS.EXCH.64 URZ, [UR5+0xe8], UR6 ;  /* 0x0000e80605ff75b2 */ /* 0x0002e20008000100 */
[----:B------:R1:W1:Y:S01]  /*0d60*/  SYNCS.EXCH.64 URZ, [UR5+0xf8], UR6 ;  /* 0x0000f80605ff75b2 */ /* 0x0002620008000100 */
[----:B------:R-:W-:Y:S01]  /*0d70*/  NOP ;  /* 0x0000000000007918 */ /* 0x000fe20000000000 */
.L_x_14:
[----:B--23--:R-:W2:Y:S01]  /*0d80*/  LDCU UR4, c[0x0][0x36c] ;  /* 0x00006d80ff0477ac */ /* 0x00cea20008000800 */
[----:B------:R-:W-:Y:S01]  /*0d90*/  ISETP.NE.OR P5, PT, R0, 0x2, !P5 ;  /* 0x000000020000780c */ /* 0x000fe20006fa5670 */
[----:B------:R-:W-:Y:S01]  /*0da0*/  NOP ;  /* 0x0000000000007918 */ /* 0x000fe20000000000 */
[----:B------:R-:W-:Y:S01]  /*0db0*/  LOP3.LUT R2, R3, 0x1f, RZ, 0xc0, !PT ;  /* 0x0000001f03027812 */ /* 0x000fe200078ec0ff */
[----:B------:R-:W-:Y:S02]  /*0dc0*/  UISETP.NE.AND UP3, UPT, UR11, URZ, UPT ;  /* 0x000000ff0b00728c */ /* 0x000fe4000bf65270 */
[----:B--2---:R-:W-:-:S09]  /*0dd0*/  UISETP.EQ.U32.AND UP1, UPT, UR4, 0x1, UPT ;  /* 0x000000010400788c */ /* 0x004fd2000bf22070 */
[----:B------:R-:W-:Y:S05]  /*0de0*/  BRA.U !UP1, `(.L_x_15) ;  /* 0x0000000109087547 */ /* 0x000fea000b800000 */
[----:B-1--4-:R-:W-:Y:S01]  /*0df0*/  UCGABAR_ARV ;  /* 0x00000000000079c7 */ /* 0x012fe20008000000 */
[----:B------:R-:W-:Y:S05]  /*0e00*/  BRA `(.L_x_16) ;  /* 0x0000000000047947 */ /* 0x000fea0003800000 */
.L_x_15:
[----:B-1--4-:R-:W-:Y:S01]  /*0e10*/  NOP ;  /* 0x0000000000007918 */ /* 0x012fe20000000000 */
.L_x_16:
[----:B------:R-:W1:Y:S01]  /*0e20*/  S2UR UR20, SR_CTAID.X ;  /* 0x00000000001479c3 */ /* 0x000e620000002500 */
[----:B------:R-:W-:-:S05]  /*0e30*/  CS2R.32 R43, SR_CgaSize ;  /* 0x00000000002b7805 */ /* 0x000fca0000008a00 */
[----:B------:R-:W-:-:S05]  /*0e40*/  IMAD R43, R43, -0xa0, RZ ;  /* 0xffffff602b2b7824 */ /* 0x000fca00078e02ff */
[----:B------:R-:W-:-:S14]  /*0e50*/  R2UR UR5, R43 ;  /* 0x000000002b0572ca */ /* 0x000fdc00000e0000 */
[----:B------:R-:W2:Y:S01]  /*0e60*/  LDCU UR5, c[0x0][UR5+0x2b0] ;  /* 0x00005600050577ac */ /* 0x000ea20008000800 */
[----:B------:R-:W-:-:S05]  /*0e70*/  CS2R.32 R43, SR_CgaSize ;  /* 0x00000000002b7805 */ /* 0x000fca0000008a00 */
[----:B------:R-:W-:-:S05]  /*0e80*/  IMAD R43, R43, -0xa0, RZ ;  /* 0xffffff602b2b7824 */ /* 0x000fca00078e02ff */
[----:B------:R-:W-:-:S14]  /*0e90*/  R2UR UR4, R43 ;  /* 0x000000002b0472ca */ /* 0x000fdc00000e0000 */
[----:B------:R-:W3:Y:S01]  /*0ea0*/  LDCU UR4, c[0x0][UR4+0x2b4] ;  /* 0x00005680040477ac */ /* 0x000ee20008000800 */
[----:B------:R-:W4:Y:S01]  /*0eb0*/  S2UR UR12, SR_CTAID.Y ;  /* 0x00000000000c79c3 */ /* 0x000f220000002600 */
[----:B------:R-:W-:Y:S02]  /*0ec0*/  USHF.L.U32 UR15, UR37, 0xb, URZ ;  /* 0x0000000b250f7899 */ /* 0x000fe400080006ff */
[----:B------:R-:W-:Y:S02]  /*0ed0*/  USHF.L.U32 UR14, UR37, 0x8, URZ ;  /* 0x00000008250e7899 */ /* 0x000fe400080006ff */
[----:B------:R-:W-:Y:S01]  /*0ee0*/  USHF.L.U32 UR10, UR37, 0x7, URZ ;  /* 0x00000007250a7899 */ /* 0x000fe200080006ff */
[----:B------:R-:W3:Y:S02]  /*0ef0*/  LDCU UR18, c[0x0][0xf24] ;  /* 0x0001e480ff1277ac */ /* 0x000ee40008000800 */
[----:B------:R-:W3:Y:S01]  /*0f00*/  LDC R43, c[0x0][0xf24] ;  /* 0x0003c900ff2b7b82 */ /* 0x000ee20000000800 */
[----:B------:R-:W3:Y:S01]  /*0f10*/  LDCU UR13, c[0x0][0xf30] ;  /* 0x0001e600ff0d77ac */ /* 0x000ee20008000800 */
[----:B------:R-:W-:Y:S01]  /*0f20*/  ULOP3.LUT UR15, UR15, 0x3800, URZ, 0xc0, !UPT ;  /* 0x000038000f0f7892 */ /* 0x000fe2000f8ec0ff */
[----:B-1----:R-:W-:Y:S01]  /*0f30*/  I2FP.F32.U32 R4, UR20 ;  /* 0x0000001400047c45 */ /* 0x002fe20008201000 */
[----:B------:R-:W-:-:S02]  /*0f40*/  ULOP3.LUT UR14, UR14, 0x700, URZ, 0xc0, !UPT ;  /* 0x000007000e0e7892 */ /* 0x000fc4000f8ec0ff */
[----:B------:R-:W-:Y:S02]  /*0f50*/  ULOP3.LUT UR10, UR10, 0x80, URZ, 0xc0, !UPT ;  /* 0x000000800a0a7892 */ /* 0x000fe4000f8ec0ff */
[----:B--2---:R-:W-:Y:S01]  /*0f60*/  FMUL R4, R4, UR5 ;  /* 0x0000000504047c20 */ /* 0x004fe20008400000 */
[----:B------:R-:W-:-:S05]  /*0f70*/  CS2R.32 R0, SR_CgaSize ;  /* 0x0000000000007805 */ /* 0x000fca0000008a00 */
[----:B------:R-:W-:-:S05]  /*0f80*/  IMAD R0, R0, -0xa0, RZ ;  /* 0xffffff6000007824 */ /* 0x000fca00078e02ff */
[----:B------:R-:W-:-:S14]  /*0f90*/  R2UR UR5, R0 ;  /* 0x00000000000572ca */ /* 0x000fdc00000e0000 */
[----:B------:R-:W1:Y:S01]  /*0fa0*/  LDCU UR5, c[0x0][UR5+0x2a0] ;  /* 0x00005400050577ac */ /* 0x000e620008000800 */
[----:B----4-:R-:W-:Y:S01]  /*0fb0*/  I2FP.F32.U32 R0, UR12 ;  /* 0x0000000c00007c45 */ /* 0x010fe20008201000 */
[----:B------:R-:W2:Y:S04]  /*0fc0*/  F2I.U32.TRUNC.NTZ R4, R4 ;  /* 0x0000000400047305 */ /* 0x000ea8000020f000 */
[----:B---3--:R-:W-:Y:S01]  /*0fd0*/  FMUL R0, R0, UR4 ;  /* 0x0000000400007c20 */ /* 0x008fe20008400000 */
[----:B------:R-:W-:-:S06]  /*0fe0*/  RPCMOV.32 Rpc.LO, R2 ;  /* 0x0000000200007352 */ /* 0x000fcc0000000000 */
[----:B------:R-:W-:-:S05]  /*0ff0*/  CS2R.32 R2, SR_CgaSize ;  /* 0x0000000000027805 */ /* 0x000fca0000008a00 */
[----:B------:R-:W-:-:S05]  /*1000*/  IMAD R2, R2, -0xa0, RZ ;  /* 0xffffff6002027824 */ /* 0x000fca00078e02ff */
[----:B------:R-:W-:Y:S02]  /*1010*/  R2UR UR4, R2 ;  /* 0x00000000020472ca */ /* 0x000fe400000e0000 */
[----:B------:R-:W-:-:S12]  /*1020*/  RPCMOV.32 R2, Rpc.LO ;  /* 0x0000000000027353 */ /* 0x000fd80000000000 */
[----:B------:R-:W3:Y:S01]  /*1030*/  LDCU UR4, c[0x0][UR4+0x2a4] ;  /* 0x00005480040477ac */ /* 0x000ee20008000800 */
[----:B------:R-:W4:Y:S01]  /*1040*/  F2I.U32.TRUNC.NTZ R0, R0 ;  /* 0x0000000000007305 */ /* 0x000f22000020f000 */
[----:B--2---:R-:W-:Y:S02]  /*1050*/  R2UR UR39, R4 ;  /* 0x00000000042772ca */ /* 0x004fe400000e0000 */
[----:B----4-:R-:W-:Y:S02]  /*1060*/  R2UR UR38, R0 ;  /* 0x00000000002672ca */ /* 0x010fe400000e0000 */
[----:B------:R-:W-:-:S09]  /*1070*/  PRMT R0, RZ, 0x7610, R0 ;  /* 0x00007610ff007816 */ /* 0x000fd20000000000 */
[----:B------:R-:W-:-:S04]  /*1080*/  UIADD3 UR39, UPT, UPT, -UR39, URZ, URZ ;  /* 0x000000ff27277290 */ /* 0x000fc8000fffe1ff */
[----:B-1----:R-:W-:Y:S02]  /*1090*/  UIMAD UR39, UR5, UR39, UR20 ;  /* 0x00000027052772a4 */ /* 0x002fe4000f8e0214 */
[----:B------:R-:W-:-:S04]  /*10a0*/  UIADD3 UR38, UPT, UPT, -UR38, URZ, URZ ;  /* 0x000000ff26267290 */ /* 0x000fc8000fffe1ff */
[----:B---3--:R-:W-:Y:S01]  /*10b0*/  UIMAD UR38, UR4, UR38, UR12 ;  /* 0x00000026042672a4 */ /* 0x008fe2000f8e020c */
[----:B------:R-:W-:Y:S11]  /*10c0*/  BRA.U UP3, `(.L_x_17) ;  /* 0x0000000103787547 */ /* 0x000ff6000b800000 */
[----:B------:R-:W-:-:S04]  /*10d0*/  UISETP.NE.AND UP2, UPT, UR38, URZ, UPT ;  /* 0x000000ff2600728c */ /* 0x000fc8000bf45270 */
[----:B------:R-:W-:Y:S02]  /*10e0*/  USEL UR16, URZ, 0x2, UP2 ;  /* 0x00000002ff107887 */ /* 0x000fe40009000000 */
[----:B------:R-:W-:Y:S02]  /*10f0*/  USEL UR9, URZ, 0x4, UP2 ;  /* 0x00000004ff097887 */ /* 0x000fe40009000000 */
[----:B------:R-:W-:Y:S02]  /*1100*/  USEL UR8, URZ, 0x8, UP2 ;  /* 0x00000008ff087887 */ /* 0x000fe40009000000 */
[----:B------:R-:W-:Y:S02]  /*1110*/  USEL UR7, URZ, 0x10, UP2 ;  /* 0x00000010ff077887 */ /* 0x000fe40009000000 */
[----:B------:R-:W-:Y:S02]  /*1120*/  USEL UR6, URZ, 0x20, UP2 ;  /* 0x00000020ff067887 */ /* 0x000fe40009000000 */
[----:B------:R-:W-:-:S02]  /*1130*/  USEL UR5, URZ, 0x40, UP2 ;  /* 0x00000040ff057887 */ /* 0x000fc40009000000 */
[----:B------:R-:W-:Y:S02]  /*1140*/  USEL UR4, URZ, 0x80, UP2 ;  /* 0x00000080ff047887 */ /* 0x000fe40009000000 */
[----:B------:R-:W-:-:S04]  /*1150*/  UISETP.NE.AND UP2, UPT, UR38, URZ, UPT ;  /* 0x000000ff2600728c */ /* 0x000fc8000bf45270 */
[----:B------:R-:W-:-:S04]  /*1160*/  UISETP.EQ.OR UP2, UPT, UR39, URZ, !UP2 ;  /* 0x000000ff2700728c */ /* 0x000fc8000d742670 */
[----:B------:R-:W-:Y:S02]  /*1170*/  USEL UR17, URZ, 0x1, !UP2 ;  /* 0x00000001ff117887 */ /* 0x000fe4000d000000 */
[----:B------:R-:W-:-:S04]  /*1180*/  UISETP.NE.AND UP2, UPT, UR39, 0x1, UPT ;  /* 0x000000012700788c */ /* 0x000fc8000bf45270 */
[----:B------:R-:W-:Y:S02]  /*1190*/  USEL UR16, UR16, 0x2, UP2 ;  /* 0x0000000210107887 */ /* 0x000fe40009000000 */
[----:B------:R-:W-:-:S04]  /*11a0*/  UISETP.NE.AND UP2, UPT, UR39, 0x2, UPT ;  /* 0x000000022700788c */ /* 0x000fc8000bf45270 */
[----:B------:R-:W-:Y:S02]  /*11b0*/  USEL UR9, UR9, 0x4, UP2 ;  /* 0x0000000409097887 */ /* 0x000fe40009000000 */
[----:B------:R-:W-:Y:S02]  /*11c0*/  UISETP.NE.AND UP2, UPT, UR39, 0x3, UPT ;  /* 0x000000032700788c */ /* 0x000fe4000bf45270 */
[----:B------:R-:W-:Y:S02]  /*11d0*/  UIADD3 UR9, UPT, UPT, UR9, UR16, UR17 ;  /* 0x0000001009097290 */ /* 0x000fe4000fffe011 */
        /* <DEDUP_REMOVED lines=10> */
[----:B------:R-:W-:-:S04]  /*1280*/  USEL UR4, UR4, 0x80, UP2 ;  /* 0x0000008004047887 */ /* 0x000fc80009000000 */
[----:B------:R-:W-:-:S06]  /*1290*/  UIADD3 UR4, UPT, UPT, UR5, UR4, URZ ;  /* 0x0000000405047290 */ /* 0x000fcc000fffe0ff */
[----:B------:R-:W-:-:S07]  /*12a0*/  MOV R0, UR4 ;  /* 0x0000000400007c02 */ /* 0x000fce0008000f00 */
.L_x_17:
[----:B------:R-:W1:Y:S01]  /*12b0*/  S2UR UR36, SR_CTAID.Z ;  /* 0x00000000002479c3 */ /* 0x000e620000002700 */
[----:B------:R-:W-:-:S09]  /*12c0*/  UISETP.GE.AND UP2, UPT, UR18, 0x1, UPT ;  /* 0x000000011200788c */ /* 0x000fd2000bf46270 */
[----:B------:R-:W-:Y:S05]  /*12d0*/  BRA.U !UP2, `(.L_x_18) ;  /* 0x000000010abc7547 */ /* 0x000fea000b800000 */
[----:B------:R-:W2:Y:S01]  /*12e0*/  LDCU.128 UR4, c[0x0][0xf10] ;  /* 0x0001e200ff0477ac */ /* 0x000ea20008000c00 */
[----:B------:R-:W3:Y:S01]  /*12f0*/  LDCU UR17, c[0x0][0xf0c] ;  /* 0x0001e180ff1177ac */ /* 0x000ee20008000800 */
[----:B------:R-:W4:Y:S01]  /*1300*/  LDCU UR21, c[0x0][0x370] ;  /* 0x00006e00ff1577ac */ /* 0x000f220008000800 */
[----:B------:R-:W1:Y:S01]  /*1310*/  LDCU UR19, c[0x0][0x374] ;  /* 0x00006e80ff1377ac */ /* 0x000e620008000800 */
[----:B------:R-:W1:Y:S01]  /*1320*/  LDCU UR16, c[0x0][0xf20] ;  /* 0x0001e400ff1077ac */ /* 0x000e620008000800 */
[----:B--2---:R-:W-:Y:S02]  /*1330*/  UIMAD.WIDE.U32 UR8, UR20, UR4, URZ ;  /* 0x00000004140872a5 */ /* 0x004fe4000f8e00ff */
[----:B---3--:R-:W-:Y:S02]  /*1340*/  UISETP.NE.AND UP2, UPT, UR17, 0x1, UPT ;  /* 0x000000011100788c */ /* 0x008fe4000bf45270 */
[----:B------:R-:W-:Y:S02]  /*1350*/  UIMAD.WIDE.U32 UR24, UR12, UR7, URZ ;  /* 0x000000070c1872a5 */ /* 0x000fe4000f8e00ff */
[----:B----4-:R-:W-:-:S02]  /*1360*/  UIMAD.WIDE.U32 UR22, UR21, UR4, URZ ;  /* 0x00000004151672a5 */ /* 0x010fc4000f8e00ff */
[----:B------:R-:W-:-:S03]  /*1370*/  USHF.R.U32.HI UR4, URZ, UR5, UR9 ;  /* 0x00000005ff047299 */ /* 0x000fc60008011609 */
[----:B------:R-:W2:Y:S01]  /*1380*/  LDCU.64 UR8, c[0x0][0xf28] ;  /* 0x0001e500ff0877ac */ /* 0x000ea20008000a00 */
[----:B------:R-:W-:Y:S02]  /*1390*/  USEL UR4, UR20, UR4, !UP2 ;  /* 0x0000000414047287 */ /* 0x000fe4000d000000 */
[----:B------:R-:W-:Y:S02]  /*13a0*/  @UP2 USHF.R.U32.HI UR21, URZ, UR5, UR23 ;  /* 0x00000005ff152299 */ /* 0x000fe40008011617 */
[----:B------:R-:W-:Y:S02]  /*13b0*/  UISETP.NE.AND UP2, UPT, UR6, 0x1, UPT ;  /* 0x000000010600788c */ /* 0x000fe4000bf45270 */
[----:B-1----:R-:W-:Y:S02]  /*13c0*/  UIMAD.WIDE.U32 UR22, UR19, UR7, URZ ;  /* 0x00000007131672a5 */ /* 0x002fe4000f8e00ff */
[----:B------:R-:W-:-:S04]  /*13d0*/  USHF.R.U32.HI UR5, URZ, UR16, UR25 ;  /* 0x00000010ff057299 */ /* 0x000fc80008011619 */
[----:B------:R-:W-:-:S03]  /*13e0*/  USEL UR5, UR12, UR5, !UP2 ;  /* 0x000000050c057287 */ /* 0x000fc6000d000000 */
[----:B------:R-:W-:Y:S02]  /*13f0*/  @UP2 USHF.R.U32.HI UR19, URZ, UR16, UR23 ;  /* 0x00000010ff132299 */ /* 0x000fe40008011617 */
[----:B------:R-:W-:Y:S02]  /*1400*/  UISETP.NE.AND UP2, UPT, UR18, 0x1, UPT ;  /* 0x000000011200788c */ /* 0x000fe4000bf45270 */
[----:B--2---:R-:W-:Y:S02]  /*1410*/  UIMAD.WIDE.U32 UR24, UR19, UR8, URZ ;  /* 0x00000008131872a5 */ /* 0x004fe4000f8e00ff */
[----:B------:R-:W-:Y:S02]  /*1420*/  UIMAD.WIDE.U32 UR22, UR21, UR8, URZ ;  /* 0x00000008151672a5 */ /* 0x000fe4000f8e00ff */
[----:B------:R-:W-:-:S03]  /*1430*/  UIADD3 UR16, UPT, UPT, -UR4, URZ, URZ ;  /* 0x000000ff04107290 */ /* 0x000fc6000fffe1ff */
[----:B------:R-:W-:Y:S01]  /*1440*/  UMOV UR7, UR25 ;  /* 0x0000001900077c82 */ /* 0x000fe20008000000 */
[----:B------:R-:W-:Y:S02]  /*1450*/  UIMAD.WIDE.U32 UR24, UR5, UR8, URZ ;  /* 0x00000008051872a5 */ /* 0x000fe4000f8e00ff */
[----:B------:R-:W-:Y:S02]  /*1460*/  @UP2 USHF.R.U32.HI UR19, URZ, UR9, UR7 ;  /* 0x00000009ff132299 */ /* 0x000fe40008011607 */
[----:B------:R-:W-:Y:S02]  /*1470*/  @UP2 USHF.R.U32.HI UR21, URZ, UR9, UR23 ;  /* 0x00000009ff152299 */ /* 0x000fe40008011617 */
[----:B------:R-:W-:Y:S02]  /*1480*/  UIMAD UR19, UR19, UR18, URZ ;  /* 0x00000012131372a4 */ /* 0x000fe4000f8e02ff */
[----:B------:R-:W-:Y:S02]  /*1490*/  UIMAD UR7, UR21, UR18, URZ ;  /* 0x00000012150772a4 */ /* 0x000fe4000f8e02ff */
[----:B------:R-:W-:-:S02]  /*14a0*/  UISETP.GE.AND UP5, UPT, UR5, UR19, UPT ;  /* 0x000000130500728c */ /* 0x000fc4000bfa6270 */
[----:B------:R-:W-:Y:S02]  /*14b0*/  UIMAD.WIDE.U32 UR22, UR4, UR8, URZ ;  /* 0x00000008041672a5 */ /* 0x000fe4000f8e00ff */
[----:B------:R-:W-:Y:S02]  /*14c0*/  UISETP.GE.OR UP5, UPT, UR4, UR7, UP5 ;  /* 0x000000070400728c */ /* 0x000fe4000afa6670 */
[----:B------:R-:W-:Y:S01]  /*14d0*/  UIMAD UR16, UR17, UR16, UR20 ;  /* 0x00000010111072a4 */ /* 0x000fe2000f8e0214 */
[----:B------:R-:W-:Y:S02]  /*14e0*/  UMOV UR7, UR25 ;  /* 0x0000001900077c82 */ /* 0x000fe40008000000 */
[----:B------:R-:W-:-:S04]  /*14f0*/  USHF.R.U32.HI UR7, URZ, UR9, UR7 ;  /* 0x00000009ff077299 */ /* 0x000fc80008011607 */
[----:B------:R-:W-:Y:S02]  /*1500*/  USEL UR7, UR5, UR7, !UP2 ;  /* 0x0000000705077287 */ /* 0x000fe4000d000000 */
[----:B------:R-:W-:Y:S02]  /*1510*/  @!UP5 USHF.R.U32.HI UR19, URZ, UR9, UR23 ;  /* 0x00000009ff13d299 */ /* 0x000fe40008011617 */
[----:B------:R-:W-:Y:S02]  /*1520*/  UIADD3 UR8, UPT, UPT, -UR7, URZ, URZ ;  /* 0x000000ff07087290 */ /* 0x000fe4000fffe1ff */
[----:B------:R-:W-:Y:S02]  /*1530*/  @!UP5 USEL UR19, UR4, UR19, !UP2 ;  /* 0x000000130413d287 */ /* 0x000fe4000d000000 */
[----:B------:R-:W-:Y:S02]  /*1540*/  UIMAD UR8, UR18, UR8, UR5 ;  /* 0x00000008120872a4 */ /* 0x000fe4000f8e0205 */
[----:B------:R-:W-:-:S02]  /*1550*/  UIADD3 UR9, UPT, UPT, -UR5, URZ, URZ ;  /* 0x000000ff05097290 */ /* 0x000fc4000fffe1ff */
[----:B------:R-:W-:Y:S02]  /*1560*/  @!UP5 UIMAD UR8, UR8, UR21, UR19 ;  /* 0x000000150808d2a4 */ /* 0x000fe4000f8e0213 */
[----:B------:R-:W-:Y:S02]  /*1570*/  @!UP5 UIADD3 UR7, UPT, UPT, UR7, -UR19, URZ ;  /* 0x800000130707d290 */ /* 0x000fe4000fffe0ff */
[----:B------:R-:W-:Y:S02]  /*1580*/  UIMAD UR9, UR6, UR9, UR12 ;  /* 0x00000009060972a4 */ /* 0x000fe4000f8e020c */
[----:B------:R-:W-:-:S03]  /*1590*/  @!UP5 UIMAD UR5, UR7, UR18, UR4 ;  /* 0x000000120705d2a4 */ /* 0x000fc6000f8e0204 */
[----:B------:R-:W-:Y:S01]  /*15a0*/  @!UP5 UMOV UR4, UR8 ;  /* 0x000000080004dc82 */ /* 0x000fe20008000000 */
[----:B------:R-:W-:Y:S02]  /*15b0*/  UIMAD UR12, UR5, UR6, UR9 ;  /* 0x00000006050c72a4 */ /* 0x000fe4000f8e0209 */
[----:B------:R-:W-:-:S12]  /*15c0*/  UIMAD UR20, UR4, UR17, UR16 ;  /* 0x00000011041472a4 */ /* 0x000fd8000f8e0210 */
.L_x_18:
[----:B------:R-:W-:-:S09]  /*15d0*/  UISETP.NE.AND UP2, UPT, UR13, 0x1, UPT ;  /* 0x000000010d00788c */ /* 0x000fd2000bf45270 */
[----:B------:R-:W-:Y:S05]  /*15e0*/  BRA.U UP2, `(.L_x_19) ;  /* 0x0000000102407547 */ /* 0x000fea000b800000 */
[----:B------:R-:W2:Y:S01]  /*15f0*/  LDCU.128 UR4, c[0x0][0xf10] ;  /* 0x0001e200ff0477ac */ /* 0x000ea20008000c00 */
[----:B------:R-:W3:Y:S01]  /*1600*/  LDCU UR9, c[0x0][0xf0c] ;  /* 0x0001e180ff0977ac */ /* 0x000ee20008000800 */
[----:B------:R-:W4:Y:S01]  /*1610*/  LDCU UR8, c[0x0][0xf20] ;  /* 0x0001e400ff0877ac */ /* 0x000f220008000800 */
[----:B--2---:R-:W-:Y:S02]  /*1620*/  UIMAD.WIDE.U32 UR18, UR20, UR4, URZ ;  /* 0x00000004141272a5 */ /* 0x004fe4000f8e00ff */
[----:B------:R-:W-:Y:S02]  /*1630*/  UIMAD.WIDE.U32 UR16, UR12, UR7, URZ ;  /* 0x000000070c1072a5 */ /* 0x000fe4000f8e00ff */
[----:B---3--:R-:W-:-:S03]  /*1640*/  UISETP.NE.AND UP2, UPT, UR9, 0x1, UPT ;  /* 0x000000010900788c */ /* 0x008fc6000bf45270 */
[----:B------:R-:W-:Y:S02]  /*1650*/  UMOV UR7, UR19 ;  /* 0x0000001300077c82 */ /* 0x000fe40008000000 */
[----:B------:R-:W-:Y:S02]  /*1660*/  USHF.R.U32.HI UR4, URZ, UR5, UR7 ;  /* 0x00000005ff047299 */ /* 0x000fe40008011607 */
[----:B----4-:R-:W-:Y:S02]  /*1670*/  USHF.R.U32.HI UR5, URZ, UR8, UR17 ;  /* 0x00000008ff057299 */ /* 0x010fe40008011611 */
[----:B------:R-:W-:Y:S02]  /*1680*/  USEL UR4, UR20, UR4, !UP2 ;  /* 0x0000000414047287 */ /* 0x000fe4000d000000 */
[----:B------:R-:W-:-:S04]  /*1690*/  UISETP.NE.AND UP2, UPT, UR6, 0x1, UPT ;  /* 0x000000010600788c */ /* 0x000fc8000bf45270 */
[----:B------:R-:W-:-:S04]  /*16a0*/  USEL UR5, UR12, UR5, !UP2 ;  /* 0x000000050c057287 */ /* 0x000fc8000d000000 */
[----:B------:R-:W-:Y:S02]  /*16b0*/  UIADD3 UR7, UPT, UPT, UR4, -UR5, URZ ;  /* 0x8000000504077290 */ /* 0x000fe4000fffe0ff */
[----:B------:R-:W-:Y:S02]  /*16c0*/  UIADD3 UR4, UPT, UPT, -UR4, UR5, URZ ;  /* 0x0000000504047290 */ /* 0x000fe4000fffe1ff */
[----:B------:R-:W-:Y:S02]  /*16d0*/  UIMAD UR12, UR7, UR6, UR12 ;  /* 0x00000006070c72a4 */ /* 0x000fe4000f8e020c */
[----:B------:R-:W-:-:S12]  /*16e0*/  UIMAD UR20, UR4, UR9, UR20 ;  /* 0x00000009041472a4 */ /* 0x000fd8000f8e0214 */
.L_x_19:
[----:B------:R-:W-:Y:S01]  /*16f0*/  UISETP.NE.AND UP2, UPT, UR11, 0x2, UPT ;  /* 0x000000020b00788c */ /* 0x000fe2000bf45270 */
[----:B------:R-:W-:Y:S09]  /*1700*/  BRA.U !UP1, `(.L_x_20) ;  /* 0x00000001090c7547 */ /* 0x000ff2000b800000 */
[----:B------:R-:W-:Y:S01]  /*1710*/  UCGABAR_WAIT ;  /* 0x0000000000007dc7 */ /* 0x000fe20008000000 */
[----:B------:R-:W-:Y:S01]  /*1720*/  CCTL.IVALL ;  /* 0x00000000ff00798f */ /* 0x000fe20002000000 */
[----:B------:R-:W-:Y:S05]  /*1730*/  BRA `(.L_x_21) ;  /* 0x0000000000047947 */ /* 0x000fea0003800000 */
.L_x_20:
[----:B------:R-:W-:Y:S06]  /*1740*/  BAR.SYNC.DEFER_BLOCKING 0x0 ;  /* 0x0000000000007b1d */ /* 0x000fec0000010000 */
.L_x_21:
[----:B------:R-:W-:Y:S05]  /*1750*/  BRA.U UP2, `(.L_x_22) ;  /* 0x0000001502647547 */ /* 0x000fea000b800000 */
[----:B------:R-:W2:Y:S01]  /*1760*/  LDCU UR29, c[0x0][0x38c] ;  /* 0x00007180ff1d77ac */ /* 0x000ea20008000800 */
[----:B------:R-:W3:Y:S01]  /*1770*/  LDC R8, c[0x0][0x370] ;  /* 0x0000dc00ff087b82 */ /* 0x000ee20000000800 */
[----:B------:R-:W-:Y:S01]  /*1780*/  PLOP3.LUT P1, PT, PT, PT, UP6, 0x80, 0x8 ;  /* 0x000000000008781c */ /* 0x000fe20003f2f068 */
[----:B------:R-:W-:Y:S01]  /*1790*/  IMAD.MOV.U32 R15, RZ, RZ, 0x1 ;  /* 0x00000001ff0f7424 */ /* 0x000fe200078e00ff */
[----:B------:R-:W-:Y:S01]  /*17a0*/  USHF.L.U32 UR22, UR37, 0x4, URZ ;  /* 0x0000000425167899 */ /* 0x000fe200080006ff */
[----:B------:R-:W-:Y:S01]  /*17b0*/  ISETP.EQ.OR P4, PT, R2, RZ, P5 ;  /* 0x000000ff0200720c */ /* 0x000fe20002f82670 */
[----:B------:R-:W-:Y:S01]  /*17c0*/  UISETP.NE.AND UP0, UPT, UR11, URZ, UPT ;  /* 0x000000ff0b00728c */ /* 0x000fe2000bf05270 */
[----:B------:R-:W-:Y:S01]  /*17d0*/  PLOP3.LUT P1, PT, P1, PT, PT, 0x8, 0x80 ;  /* 0x000000000080781c */ /* 0x000fe20000f2e170 */
[----:B------:R-:W-:Y:S01]  /*17e0*/  USEL UR6, URZ, 0x1, UP4 ;  /* 0x00000001ff067887 */ /* 0x000fe2000a000000 */
[----:B------:R-:W4:Y:S01]  /*17f0*/  LDC R0, c[0x0][0x374] ;  /* 0x0000dd00ff007b82 */ /* 0x000f220000000800 */
[----:B------:R-:W-:Y:S01]  /*1800*/  IMAD.MOV.U32 R14, RZ, RZ, RZ ;  /* 0x000000ffff0e7224 */ /* 0x000fe200078e00ff */
[----:B------:R-:W-:Y:S01]  /*1810*/  CS2R R12, SRZ ;  /* 0x00000000000c7805 */ /* 0x000fe2000001ff00 */
[----:B------:R-:W-:Y:S01]  /*1820*/  IMAD.MOV.U32 R11, RZ, RZ, 0x1 ;  /* 0x00000001ff0b7424 */ /* 0x000fe200078e00ff */
[----:B------:R-:W1:Y:S01]  /*1830*/  LDCU.64 UR40, c[0x0][0x348] ;  /* 0x00006900ff2877ac */ /* 0x000e620008000a00 */
[----:B------:R-:W-:-:S02]  /*1840*/  ULOP3.LUT UR22, UR22, 0x70, URZ, 0xe2, !UPT ;  /* 0x0000007016167892 */ /* 0x000fc4000f8ee2ff */
[----:B--2---:R-:W-:Y:S02]  /*1850*/  UIADD3 UR4, UPT, UPT, UR29, 0xff, URZ ;  /* 0x000000ff1d047890 */ /* 0x004fe4000fffe0ff */
[----:B------:R-:W-:Y:S02]  /*1860*/  USEL UR6, UR6, 0x2, UP0 ;  /* 0x0000000206067887 */ /* 0x000fe40008000000 */
[----:B------:R-:W-:Y:S01]  /*1870*/  USHF.R.S32.HI UR31, URZ, 0x1f, UR4 ;  /* 0x0000001fff1f7899 */ /* 0x000fe20008011404 */
[----:B------:R-:W-:-:S03]  /*1880*/  UMOV UR7, URZ ;  /* 0x000000ff00077c82 */ /* 0x000fc60008000000 */
[----:B------:R-:W-:Y:S02]  /*1890*/  ULEA.HI UR31, UR31, UR4, URZ, 0x8 ;  /* 0x000000041f1f7291 */ /* 0x000fe4000f8f40ff */
[----:B------:R-:W-:Y:S02]  /*18a0*/  UIADD3 UR4, UPT, UPT, UR29, -0x1, URZ ;  /* 0xffffffff1d047890 */ /* 0x000fe4000fffe0ff */
[----:B------:R-:W-:Y:S02]  /*18b0*/  USHF.R.S32.HI UR31, URZ, 0x8, UR31 ;  /* 0x00000008ff1f7899 */ /* 0x000fe4000801141f */
[----:B------:R-:W-:Y:S02]  /*18c0*/  UISETP.GE.U32.AND UP2, UPT, UR4, -0x1ff, UPT ;  /* 0xfffffe010400788c */ /* 0x000fe4000bf46070 */
[----:B------:R-:W-:Y:S02]  /*18d0*/  UISETP.LT.U32.AND UP1, UPT, UR31, 0x5, UPT ;  /* 0x000000051f00788c */ /* 0x000fe4000bf21070 */
[----:B------:R-:W-:-:S02]  /*18e0*/  UIADD3 UR29, UPT, UPT, UR29, 0x1fe, URZ ;  /* 0x000001fe1d1d7890 */ /* 0x000fc4000fffe0ff */
[----:B------:R-:W-:-:S04]  /*18f0*/  USEL UR30, UR31, 0x5, UP1 ;  /* 0x000000051f1e7887 */ /* 0x000fc80008800000 */
[----:B------:R-:W-:Y:S02]  /*1900*/  UIADD3 UR5, UPT, UPT, UR30, -0x1, URZ ;  /* 0xffffffff1e057890 */ /* 0x000fe4000fffe0ff */
[----:B------:R-:W-:Y:S02]  /*1910*/  @UP2 UIADD3 UR5, UPT, UPT, UR30, URZ, URZ ;  /* 0x000000ff1e052290 */ /* 0x000fe4000fffe0ff */
[----:B------:R-:W-:Y:S02]  /*1920*/  UIADD3 UR23, UPT, UPT, UR31, -UR30, URZ ;  /* 0x8000001e1f177290 */ /* 0x000fe4000fffe0ff */
[----:B-1----:R-:W-:-:S12]  /*1930*/  UIADD3 UR5, UPT, UPT, UR5, 0x1, URZ ;  /* 0x0000000105057890 */ /* 0x002fd8000fffe0ff */
.L_x_46:
[----:B------:R-:W-:Y:S01]  /*1940*/  UISETP.NE.AND UP0, UPT, UR37, URZ, UPT ;  /* 0x000000ff2500728c */ /* 0x000fe2000bf05270 */
[----:B------:R-:W1:Y:S08]  /*1950*/  S2UR UR37, SR_CgaCtaId ;  /* 0x00000000002579c3 */ /* 0x000e700000008800 */
[----:B------:R-:W-:Y:S05]  /*1960*/  BRA.U UP0, `(.L_x_23) ;  /* 0x0000000100347547 */ /* 0x000fea000b800000 */
[----:B------:R-:W2:Y:S01]  /*1970*/  S2R R2, SR_CgaCtaId ;  /* 0x0000000000027919 */ /* 0x000ea20000008800 */
[----:B------:R-:W-:-:S04]  /*1980*/  MOV R3, 0x400 ;  /* 0x0000040000037802 */ /* 0x000fc80000000f00 */
[----:B--2---:R-:W-:Y:S02]  /*1990*/  LEA R2, R2, R3, 0x18 ;  /* 0x0000000302027211 */ /* 0x004fe400078ec0ff */
[----:B------:R-:W-:-:S03]  /*19a0*/  SHF.L.U32 R3, R11, 0x1f, RZ ;  /* 0x0000001f0b037819 */ /* 0x000fc600000006ff */
[----:B------:R-:W-:-:S04]  /*19b0*/  IMAD R2, R12, 0x8, R2 ;  /* 0x000000080c027824 */ /* 0x000fc800078e0202 */
[----:B------:R-:W2:Y:S02]  /*19c0*/  SYNCS.PHASECHK.TRANS64.TRYWAIT P0, [R2+URZ+0xf0], R3 ;  /* 0x0000f003020075a7 */ /* 0x000ea400080011ff */
[----:B--2---:R-:W-:Y:S05]  /*19d0*/  @!P0 BRA `(.L_x_24) ;  /* 0x000000c800cc8947 */ /* 0x004fea0003800000 */
.L_x_193:
[----:B------:R-:W-:Y:S01]  /*19e0*/  VIADD R12, R12, 0x1 ;  /* 0x000000010c0c7836 */ /* 0x000fe20000000000 */
[----:B------:R2:W-:Y:S04]  /*19f0*/  SYNCS.ARRIVE.TRANS64.A1T0 RZ, [R2+URZ+0xe0], RZ ;  /* 0x0000e0ff02ff79a7 */ /* 0x0005e800081000ff */
[----:B------:R-:W-:-:S04]  /*1a00*/  ISETP.NE.AND P0, PT, R12, 0x2, PT ;  /* 0x000000020c00780c */ /* 0x000fc80003f05270 */
[----:B------:R-:W-:Y:S02]  /*1a10*/  SEL R12, R12, RZ, P0 ;  /* 0x000000ff0c0c7207 */ /* 0x000fe40000000000 */
[----:B--2---:R-:W-:-:S04]  /*1a20*/  SEL R2, RZ, 0x1, P0 ;  /* 0x00000001ff027807 */ /* 0x004fc80000000000 */
[----:B------:R-:W-:-:S07]  /*1a30*/  LOP3.LUT R11, R11, R2, RZ, 0x3c, !PT ;  /* 0x000000020b0b7212 */ /* 0x000fce00078e3cff */
.L_x_23:
[----:B------:R-:W-:Y:S01]  /*1a40*/  UMOV UR4, 0x400 ;  /* 0x0000040000047882 */ /* 0x000fe20000000000 */
[----:B------:R-:W-:Y:S01]  /*1a50*/  SHF.L.U32 R2, R15, 0x1f, RZ ;  /* 0x0000001f0f027819 */ /* 0x000fe200000006ff */
[----:B-1----:R-:W-:Y:S02]  /*1a60*/  ULEA UR4, UR37, UR4, 0x18 ;  /* 0x0000000425047291 */ /* 0x002fe4000f8ec0ff */
[----:B------:R-:W-:Y:S02]  /*1a70*/  UISETP.GE.U32.AND UP0, UPT, UR29, 0x1ff, UPT ;  /* 0x000001ff1d00788c */ /* 0x000fe4000bf06070 */
[----:B------:R-:W-:Y:S02]  /*1a80*/  ULEA UR8, UR7, UR4, 0x3 ;  /* 0x0000000407087291 */ /* 0x000fe4000f8e18ff */
[----:B------:R-:W-:Y:S02]  /*1a90*/  USHF.L.U32 UR35, UR20, 0x7, URZ ;  /* 0x0000000714237899 */ /* 0x000fe400080006ff */
[----:B------:R-:W-:Y:S01]  /*1aa0*/  ULEA UR27, UR12, UR22, 0x7 ;  /* 0x000000160c1b7291 */ /* 0x000fe2000f8e38ff */
[----:B------:R-:W-:-:S04]  /*1ab0*/  UMOV UR45, URZ ;  /* 0x000000ff002d7c82 */ /* 0x000fc80008000000 */
[----:B------:R1:W2:Y:S01]  /*1ac0*/  SYNCS.PHASECHK.TRANS64.TRYWAIT P2, [UR8+0x28], R2 ;  /* 0x00002802ff0075a7 */ /* 0x0002a20008041108 */
[----:B------:R-:W-:Y:S06]  /*1ad0*/  BRA.U !UP0, `(.L_x_25) ;  /* 0x0000000508147547 */ /* 0x000fec000b800000 */
[----:B------:R-:W-:Y:S01]  /*1ae0*/  UMOV UR43, URZ ;  /* 0x000000ff002b7c82 */ /* 0x000fe20008000000 */
[----:B------:R-:W-:-:S05]  /*1af0*/  UMOV UR42, UR7 ;  /* 0x00000007002a7c82 */ /* 0x000fca0008000000 */
.L_x_33:
[----:B------:R-:W-:Y:S01]  /*1b00*/  ULEA UR33, UR42, UR4, 0x3 ;  /* 0x000000042a217291 */ /* 0x000fe2000f8e18ff */
[----:B--2---:R-:W-:Y:S01]  /*1b10*/  @!P5 MOV R3, 0x9000 ;  /* 0x000090000003d802 */ /* 0x004fe20000000f00 */
[----:B--2---:R-:W-:Y:S10]  /*1b20*/  @P2 BRA `(.L_x_26) ;  /* 0x00000000000c2947 */ /* 0x004ff40003800000 */
[----:B------:R-:W-:-:S04]  /*1b30*/  SHF.L.U32 R4, R15, 0x1f, RZ ;  /* 0x0000001f0f047819 */ /* 0x000fc800000006ff */
[----:B------:R-:W2:Y:S02]  /*1b40*/  SYNCS.PHASECHK.TRANS64.TRYWAIT P0, [UR33+0x28], R4 ;  /* 0x00002804ff0075a7 */ /* 0x000ea40008001121 */
[----:B--2---:R-:W-:Y:S05]  /*1b50*/  @!P0 BRA `(.L_x_27) ;  /* 0x000000c800808947 */ /* 0x004fea0003800000 */
.L_x_26:
[----:B------:R2:W-:Y:S01]  /*1b60*/  @!P5 SYNCS.ARRIVE.TRANS64 RZ, [UR33], R3 ;  /* 0x00000003ffffd9a7 */ /* 0x0005e20008000021 */
[----:B------:R-:W-:-:S04]  /*1b70*/  ULOP3.LUT UR7, UR6, 0x2, URZ, 0xfc, !UPT ;  /* 0x0000000206077892 */ /* 0x000fc8000f8efcff */
[----:B------:R-:W-:-:S09]  /*1b80*/  UISETP.NE.AND UP0, UPT, UR7, 0x2, UPT ;  /* 0x000000020700788c */ /* 0x000fd2000bf05270 */
[----:B------:R-:W-:Y:S05]  /*1b90*/  BRA.U UP0, `(.L_x_28) ;  /* 0x0000000100047547 */ /* 0x000fea000b800000 */
[----:B------:R-:W-:Y:S05]  /*1ba0*/  BPT.TRAP 0x1 ;  /* 0x000000040000795c */ /* 0x000fea0000300000 */
.L_x_28:
[----:B------:R-:W-:Y:S04]  /*1bb0*/  BSSY.RECONVERGENT B0, `(.L_x_29) ;  /* 0x0000003000007945 */ /* 0x000fe80003800200 */
[----:B------:R-:W-:Y:S05]  /*1bc0*/  @P4 BRA `(.L_x_30) ;  /* 0x0000000000044947 */ /* 0x000fea0003800000 */
[----:B------:R-:W-:Y:S05]  /*1bd0*/  BPT.TRAP 0x1 ;  /* 0x000000040000795c */ /* 0x000fea0000300000 */
.L_x_30:
[----:B------:R-:W-:Y:S05]  /*1be0*/  BSYNC.RECONVERGENT B0 ;  /* 0x0000000000007941 */ /* 0x000fea0003800200 */
.L_x_29:
[----:B------:R-:W-:Y:S01]  /*1bf0*/  UIADD3 UR7, UPT, UPT, UR42, 0x1, URZ ;  /* 0x000000012a077890 */ /* 0x000fe2000fffe0ff */
[----:B------:R-:W-:Y:S01]  /*1c00*/  BSSY.RECONVERGENT B0, `(.L_x_31) ;  /* 0x000002d000007945 */ /* 0x000fe20003800200 */
[----:B------:R-:W-:Y:S02]  /*1c10*/  ELECT P0, URZ, PT ;  /* 0x0000000000ff782f */ /* 0x000fe40003800000 */
[----:B------:R-:W-:-:S04]  /*1c20*/  UISETP.NE.AND UP0, UPT, UR7, 0x5, UPT ;  /* 0x000000050700788c */ /* 0x000fc8000bf05270 */
[----:B------:R-:W-:Y:S02]  /*1c30*/  USEL UR9, URZ, 0x1, UP0 ;  /* 0x00000001ff097887 */ /* 0x000fe40008000000 */
[----:B------:R-:W-:-:S04]  /*1c40*/  USEL UR7, UR7, URZ, UP0 ;  /* 0x000000ff07077287 */ /* 0x000fc80008000000 */
[----:B------:R-:W-:Y:S01]  /*1c50*/  ULEA UR8, UR7, UR4, 0x3 ;  /* 0x0000000407087291 */ /* 0x000fe2000f8e18ff */
[----:B------:R-:W-:-:S04]  /*1c60*/  LOP3.LUT R15, R15, UR9, RZ, 0x3c, !PT ;  /* 0x000000090f0f7c12 */ /* 0x000fc8000f8e3cff */
[----:B-1----:R-:W-:-:S04]  /*1c70*/  SHF.L.U32 R2, R15, 0x1f, RZ ;  /* 0x0000001f0f027819 */ /* 0x002fc800000006ff */
[----:B------:R1:W1:Y:S01]  /*1c80*/  SYNCS.PHASECHK.TRANS64.TRYWAIT P2, [UR8+0x28], R2 ;  /* 0x00002802ff0075a7 */ /* 0x0002620008041108 */
[----:B------:R-:W-:Y:S05]  /*1c90*/  @!P0 BRA `(.L_x_32) ;  /* 0x00000000008c8947 */ /* 0x000fea0003800000 */
[----:B------:R-:W-:Y:S02]  /*1ca0*/  USHF.L.U32 UR32, UR42, 0xe, URZ ;  /* 0x0000000e2a207899 */ /* 0x000fe400080006ff */
[----:B------:R-:W-:Y:S02]  /*1cb0*/  USHF.L.U32 UR16, UR42, 0xb, URZ ;  /* 0x0000000b2a107899 */ /* 0x000fe400080006ff */
[----:B------:R-:W-:Y:S02]  /*1cc0*/  UIADD3 UR54, UP3, UPT, UR40, 0x80, URZ ;  /* 0x0000008028367890 */ /* 0x000fe4000ff7e0ff */
[----:B------:R-:W-:Y:S02]  /*1cd0*/  UIADD3 UR52, UP2, UPT, UR40, 0x180, URZ ;  /* 0x0000018028347890 */ /* 0x000fe4000ff5e0ff */
[----:B------:R-:W-:Y:S02]  /*1ce0*/  ULOP3.LUT UR24, UR32, UR15, URZ, 0xfc, !UPT ;  /* 0x0000000f20187292 */ /* 0x000fe4000f8efcff */
[----:B------:R-:W-:-:S02]  /*1cf0*/  UIADD3 UR50, UP1, UPT, UR40, 0x280, URZ ;  /* 0x0000028028327890 */ /* 0x000fc4000ff3e0ff */
[----:B------:R-:W-:Y:S02]  /*1d00*/  UIADD3 UR48, UP0, UPT, UR40, 0x380, URZ ;  /* 0x0000038028307890 */ /* 0x000fe4000ff1e0ff */
[----:B------:R-:W-:Y:S02]  /*1d10*/  USHF.L.U32 UR19, UR43, 0x2, URZ ;  /* 0x000000022b137899 */ /* 0x000fe400080006ff */
[----:B------:R-:W-:Y:S02]  /*1d20*/  ULOP3.LUT UR8, UR16, UR14, URZ, 0xfc, !UPT ;  /* 0x0000000e10087292 */ /* 0x000fe4000f8efcff */
[----:B------:R-:W-:Y:S02]  /*1d30*/  USHF.L.U32 UR34, UR43, 0x8, URZ ;  /* 0x000000082b227899 */ /* 0x000fe400080006ff */
[----:B------:R-:W-:Y:S02]  /*1d40*/  UIADD3.X UR55, UPT, UPT, URZ, UR41, URZ, UP3, !UPT ;  /* 0x00000029ff377290 */ /* 0x000fe40009ffe4ff */
[----:B------:R-:W-:-:S02]  /*1d50*/  UIADD3 UR32, UPT, UPT, UR4, 0x4300, UR32 ;  /* 0x0000430004207890 */ /* 0x000fc4000fffe020 */
[----:B------:R-:W-:Y:S02]  /*1d60*/  UIADD3.X UR53, UPT, UPT, URZ, UR41, URZ, UP2, !UPT ;  /* 0x00000029ff357290 */ /* 0x000fe400097fe4ff */
[----:B------:R-:W-:Y:S02]  /*1d70*/  UIADD3 UR24, UPT, UPT, UR4, 0x18300, UR24 ;  /* 0x0001830004187890 */ /* 0x000fe4000fffe018 */
[----:B------:R-:W-:Y:S02]  /*1d80*/  UIADD3.X UR51, UPT, UPT, URZ, UR41, URZ, UP1, !UPT ;  /* 0x00000029ff337290 */ /* 0x000fe40008ffe4ff */
[----:B------:R-:W-:Y:S02]  /*1d90*/  UIADD3 UR16, UPT, UPT, UR4, 0x2c300, UR16 ;  /* 0x0002c30004107890 */ /* 0x000fe4000fffe010 */
[----:B------:R-:W-:Y:S02]  /*1da0*/  UIADD3.X UR49, UPT, UPT, URZ, UR41, URZ, UP0, !UPT ;  /* 0x00000029ff317290 */ /* 0x000fe400087fe4ff */
[----:B------:R-:W-:-:S02]  /*1db0*/  ULEA.HI UR11, UR14, UR19, URZ, 0x17 ;  /* 0x000000130e0b7291 */ /* 0x000fc4000f8fb8ff */
[----:B------:R-:W-:Y:S01]  /*1dc0*/  UIADD3 UR8, UPT, UPT, UR4, 0x2eb00, UR8 ;  /* 0x0002eb0004087890 */ /* 0x000fe2000fffe008 */
[----:B------:R-:W-:Y:S01]  /*1dd0*/  UMOV UR46, 0x0 ;  /* 0x00000000002e7882 */ /* 0x000fe20000000000 */
[----:B------:R-:W-:Y:S01]  /*1de0*/  UMOV UR47, 0x10000000 ;  /* 0x10000000002f7882 */ /* 0x000fe20000000000 */
[----:B------:R-:W-:Y:S01]  /*1df0*/  UMOV UR44, 0xff0000 ;  /* 0x00ff0000002c7882 */ /* 0x000fe20000000000 */
[----:B------:R-:W-:Y:S01]  /*1e00*/  UMOV UR25, UR33 ;  /* 0x0000002100197c82 */ /* 0x000fe20008000000 */
[----:B------:R-:W-:Y:S01]  /*1e10*/  UMOV UR28, UR36 ;  /* 0x00000024001c7c82 */ /* 0x000fe20008000000 */
[----:B------:R-:W-:Y:S01]  /*1e20*/  UMOV UR26, UR34 ;  /* 0x00000022001a7c82 */ /* 0x000fe20008000000 */
[----:B------:R-:W-:Y:S01]  /*1e30*/  UMOV UR18, URZ ;  /* 0x000000ff00127c82 */ /* 0x000fe20008000000 */
[----:B------:R-:W-:Y:S01]  /*1e40*/  UMOV UR17, UR33 ;  /* 0x0000002100117c82 */ /* 0x000fe20008000000 */
[----:B------:R-:W-:Y:S01]  /*1e50*/  UMOV UR21, UR36 ;  /* 0x0000002400157c82 */ /* 0x000fe20008000000 */
[----:B------:R1:W-:Y:S01]  /*1e60*/  UTMALDG.3D [UR32], [UR54], desc[UR46] ;  /* 0x00002e20360075b4 */ /* 0x0003e20008011000 */
[----:B------:R-:W-:Y:S01]  /*1e70*/  UMOV UR9, UR33 ;  /* 0x0000002100097c82 */ /* 0x000fe20008000000 */
[----:B------:R-:W-:Y:S01]  /*1e80*/  UMOV UR13, UR36 ;  /* 0x00000024000d7c82 */ /* 0x000fe20008000000 */
[----:B------:R1:W-:Y:S01]  /*1e90*/  UTMALDG.3D.MULTICAST [UR24], [UR52], UR44, desc[UR46] ;  /* 0x00002e18340073b4 */ /* 0x0003e2000801182c */
[----:B------:R1:W-:Y:S01]  /*1ea0*/  UTMALDG.4D [UR16], [UR50], desc[UR46] ;  /* 0x00002e10320075b4 */ /* 0x0003e20008019000 */
[----:B------:R1:W-:Y:S01]  /*1eb0*/  UTMALDG.4D.MULTICAST [UR8], [UR48], UR44, desc[UR46] ;  /* 0x00002e08300073b4 */ /* 0x0003e2000801982c */
[----:B------:R-:W-:Y:S01]  /*1ec0*/  NOP ;  /* 0x0000000000007918 */ /* 0x000fe20000000000 */
.L_x_32:
[----:B-1----:R-:W-:Y:S05]  /*1ed0*/  BSYNC.RECONVERGENT B0 ;  /* 0x0000000000007941 */ /* 0x002fea0003800200 */
.L_x_31:
[----:B------:R-:W-:Y:S01]  /*1ee0*/  UIADD3 UR43, UPT, UPT, UR43, 0x1, URZ ;  /* 0x000000012b2b7890 */ /* 0x000fe2000fffe0ff */
[----:B------:R-:W-:Y:S01]  /*1ef0*/  UMOV UR42, UR7 ;  /* 0x00000007002a7c82 */ /* 0x000fe20008000000 */
[----:B------:R-:W-:Y:S02]  /*1f00*/  UMOV UR45, UR5 ;  /* 0x00000005002d7c82 */ /* 0x000fe40008000000 */
[----:B------:R-:W-:-:S09]  /*1f10*/  UISETP.NE.AND UP0, UPT, UR43, UR5, UPT ;  /* 0x000000052b00728c */ /* 0x000fd2000bf05270 */
[----:B------:R-:W-:Y:S05]  /*1f20*/  BRA.U UP0, `(.L_x_33) ;  /* 0xfffffff900f47547 */ /* 0x000fea000b83ffff */
.L_x_25:
[----:B------:R-:W-:Y:S01]  /*1f30*/  ULEA UR8, UR7, UR4, 0x3 ;  /* 0x0000000407087291 */ /* 0x000fe2000f8e18ff */
[----:B-1----:R-:W-:Y:S01]  /*1f40*/  SHF.L.U32 R2, R15, 0x1f, RZ ;  /* 0x0000001f0f027819 */ /* 0x002fe200000006ff */
[----:B------:R-:W-:Y:S01]  /*1f50*/  @!P1 SYNCS.ARRIVE.TRANS64.A1T0 RZ, [UR4+0x98], RZ ;  /* 0x000098ffffff99a7 */ /* 0x000fe20008100004 */
[----:B------:R-:W-:-:S06]  /*1f60*/  UISETP.GT.AND UP0, UPT, UR31, UR30, UPT ;  /* 0x0000001e1f00728c */ /* 0x000fcc000bf04270 */
[----:B------:R1:W1:Y:S03]  /*1f70*/  SYNCS.PHASECHK.TRANS64.TRYWAIT P1, [UR8+0x28], R2 ;  /* 0x00002802ff0075a7 */ /* 0x0002660008021108 */
[----:B------:R-:W-:Y:S05]  /*1f80*/  BRA.U !UP0, `(.L_x_34) ;  /* 0x0000000508107547 */ /* 0x000fea000b800000 */
[----:B------:R-:W-:Y:S01]  /*1f90*/  UIADD3 UR43, UPT, UPT, UR23, UR45, URZ ;  /* 0x0000002d172b7290 */ /* 0x000fe2000fffe0ff */
[----:B------:R-:W-:-:S11]  /*1fa0*/  UMOV UR44, UR7 ;  /* 0x00000007002c7c82 */ /* 0x000fd60008000000 */
.L_x_42:
[----:B------:R-:W-:Y:S01]  /*1fb0*/  ULEA UR33, UR44, UR4, 0x3 ;  /* 0x000000042c217291 */ /* 0x000fe2000f8e18ff */
[----:B--2---:R-:W-:Y:S01]  /*1fc0*/  @!P5 MOV R3, 0x9000 ;  /* 0x000090000003d802 */ /* 0x004fe20000000f00 */
[----:B-1----:R-:W-:Y:S10]  /*1fd0*/  @P1 BRA `(.L_x_35) ;  /* 0x00000000000c1947 */ /* 0x002ff40003800000 */
[----:B------:R-:W-:-:S04]  /*1fe0*/  SHF.L.U32 R4, R15, 0x1f, RZ ;  /* 0x0000001f0f047819 */ /* 0x000fc800000006ff */
[----:B------:R-:W1:Y:S02]  /*1ff0*/  SYNCS.PHASECHK.TRANS64.TRYWAIT P0, [UR33+0x28], R4 ;  /* 0x00002804ff0075a7 */ /* 0x000e640008001121 */
[----:B-1----:R-:W-:Y:S05]  /*2000*/  @!P0 BRA `(.L_x_36) ;  /* 0x000000c4006c8947 */ /* 0x002fea0003800000 */
.L_x_35:
[----:B------:R2:W-:Y:S01]  /*2010*/  @!P5 SYNCS.ARRIVE.TRANS64 RZ, [UR33], R3 ;  /* 0x00000003ffffd9a7 */ /* 0x0005e20008000021 */
[----:B------:R-:W-:-:S04]  /*2020*/  ULOP3.LUT UR7, UR6, 0x2, URZ, 0xfc, !UPT ;  /* 0x0000000206077892 */ /* 0x000fc8000f8efcff */
[----:B------:R-:W-:-:S09]  /*2030*/  UISETP.NE.AND UP0, UPT, UR7, 0x2, UPT ;  /* 0x000000020700788c */ /* 0x000fd2000bf05270 */
[----:B------:R-:W-:Y:S05]  /*2040*/  BRA.U UP0, `(.L_x_37) ;  /* 0x0000000100047547 */ /* 0x000fea000b800000 */
[----:B------:R-:W-:Y:S05]  /*2050*/  BPT.TRAP 0x1 ;  /* 0x000000040000795c */ /* 0x000fea0000300000 */
.L_x_37:
[----:B------:R-:W-:Y:S04]  /*2060*/  BSSY.RECONVERGENT B0, `(.L_x_38) ;  /* 0x0000003000007945 */ /* 0x000fe80003800200 */
[----:B------:R-:W-:Y:S05]  /*2070*/  @P4 BRA `(.L_x_39) ;  /* 0x0000000000044947 */ /* 0x000fea0003800000 */
[----:B------:R-:W-:Y:S05]  /*2080*/  BPT.TRAP 0x1 ;  /* 0x000000040000795c */ /* 0x000fea0000300000 */
.L_x_39:
[----:B------:R-:W-:Y:S05]  /*2090*/  BSYNC.RECONVERGENT B0 ;  /* 0x0000000000007941 */ /* 0x000fea0003800200 */
.L_x_38:
        /* <DEDUP_REMOVED lines=27> */
[----:B------:R-:W-:Y:S02]  /*2250*/  ULEA.HI UR11, UR14, UR19, URZ, 0x17 ;  /* 0x000000130e0b7291 */ /* 0x000fe4000f8fb8ff */
[----:B------:R-:W-:-:S02]  /*2260*/  UIADD3 UR8, UPT, UPT, UR4, 0x2eb00, UR8 ;  /* 0x0002eb0004087890 */ /* 0x000fc4000fffe008 */
[----:B------:R-:W-:Y:S01]  /*2270*/  UIADD3.X UR49, UPT, UPT, URZ, UR41, URZ, UP0, !UPT ;  /* 0x00000029ff317290 */ /* 0x000fe200087fe4ff */
        /* <DEDUP_REMOVED lines=16> */
.L_x_41:
[----:B-1----:R-:W-:Y:S05]  /*2380*/  BSYNC.RECONVERGENT B0 ;  /* 0x0000000000007941 */ /* 0x002fea0003800200 */
.L_x_40:
[----:B------:R-:W-:Y:S01]  /*2390*/  UIADD3 UR45, UPT, UPT, UR45, 0x1, URZ ;  /* 0x000000012d2d7890 */ /* 0x000fe2000fffe0ff */
[----:B------:R-:W-:-:S03]  /*23a0*/  UMOV UR44, UR7 ;  /* 0x00000007002c7c82 */ /* 0x000fc60008000000 */
[----:B------:R-:W-:-:S09]  /*23b0*/  UISETP.NE.AND UP0, UPT, UR45, UR43, UPT ;  /* 0x0000002b2d00728c */ /* 0x000fd2000bf05270 */
[----:B------:R-:W-:Y:S05]  /*23c0*/  BRA.U UP0, `(.L_x_42) ;  /* 0xfffffff900f87547 */ /* 0x000fea000b83ffff */
.L_x_34:
[C---:B-1----:R-:W-:Y:S01]  /*23d0*/  LEA R2, R14.reuse, UR4, 0x3 ;  /* 0x000000040e027c11 */ /* 0x042fe2000f8e18ff */
[----:B------:R-:W-:Y:S01]  /*23e0*/  NOP ;  /* 0x0000000000007918 */ /* 0x000fe20000000000 */
[----:B--2---:R-:W-:Y:S02]  /*23f0*/  SHF.L.U32 R3, R13, 0x1f, RZ ;  /* 0x0000001f0d037819 */ /* 0x004fe400000006ff */
[----:B------:R-:W-:Y:S02]  /*2400*/  LEA R4, R14, UR4, 0x4 ;  /* 0x000000040e047c11 */ /* 0x000fe4000f8e20ff */
[----:B------:R-:W1:Y:S02]  /*2410*/  SYNCS.PHASECHK.TRANS64.TRYWAIT P0, [R2+URZ+0xa0], R3 ;  /* 0x0000a003020075a7 */ /* 0x000e6400080011ff */
[----:B-1----:R-:W-:Y:S05]  /*2420*/  @!P0 BRA `(.L_x_43) ;  /* 0x000000c0007c8947 */ /* 0x002fea0003800000 */
.L_x_196:
[----:B------:R-:W2:Y:S01]  /*2430*/  LDS.128 R4, [R4+0x110] ;  /* 0x0001100004047984 */ /* 0x000ea20000000c00 */
[----:B------:R-:W-:Y:S01]  /*2440*/  ISETP.GE.AND P0, PT, R43, 0x1, PT ;  /* 0x000000012b00780c */ /* 0x000fe20003f06270 */
[----:B-1----:R-:W-:Y:S01]  /*2450*/  VIADD R2, R2, 0xb0 ;  /* 0x000000b002027836 */ /* 0x002fe20000000000 */
[----:B------:R-:W-:Y:S01]  /*2460*/  @!PT LDS RZ, [RZ] ;  /* 0x00000000fffff984 */ /* 0x000fe20000000800 */
[----:B------:R-:W-:Y:S01]  /*2470*/  @!PT LDS RZ, [RZ] ;  /* 0x00000000fffff984 */ /* 0x000fe20000000800 */
[----:B------:R-:W-:Y:S01]  /*2480*/  @!PT LDS RZ, [RZ] ;  /* 0x00000000fffff984 */ /* 0x000fe20000000800 */
[----:B------:R-:W-:Y:S01]  /*2490*/  @!PT LDS RZ, [RZ] ;  /* 0x00000000fffff984 */ /* 0x000fe20000000800 */
[----:B------:R1:W-:Y:S06]  /*24a0*/  MEMBAR.ALL.CTA ;  /* 0x0000000000007992 */ /* 0x0003ec0000008000 */
[----:B-1----:R-:W1:Y:S01]  /*24b0*/  FENCE.VIEW.ASYNC.S ;  /* 0x00000000000073c6 */ /* 0x002e620000000000 */
[----:B------:R-:W-:-:S04]  /*24c0*/  PRMT R2, RZ, 0x654, R2 ;  /* 0x00000654ff027816 */ /* 0x000fc80000000002 */
[----:B-1----:R1:W-:Y:S01]  /*24d0*/  SYNCS.ARRIVE.TRANS64.RED.A1T0 RZ, [R2+URZ], RZ ;  /* 0x000000ff02ff79a7 */ /* 0x0023e200081004ff */
[----:B--2---:R-:W-:-:S13]  /*24e0*/  LOP3.LUT P2, RZ, R6, 0x1, RZ, 0xc0, !PT ;  /* 0x0000000106ff7812 */ /* 0x004fda000784c0ff */
[----:B------:R-:W-:Y:S01]  /*24f0*/  @P2 SHF.R.U32.HI R3, RZ, 0x10, R5 ;  /* 0x00000010ff032819 */ /* 0x000fe20000011605 */
[----:B------:R-:W-:Y:S01]  /*2500*/  VOTEU.ANY UP0, P2 ;  /* 0x0000000000ff7886 */ /* 0x000fe20001000100 */
[----:B------:R-:W-:Y:S02]  /*2510*/  @P2 MOV R10, R4 ;  /* 0x00000004000a2202 */ /* 0x000fe40000000f00 */
[----:B------:R-:W-:Y:S02]  /*2520*/  @P2 R2UR.BROADCAST UR8, R3 ;  /* 0x00000000030822ca */ /* 0x000fe400008e0000 */
[----:B------:R-:W-:-:S11]  /*2530*/  @P2 LOP3.LUT R9, R5, 0xffff, RZ, 0xc0, !PT ;  /* 0x0000ffff05092812 */ /* 0x000fd600078ec0ff */
[----:B------:R-:W-:Y:S01]  /*2540*/  @UP0 UMOV UR36, UR8 ;  /* 0x0000000800240c82 */ /* 0x000fe20008000000 */
[----:B-1----:R-:W-:Y:S05]  /*2550*/  @!P0 BRA `(.L_x_44) ;  /* 0x0000000000b88947 */ /* 0x002fea0003800000 */
[----:B------:R-:W4:Y:S01]  /*2560*/  LDC.64 R4, c[0x0][0xf18] ;  /* 0x0003c600ff047b82 */ /* 0x000f220000000a00 */
[----:B------:R-:W-:-:S07]  /*2570*/  ISETP.NE.AND P3, PT, R43, 0x1, PT ;  /* 0x000000012b00780c */ /* 0x000fce0003f65270 */
[----:B------:R-:W3:Y:S08]  /*2580*/  LDC.64 R6, c[0x0][0xf10] ;  /* 0x0003c400ff067b82 */ /* 0x000ef00000000a00 */
[----:B------:R-:W1:Y:S08]  /*2590*/  LDC R16, c[0x0][0xf20] ;  /* 0x0003c800ff107b82 */ /* 0x000e700000000800 */
[----:B------:R-:W2:Y:S01]  /*25a0*/  LDC R17, c[0x0][0xf0c] ;  /* 0x0003c300ff117b82 */ /* 0x000ea20000000800 */
[----:B----4-:R-:W-:Y:S01]  /*25b0*/  IMAD.HI.U32 R19, R0, R5, RZ ;  /* 0x0000000500137227 */ /* 0x010fe200078e00ff */
[----:B------:R-:W-:-:S03]  /*25c0*/  ISETP.NE.AND P0, PT, R4, 0x1, PT ;  /* 0x000000010400780c */ /* 0x000fc60003f05270 */
[----:B------:R-:W-:-:S03]  /*25d0*/  IMAD.HI.U32 R5, R9, R5, RZ ;  /* 0x0000000509057227 */ /* 0x000fc600078e00ff */
[----:B------:R-:W4:Y:S01]  /*25e0*/  LDC.64 R2, c[0x0][0xf28] ;  /* 0x0003ca00ff027b82 */ /* 0x000f220000000a00 */
[----:B---3--:R-:W-:-:S04]  /*25f0*/  IMAD.HI.U32 R20, R8, R6, RZ ;  /* 0x0000000608147227 */ /* 0x008fc800078e00ff */
[----:B------:R-:W-:Y:S01]  /*2600*/  IMAD.HI.U32 R21, R10, R6, RZ ;  /* 0x000000060a157227 */ /* 0x000fe200078e00ff */
[----:B------:R-:W-:Y:S02]  /*2610*/  SHF.R.U32.HI R20, RZ, R7, R20 ;  /* 0x00000007ff147219 */ /* 0x000fe40000011614 */
[-C--:B-1----:R-:W-:Y:S02]  /*2620*/  SHF.R.U32.HI R19, RZ, R16.reuse, R19 ;  /* 0x00000010ff137219 */ /* 0x082fe40000011613 */
[----:B------:R-:W-:Y:S02]  /*2630*/  SHF.R.U32.HI R5, RZ, R16, R5 ;  /* 0x00000010ff057219 */ /* 0x000fe40000011605 */
[----:B------:R-:W-:Y:S02]  /*2640*/  SEL R19, R0, R19, !P0 ;  /* 0x0000001300137207 */ /* 0x000fe40004000000 */
[----:B------:R-:W-:Y:S02]  /*2650*/  SHF.R.U32.HI R21, RZ, R7, R21 ;  /* 0x00000007ff157219 */ /* 0x000fe40000011615 */
[----:B--2---:R-:W-:-:S02]  /*2660*/  ISETP.NE.AND P1, PT, R17, 0x1, PT ;  /* 0x000000011100780c */ /* 0x004fc40003f25270 */
[----:B------:R-:W-:Y:S02]  /*2670*/  SEL R5, R9, R5, !P0 ;  /* 0x0000000509057207 */ /* 0x000fe40004000000 */
[----:B------:R-:W-:Y:S02]  /*2680*/  SEL R20, R8, R20, !P1 ;  /* 0x0000001408147207 */ /* 0x000fe40004800000 */
[----:B------:R-:W-:Y:S01]  /*2690*/  SEL R21, R10, R21, !P1 ;  /* 0x000000150a157207 */ /* 0x000fe20004800000 */
[----:B----4-:R-:W-:-:S04]  /*26a0*/  IMAD.HI.U32 R18, R19, R2, RZ ;  /* 0x0000000213127227 */ /* 0x010fc800078e00ff */
[----:B------:R-:W-:Y:S01]  /*26b0*/  IMAD.HI.U32 R6, R20, R2, RZ ;  /* 0x0000000214067227 */ /* 0x000fe200078e00ff */
[----:B------:R-:W-:-:S04]  /*26c0*/  @P3 SHF.R.U32.HI R19, RZ, R3, R18 ;  /* 0x00000003ff133219 */ /* 0x000fc80000011612 */
[----:B------:R-:W-:Y:S01]  /*26d0*/  @P3 SHF.R.U32.HI R20, RZ, R3, R6 ;  /* 0x00000003ff143219 */ /* 0x000fe20000011606 */
[----:B------:R-:W-:-:S04]  /*26e0*/  IMAD R19, R43, R19, RZ ;  /* 0x000000132b137224 */ /* 0x000fc800078e02ff */
[----:B------:R-:W-:Y:S01]  /*26f0*/  IMAD R6, R43, R20, RZ ;  /* 0x000000142b067224 */ /* 0x000fe200078e02ff */
[----:B------:R-:W-:-:S04]  /*2700*/  ISETP.GE.AND P0, PT, R5, R19, PT ;  /* 0x000000130500720c */ /* 0x000fc80003f06270 */
[----:B------:R-:W-:Y:S01]  /*2710*/  ISETP.GE.OR P0, PT, R21, R6, P0 ;  /* 0x000000061500720c */ /* 0x000fe20000706670 */
[----:B------:R-:W-:-:S05]  /*2720*/  IMAD.HI.U32 R6, R5, R2, RZ ;  /* 0x0000000205067227 */ /* 0x000fca00078e00ff */
[----:B------:R-:W-:-:S04]  /*2730*/  SHF.R.U32.HI R6, RZ, R3, R6 ;  /* 0x00000003ff067219 */ /* 0x000fc80000011606 */
[----:B------:R-:W-:-:S03]  /*2740*/  SEL R6, R5, R6, !P3 ;  /* 0x0000000605067207 */ /* 0x000fc60005800000 */
[----:B------:R-:W-:-:S04]  /*2750*/  @!P0 IMAD.HI.U32 R7, R21, R2, RZ ;  /* 0x0000000215078227 */ /* 0x000fc800078e00ff */
[----:B------:R-:W-:Y:S01]  /*2760*/  IMAD.MOV R2, RZ, RZ, -R6 ;  /* 0x000000ffff027224 */ /* 0x000fe200078e0a06 */
[----:B------:R-:W-:Y:S02]  /*2770*/  @!P0 SHF.R.U32.HI R3, RZ, R3, R7 ;  /* 0x00000003ff038219 */ /* 0x000fe40000011607 */
[----:B------:R-:W-:Y:S01]  /*2780*/  IADD3 R7, PT, PT, -R5, RZ, RZ ;  /* 0x000000ff05077210 */ /* 0x000fe20007ffe1ff */
[----:B------:R-:W-:Y:S01]  /*2790*/  IMAD R2, R43, R2, R5 ;  /* 0x000000022b027224 */ /* 0x000fe200078e0205 */
[----:B------:R-:W-:-:S03]  /*27a0*/  @!P0 SEL R3, R21, R3, !P3 ;  /* 0x0000000315038207 */ /* 0x000fc60005800000 */
[----:B------:R-:W-:Y:S02]  /*27b0*/  IMAD R7, R4, R7, R9 ;  /* 0x0000000704077224 */ /* 0x000fe400078e0209 */
[--C-:B------:R-:W-:Y:S02]  /*27c0*/  @!P0 IMAD.IADD R6, R6, 0x1, -R3.reuse ;  /* 0x0000000106068824 */ /* 0x100fe400078e0a03 */
[----:B------:R-:W-:Y:S01]  /*27d0*/  @!P0 IMAD R3, R2, R20, R3 ;  /* 0x0000001402038224 */ /* 0x000fe200078e0203 */
[----:B------:R-:W-:Y:S01]  /*27e0*/  IADD3 R2, PT, PT, -R21, RZ, RZ ;  /* 0x000000ff15027210 */ /* 0x000fe20007ffe1ff */
[----:B------:R-:W-:Y:S02]  /*27f0*/  @!P0 IMAD R5, R43, R6, R21 ;  /* 0x000000062b058224 */ /* 0x000fe400078e0215 */
[----:B------:R-:W-:Y:S02]  /*2800*/  @!P0 IMAD.MOV.U32 R21, RZ, RZ, R3 ;  /* 0x000000ffff158224 */ /* 0x000fe400078e0003 */
[----:B------:R-:W-:-:S02]  /*2810*/  IMAD R2, R17, R2, R10 ;  /* 0x0000000211027224 */ /* 0x000fc400078e020a */
[----:B------:R-:W-:Y:S02]  /*2820*/  IMAD R9, R5, R4, R7 ;  /* 0x0000000405097224 */ /* 0x000fe400078e0207 */
[----:B------:R-:W-:Y:S02]  /*2830*/  IMAD R10, R21, R17, R2 ;  /* 0x00000011150a7224 */ /* 0x000fe400078e0202 */
.L_x_44:
[----:B------:R-:W1:Y:S02]  /*2840*/  LDCU UR8, c[0x0][0xf30] ;  /* 0x0001e600ff0877ac */ /* 0x000e640008000800 */
[----:B-1----:R-:W-:-:S09]  /*2850*/  UISETP.NE.AND UP0, UPT, UR8, 0x1, UPT ;  /* 0x000000010800788c */ /* 0x002fd2000bf05270 */
[----:B------:R-:W-:Y:S05]  /*2860*/  BRA.U UP0, `(.L_x_45) ;  /* 0x0000000100407547 */ /* 0x000fea000b800000 */
[----:B------:R-:W1:Y:S08]  /*2870*/  LDC.64 R4, c[0x0][0xf10] ;  /* 0x0003c400ff047b82 */ /* 0x000e700000000a00 */
[----:B------:R-:W2:Y:S08]  /*2880*/  LDC.64 R2, c[0x0][0xf18] ;  /* 0x0003c600ff027b82 */ /* 0x000eb00000000a00 */
[----:B------:R-:W3:Y:S08]  /*2890*/  LDC R6, c[0x0][0xf20] ;  /* 0x0003c800ff067b82 */ /* 0x000ef00000000800 */
[----:B------:R-:W4:Y:S01]  /*28a0*/  LDC R7, c[0x0][0xf0c] ;  /* 0x0003c300ff077b82 */ /* 0x000f220000000800 */
[----:B-1----:R-:W-:-:S05]  /*28b0*/  IMAD.HI.U32 R4, R10, R4, RZ ;  /* 0x000000040a047227 */ /* 0x002fca00078e00ff */
[----:B------:R-:W-:Y:S01]  /*28c0*/  SHF.R.U32.HI R4, RZ, R5, R4 ;  /* 0x00000005ff047219 */ /* 0x000fe20000011604 */
[----:B--2---:R-:W-:Y:S01]  /*28d0*/  IMAD.HI.U32 R3, R9, R3, RZ ;  /* 0x0000000309037227 */ /* 0x004fe200078e00ff */
[----:B------:R-:W-:-:S04]  /*28e0*/  ISETP.NE.AND P0, PT, R2, 0x1, PT ;  /* 0x000000010200780c */ /* 0x000fc80003f05270 */
[----:B---3--:R-:W-:-:S04]  /*28f0*/  SHF.R.U32.HI R3, RZ, R6, R3 ;  /* 0x00000006ff037219 */ /* 0x008fc80000011603 */
[----:B------:R-:W-:Y:S02]  /*2900*/  SEL R3, R9, R3, !P0 ;  /* 0x0000000309037207 */ /* 0x000fe40004000000 */
[----:B----4-:R-:W-:-:S04]  /*2910*/  ISETP.NE.AND P1, PT, R7, 0x1, PT ;  /* 0x000000010700780c */ /* 0x010fc80003f25270 */
[----:B------:R-:W-:-:S05]  /*2920*/  SEL R4, R10, R4, !P1 ;  /* 0x000000040a047207 */ /* 0x000fca0004800000 */
[----:B------:R-:W-:Y:S02]  /*2930*/  IMAD.IADD R5, R3, 0x1, -R4 ;  /* 0x0000000103057824 */ /* 0x000fe400078e0a04 */
[----:B------:R-:W-:Y:S02]  /*2940*/  IMAD.IADD R3, R4, 0x1, -R3 ;  /* 0x0000000104037824 */ /* 0x000fe400078e0a03 */
[----:B------:R-:W-:Y:S02]  /*2950*/  IMAD R10, R5, R7, R10 ;  /* 0x00000007050a7224 */ /* 0x000fe400078e020a */
[----:B------:R-:W-:-:S07]  /*2960*/  IMAD R9, R3, R2, R9 ;  /* 0x0000000203097224 */ /* 0x000fce00078e0209 */
.L_x_45:
[----:B------:R-:W-:Y:S01]  /*2970*/  VIADD R14, R14, 0x1 ;  /* 0x000000010e0e7836 */ /* 0x000fe20000000000 */
[----:B------:R-:W-:Y:S01]  /*2980*/  PLOP3.LUT P1, PT, PT, PT, PT, 0x80, 0x8 ;  /* 0x000000000008781c */ /* 0x000fe20003f2f070 */
[----:B------:R-:W-:Y:S02]  /*2990*/  VIADD R2, R10, UR39 ;  /* 0x000000270a027c36 */ /* 0x000fe40008000000 */
[----:B------:R-:W-:Y:S01]  /*29a0*/  VIADD R3, R9, UR38 ;  /* 0x0000002609037c36 */ /* 0x000fe20008000000 */
[----:B------:R-:W-:Y:S02]  /*29b0*/  ISETP.NE.AND P0, PT, R14, 0x2, PT ;  /* 0x000000020e00780c */ /* 0x000fe40003f05270 */
[----:B------:R-:W-:Y:S02]  /*29c0*/  R2UR UR20, R2 ;  /* 0x00000000021472ca */ /* 0x000fe400000e0000 */
[----:B------:R-:W-:Y:S02]  /*29d0*/  SEL R2, RZ, 0x1, P0 ;  /* 0x00000001ff027807 */ /* 0x000fe40000000000 */
[----:B------:R-:W-:-:S02]  /*29e0*/  R2UR UR12, R3 ;  /* 0x00000000030c72ca */ /* 0x000fc400000e0000 */
[----:B------:R-:W-:Y:S02]  /*29f0*/  LOP3.LUT R13, R13, R2, RZ, 0x3c, !PT ;  /* 0x000000020d0d7212 */ /* 0x000fe400078e3cff */
[----:B------:R-:W-:Y:S01]  /*2a00*/  SEL R14, R14, RZ, P0 ;  /* 0x000000ff0e0e7207 */ /* 0x000fe20000000000 */
[----:B------:R-:W-:Y:S10]  /*2a10*/  @P2 BRA `(.L_x_46) ;  /* 0xffffffec00c82947 */ /* 0x000ff4000383ffff */
[----:B------:R-:W-:Y:S01]  /*2a20*/  UIADD3 UR4, UPT, UPT, UR4, 0x28, URZ ;  /* 0x0000002804047890 */ /* 0x000fe2000fffe0ff */
[----:B------:R-:W-:-:S03]  /*2a30*/  SHF.L.U32 R2, R15, 0x1f, RZ ;  /* 0x0000001f0f027819 */ /* 0x000fc600000006ff */
[----:B------:R-:W-:-:S09]  /*2a40*/  ULEA UR5, UR7, UR4, 0x3 ;  /* 0x0000000407057291 */ /* 0x000fd2000f8e18ff */
[----:B------:R-:W1:Y:S02]  /*2a50*/  SYNCS.PHASECHK.TRANS64.TRYWAIT P0, [UR5], R2 ;  /* 0x00000002ff0075a7 */ /* 0x000e640008001105 */
[----:B-1----:R-:W-:Y:S05]  /*2a60*/  @!P0 BRA `(.L_x_47) ;  /* 0x000000bc00008947 */ /* 0x002fea0003800000 */
.L_x_198:
[----:B------:R-:W-:-:S04]  /*2a70*/  UIADD3 UR6, UPT, UPT, UR7, 0x1, URZ ;  /* 0x0000000107067890 */ /* 0x000fc8000fffe0ff */
[----:B------:R-:W-:-:S04]  /*2a80*/  UISETP.NE.AND UP0, UPT, UR6, 0x5, UPT ;  /* 0x000000050600788c */ /* 0x000fc8000bf05270 */
[----:B------:R-:W-:Y:S02]  /*2a90*/  USEL UR7, URZ, 0x1, UP0 ;  /* 0x00000001ff077887 */ /* 0x000fe40008000000 */
[----:B------:R-:W-:-:S04]  /*2aa0*/  USEL UR6, UR6, URZ, UP0 ;  /* 0x000000ff06067287 */ /* 0x000fc80008000000 */
[----:B------:R-:W-:Y:S01]  /*2ab0*/  ULEA UR5, UR6, UR4, 0x3 ;  /* 0x0000000406057291 */ /* 0x000fe2000f8e18ff */
[----:B-1----:R-:W-:-:S04]  /*2ac0*/  LOP3.LUT R2, R15, UR7, RZ, 0x3c, !PT ;  /* 0x000000070f027c12 */ /* 0x002fc8000f8e3cff */
[----:B------:R-:W-:-:S04]  /*2ad0*/  SHF.L.U32 R3, R2, 0x1f, RZ ;  /* 0x0000001f02037819 */ /* 0x000fc800000006ff */
[----:B------:R-:W1:Y:S02]  /*2ae0*/  SYNCS.PHASECHK.TRANS64.TRYWAIT P0, [UR5], R3 ;  /* 0x00000003ff0075a7 */ /* 0x000e640008001105 */
[----:B-1----:R-:W-:Y:S05]  /*2af0*/  @!P0 BRA `(.L_x_48) ;  /* 0x000000b800f48947 */ /* 0x002fea0003800000 */
.L_x_200:
[----:B------:R-:W-:-:S04]  /*2b00*/  UIADD3 UR6, UPT, UPT, UR6, 0x1, URZ ;  /* 0x0000000106067890 */ /* 0x000fc8000fffe0ff */
[----:B------:R-:W-:-:S04]  /*2b10*/  UISETP.NE.AND UP0, UPT, UR6, 0x5, UPT ;  /* 0x000000050600788c */ /* 0x000fc8000bf05270 */
[----:B------:R-:W-:Y:S02]  /*2b20*/  USEL UR7, URZ, 0x1, UP0 ;  /* 0x00000001ff077887 */ /* 0x000fe40008000000 */
[----:B------:R-:W-:-:S04]  /*2b30*/  USEL UR6, UR6, URZ, UP0 ;  /* 0x000000ff06067287 */ /* 0x000fc80008000000 */
[----:B------:R-:W-:Y:S01]  /*2b40*/  ULEA UR5, UR6, UR4, 0x3 ;  /* 0x0000000406057291 */ /* 0x000fe2000f8e18ff */
[----:B------:R-:W-:-:S04]  /*2b50*/  LOP3.LUT R2, R2, UR7, RZ, 0x3c, !PT ;  /* 0x0000000702027c12 */ /* 0x000fc8000f8e3cff */
[----:B-1----:R-:W-:-:S04]  /*2b60*/  SHF.L.U32 R3, R2, 0x1f, RZ ;  /* 0x0000001f02037819 */ /* 0x002fc800000006ff */
[----:B------:R-:W1:Y:S02]  /*2b70*/  SYNCS.PHASECHK.TRANS64.TRYWAIT P0, [UR5], R3 ;  /* 0x00000003ff0075a7 */ /* 0x000e640008001105 */
[----:B-1----:R-:W-:Y:S05]  /*2b80*/  @!P0 BRA `(.L_x_49) ;  /* 0x000000b800e88947 */ /* 0x002fea0003800000 */
.L_x_202:
        /* <DEDUP_REMOVED lines=9> */
.L_x_204:
[----:B------:R-:W-:-:S04]  /*2c20*/  UIADD3 UR6, UPT, UPT, UR6, 0x1, URZ ;  /* 0x0000000106067890 */ /* 0x000fc8000fffe0ff */
[----:B------:R-:W-:-:S04]  /*2c30*/  UISETP.NE.AND UP0, UPT, UR6, 0x5, UPT ;  /* 0x000000050600788c */ /* 0x000fc8000bf05270 */
[----:B------:R-:W-:Y:S02]  /*2c40*/  USEL UR5, URZ, 0x1, UP0 ;  /* 0x00000001ff057887 */ /* 0x000fe40008000000 */
[----:B------:R-:W-:-:S04]  /*2c50*/  USEL UR6, UR6, URZ, UP0 ;  /* 0x000000ff06067287 */ /* 0x000fc80008000000 */
[----:B------:R-:W-:Y:S01]  /*2c60*/  ULEA UR6, UR6, UR4, 0x3 ;  /* 0x0000000406067291 */ /* 0x000fe2000f8e18ff */
[----:B------:R-:W-:-:S04]  /*2c70*/  LOP3.LUT R2, R2, UR5, RZ, 0x3c, !PT ;  /* 0x0000000502027c12 */ /* 0x000fc8000f8e3cff */
[----:B------:R-:W-:Y:S01]  /*2c80*/  SHF.L.U32 R2, R2, 0x1f, RZ ;  /* 0x0000001f02027819 */ /* 0x000fe200000006ff */
[----:B-1--4-:R-:W-:-:S07]  /*2c90*/  IMAD.U32 R0, RZ, RZ, UR6 ;  /* 0x00000006ff007e24 */ /* 0x012fce000f8e00ff */
.L_x_51:
[----:B-1----:R1:W2:Y:S02]  /*2ca0*/  SYNCS.PHASECHK.TRANS64.TRYWAIT P0, [R0+URZ], R2 ;  /* 0x00000002000075a7 */ /* 0x0022a400080011ff */
[----:B--2---:R-:W-:Y:S05]  /*2cb0*/  @!P0 NANOSLEEP.SYNCS 0x989680 ;  /* 0x009896800000895d */ /* 0x004fea0003900000 */
[----:B------:R-:W2:Y:S02]  /*2cc0*/  @!P0 SYNCS.PHASECHK.TRANS64 P0, [R0+URZ], R2 ;  /* 0x00000002000085a7 */ /* 0x000ea400080010ff */
[----:B--2---:R-:W-:Y:S05]  /*2cd0*/  @P0 EXIT ;  /* 0x000000000000094d */ /* 0x004fea0003800000 */
[----:B------:R-:W-:Y:S05]  /*2ce0*/  BRA `(.L_x_51) ;  /* 0xfffffffc00ec7947 */ /* 0x000fea000383ffff */
.L_x_22:
[----:B------:R-:W-:-:S04]  /*2cf0*/  UISETP.NE.AND UP1, UPT, UR37, URZ, UPT ;  /* 0x000000ff2500728c */ /* 0x000fc8000bf25270 */
[----:B------:R-:W-:-:S09]  /*2d00*/  UISETP.NE.OR UP1, UPT, UR11, 0x1, UP1 ;  /* 0x000000010b00788c */ /* 0x000fd20008f25670 */
[----:B------:R-:W-:Y:S05]  /*2d10*/  BRA.U UP1, `(.L_x_52) ;  /* 0x0000000501487547 */ /* 0x000fea000b800000 */
[----:B------:R-:W-:Y:S01]  /*2d20*/  ISETP.GE.U32.AND P2, PT, R2, 0x8, PT ;  /* 0x000000080200780c */ /* 0x000fe20003f46070 */
[----:B------:R-:W-:Y:S01]  /*2d30*/  IMAD.MOV.U32 R12, RZ, RZ, 0x1 ;  /* 0x00000001ff0c7424 */ /* 0x000fe200078e00ff */
[----:B------:R-:W-:Y:S02]  /*2d40*/  CS2R R10, SRZ ;  /* 0x00000000000a7805 */ /* 0x000fe4000001ff00 */
[----:B------:R-:W-:Y:S01]  /*2d50*/  CS2R R8, SRZ ;  /* 0x0000000000087805 */ /* 0x000fe2000001ff00 */
[----:B------:R-:W-:Y:S01]  /*2d60*/  UMOV UR4, 0x400 ;  /* 0x0000040000047882 */ /* 0x000fe20000000000 */
[----:B------:R-:W-:Y:S01]  /*2d70*/  UMOV UR6, URZ ;  /* 0x000000ff00067c82 */ /* 0x000fe20008000000 */
[----:B------:R-:W-:-:S12]  /*2d80*/  ULEA UR37, UR37, UR4, 0x18 ;  /* 0x0000000425257291 */ /* 0x000fd8000f8ec0ff */
.L_x_56:
[----:B------:R-:W-:Y:S02]  /*2d90*/  LEA R0, R8, UR37, 0x3 ;  /* 0x0000002508007c11 */ /* 0x000fe4000f8e18ff */
[----:B------:R-:W-:-:S03]  /*2da0*/  SHF.L.U32 R4, R9, 0x1f, RZ ;  /* 0x0000001f09047819 */ /* 0x000fc600000006ff */
[----:B------:R-:W-:Y:S01]  /*2db0*/  VIADD R5, R0, 0xf0 ;  /* 0x000000f000057836 */ /* 0x000fe20000000000 */
[----:B------:R-:W2:Y:S02]  /*2dc0*/  SYNCS.PHASECHK.TRANS64.TRYWAIT P0, [R0+URZ+0xe0], R4 ;  /* 0x0000e004000075a7 */ /* 0x000ea400080011ff */
[----:B--2---:R-:W-:Y:S05]  /*2dd0*/  @!P0 BRA `(.L_x_53) ;  /* 0x000000b800848947 */ /* 0x004fea0003800000 */
.L_x_205:
[----:B------:R-:W-:Y:S01]  /*2de0*/  ULEA UR5, UR6, UR37, 0x3 ;  /* 0x0000002506057291 */ /* 0x000fe2000f8e18ff */
[----:B--2---:R-:W-:Y:S01]  /*2df0*/  PRMT R0, RZ, 0x654, R5 ;  /* 0x00000654ff007816 */ /* 0x004fe20000000005 */
[----:B------:R-:W-:Y:S01]  /*2e00*/  @!P2 IMAD.MOV.U32 R4, RZ, RZ, 0x10 ;  /* 0x00000010ff04a424 */ /* 0x000fe200078e00ff */
[----:B------:R-:W-:Y:S01]  /*2e10*/  SHF.L.U32 R5, R12, 0x1f, RZ ;  /* 0x0000001f0c057819 */ /* 0x000fe200000006ff */
[----:B------:R-:W-:Y:S01]  /*2e20*/  UIADD3 UR4, UPT, UPT, UR5, 0xa0, URZ ;  /* 0x000000a005047890 */ /* 0x000fe2000fffe0ff */
[----:B------:R2:W-:Y:S05]  /*2e30*/  SYNCS.ARRIVE.TRANS64.RED.A1T0 RZ, [R0+URZ], RZ ;  /* 0x000000ff00ff79a7 */ /* 0x0005ea00081004ff */
[----:B------:R-:W-:Y:S01]  /*2e40*/  IMAD.U32 R6, RZ, RZ, UR4 ;  /* 0x00000004ff067e24 */ /* 0x000fe2000f8e00ff */
[----:B------:R-:W3:Y:S04]  /*2e50*/  SYNCS.PHASECHK.TRANS64.TRYWAIT P0, [UR5+0xb0], R5 ;  /* 0x0000b005ff0075a7 */ /* 0x000ee80008001105 */
[----:B------:R-:W-:Y:S01]  /*2e60*/  PRMT R6, R2, 0x654, R6 ;  /* 0x0000065402067816 */ /* 0x000fe20000000006 */
[----:B--23--:R-:W-:Y:S06]  /*2e70*/  @!P0 BRA `(.L_x_54) ;  /* 0x000000b800708947 */ /* 0x00cfec0003800000 */
.L_x_207:
[----:B------:R-:W-:Y:S01]  /*2e80*/  ULEA UR4, UR6, UR37, 0x4 ;  /* 0x0000002506047291 */ /* 0x000fe2000f8e20ff */
[----:B------:R-:W-:Y:S01]  /*2e90*/  SEL R3, R6, R3, !P2 ;  /* 0x0000000306037207 */ /* 0x000fe20005000000 */
[----:B------:R-:W-:Y:S01]  /*2ea0*/  UIADD3 UR5, UPT, UPT, UR5, 0xa0, URZ ;  /* 0x000000a005057890 */ /* 0x000fe2000fffe0ff */
[----:B--2---:R-:W-:Y:S01]  /*2eb0*/  LEA R0, R11, UR37, 0x3 ;  /* 0x000000250b007c11 */ /* 0x004fe2000f8e18ff */
[----:B------:R-:W-:Y:S01]  /*2ec0*/  UIADD3 UR4, UPT, UPT, UR4, 0x110, URZ ;  /* 0x0000011004047890 */ /* 0x000fe2000fffe0ff */
[----:B------:R2:W-:Y:S01]  /*2ed0*/  @!P2 SYNCS.ARRIVE.TRANS64.RED RZ, [R3+URZ], R4 ;  /* 0x0000000403ffa9a7 */ /* 0x0005e200080004ff */
[----:B------:R-:W-:Y:S01]  /*2ee0*/  UIADD3 UR6, UPT, UPT, UR6, 0x1, URZ ;  /* 0x0000000106067890 */ /* 0x000fe2000fffe0ff */
[----:B------:R-:W-:-:S03]  /*2ef0*/  VIADD R8, R8, 0x1 ;  /* 0x0000000108087836 */ /* 0x000fc60000000000 */
[----:B------:R-:W-:Y:S02]  /*2f00*/  UISETP.NE.AND UP0, UPT, UR6, 0x2, UPT ;  /* 0x000000020600788c */ /* 0x000fe4000bf05270 */
[----:B------:R-:W-:Y:S01]  /*2f10*/  ISETP.NE.AND P0, PT, R8, 0x2, PT ;  /* 0x000000020800780c */ /* 0x000fe20003f05270 */
[----:B------:R-:W-:Y:S06]  /*2f20*/  UGETNEXTWORKID.BROADCAST [UR4], [UR5] ;  /* 0x00000000040073ca */ /* 0x000fec0008000100 */
[----:B------:R-:W-:Y:S02]  /*2f30*/  USEL UR4, URZ, 0x1, UP0 ;  /* 0x00000001ff047887 */ /* 0x000fe40008000000 */
[----:B------:R-:W-:-:S04]  /*2f40*/  USEL UR6, UR6, URZ, UP0 ;  /* 0x000000ff06067287 */ /* 0x000fc80008000000 */
[----:B------:R-:W-:Y:S02]  /*2f50*/  LOP3.LUT R12, R12, UR4, RZ, 0x3c, !PT ;  /* 0x000000040c0c7c12 */ /* 0x000fe4000f8e3cff */
[----:B--2---:R-:W-:-:S04]  /*2f60*/  SHF.L.U32 R4, R10, 0x1f, RZ ;  /* 0x0000001f0a047819 */ /* 0x004fc800000006ff */
[----:B------:R-:W2:Y:S02]  /*2f70*/  SYNCS.PHASECHK.TRANS64.TRYWAIT P1, [R0+URZ+0xa0], R4 ;  /* 0x0000a004000075a7 */ /* 0x000ea400080211ff */
[----:B--2---:R-:W-:Y:S05]  /*2f80*/  @!P1 BRA `(.L_x_55) ;  /* 0x000000b800449947 */ /* 0x004fea0003800000 */
.L_x_208:
[C---:B--2---:R-:W-:Y:S01]  /*2f90*/  LEA R4, R11.reuse, UR37, 0x4 ;  /* 0x000000250b047c11 */ /* 0x044fe2000f8e20ff */
[----:B------:R-:W-:Y:S01]  /*2fa0*/  VIADD R0, R0, 0xb0 ;  /* 0x000000b000007836 */ /* 0x000fe20000000000 */
[----:B------:R-:W-:Y:S01]  /*2fb0*/  SEL R8, R8, RZ, P0 ;  /* 0x000000ff08087207 */ /* 0x000fe20000000000 */
[----:B------:R-:W-:-:S03]  /*2fc0*/  VIADD R11, R11, 0x1 ;  /* 0x000000010b0b7836 */ /* 0x000fc60000000000 */
[----:B------:R-:W2:Y:S01]  /*2fd0*/  LDS.128 R4, [R4+0x110] ;  /* 0x0001100004047984 */ /* 0x000ea20000000c00 */
[----:B------:R-:W-:Y:S02]  /*2fe0*/  PRMT R0, RZ, 0x654, R0 ;  /* 0x00000654ff007816 */ /* 0x000fe40000000000 */
[C---:B------:R-:W-:Y:S01]  /*2ff0*/  ISETP.NE.AND P1, PT, R11.reuse, 0x2, PT ;  /* 0x000000020b00780c */ /* 0x040fe20003f25270 */
[----:B------:R-:W-:Y:S01]  /*3000*/  @!PT LDS RZ, [RZ] ;  /* 0x00000000fffff984 */ /* 0x000fe20000000800 */
[----:B------:R-:W-:Y:S01]  /*3010*/  @!PT LDS RZ, [RZ] ;  /* 0x00000000fffff984 */ /* 0x000fe20000000800 */
[----:B------:R-:W-:Y:S01]  /*3020*/  @!PT LDS RZ, [RZ] ;  /* 0x00000000fffff984 */ /* 0x000fe20000000800 */
[----:B------:R-:W-:Y:S01]  /*3030*/  @!PT LDS RZ, [RZ] ;  /* 0x00000000fffff984 */ /* 0x000fe20000000800 */
[----:B------:R3:W-:Y:S06]  /*3040*/  MEMBAR.ALL.CTA ;  /* 0x0000000000007992 */ /* 0x0007ec0000008000 */
[----:B---3--:R-:W3:Y:S01]  /*3050*/  FENCE.VIEW.ASYNC.S ;  /* 0x00000000000073c6 */ /* 0x008ee20000000000 */
[----:B------:R-:W-:Y:S01]  /*3060*/  SEL R11, R11, RZ, P1 ;  /* 0x000000ff0b0b7207 */ /* 0x000fe20000800000 */
[----:B---3--:R3:W-:Y:S01]  /*3070*/  SYNCS.ARRIVE.TRANS64.RED.A1T0 RZ, [R0+URZ], RZ ;  /* 0x000000ff00ff79a7 */ /* 0x0087e200081004ff */
[----:B--2---:R-:W-:-:S02]  /*3080*/  LOP3.LUT P3, RZ, R6, 0x1, RZ, 0xc0, !PT ;  /* 0x0000000106ff7812 */ /* 0x004fc4000786c0ff */
[----:B------:R-:W-:-:S04]  /*3090*/  SEL R4, RZ, 0x1, P1 ;  /* 0x00000001ff047807 */ /* 0x000fc80000800000 */
[----:B------:R-:W-:Y:S02]  /*30a0*/  LOP3.LUT R10, R10, R4, RZ, 0x3c, !PT ;  /* 0x000000040a0a7212 */ /* 0x000fe400078e3cff */
[----:B---3--:R-:W-:-:S04]  /*30b0*/  SEL R0, RZ, 0x1, P0 ;  /* 0x00000001ff007807 */ /* 0x008fc80000000000 */
[----:B------:R-:W-:Y:S01]  /*30c0*/  LOP3.LUT R9, R9, R0, RZ, 0x3c, !PT ;  /* 0x0000000009097212 */ /* 0x000fe200078e3cff */
[----:B------:R-:W-:Y:S06]  /*30d0*/  @P3 BRA `(.L_x_56) ;  /* 0xfffffffc002c3947 */ /* 0x000fec000383ffff */
[----:B------:R-:W-:Y:S01]  /*30e0*/  ULEA UR5, UR6, UR37, 0x3 ;  /* 0x0000002506057291 */ /* 0x000fe2000f8e18ff */
[----:B------:R-:W-:-:S08]  /*30f0*/  SHF.L.U32 R2, R12, 0x1f, RZ ;  /* 0x0000001f0c027819 */ /* 0x000fd000000006ff */
[----:B------:R-:W2:Y:S02]  /*3100*/  SYNCS.PHASECHK.TRANS64 P0, [UR5+0xb0], R2 ;  /* 0x0000b002ff0075a7 */ /* 0x000ea40008001005 */
[----:B--2---:R-:W-:Y:S05]  /*3110*/  @P0 BRA `(.L_x_57) ;  /* 0x0000000000080947 */ /* 0x004fea0003800000 */
[----:B------:R-:W2:Y:S02]  /*3120*/  SYNCS.PHASECHK.TRANS64.TRYWAIT P0, [UR5+0xb0], R2 ;  /* 0x0000b002ff0075a7 */ /* 0x000ea40008001105 */
[----:B--2---:R-:W-:Y:S05]  /*3130*/  @!P0 BRA `(.L_x_58) ;  /* 0x000000b400ec8947 */ /* 0x004fea0003800000 */
.L_x_57:
[----:B------:R-:W-:-:S04]  /*3140*/  UIADD3 UR4, UPT, UPT, UR6, 0x1, URZ ;  /* 0x0000000106047890 */ /* 0x000fc8000fffe0ff */
[----:B------:R-:W-:-:S04]  /*3150*/  UISETP.NE.AND UP0, UPT, UR4, 0x2, UPT ;  /* 0x000000020400788c */ /* 0x000fc8000bf05270 */
[----:B------:R-:W-:Y:S02]  /*3160*/  USEL UR7, URZ, 0x1, UP0 ;  /* 0x00000001ff077887 */ /* 0x000fe40008000000 */
[----:B------:R-:W-:-:S04]  /*3170*/  USEL UR4, UR4, URZ, UP0 ;  /* 0x000000ff04047287 */ /* 0x000fc80008000000 */
[----:B------:R-:W-:Y:S01]  /*3180*/  ULEA UR4, UR4, UR37, 0x3 ;  /* 0x0000002504047291 */ /* 0x000fe2000f8e18ff */
[----:B--2---:R-:W-:-:S04]  /*3190*/  LOP3.LUT R2, R12, UR7, RZ, 0x3c, !PT ;  /* 0x000000070c027c12 */ /* 0x004fc8000f8e3cff */
[----:B------:R-:W-:-:S04]  /*31a0*/  SHF.L.U32 R0, R2, 0x1f, RZ ;  /* 0x0000001f02007819 */ /* 0x000fc800000006ff */
[----:B------:R-:W2:Y:S02]  /*31b0*/  SYNCS.PHASECHK.TRANS64 P0, [UR4+0xb0], R0 ;  /* 0x0000b000ff0075a7 */ /* 0x000ea40008001004 */
[----:B-12---:R-:W-:Y:S05]  /*31c0*/  @P0 EXIT ;  /* 0x000000000000094d */ /* 0x006fea0003800000 */
[----:B------:R-:W-:Y:S02]  /*31d0*/  SHF.L.U32 R2, R2, 0x1f, RZ ;  /* 0x0000001f02027819 */ /* 0x000fe400000006ff */
[----:B------:R-:W-:-:S07]  /*31e0*/  MOV R0, UR4 ;  /* 0x0000000400007c02 */ /* 0x000fce0008000f00 */
.L_x_59:
[----:B-1----:R1:W2:Y:S02]  /*31f0*/  SYNCS.PHASECHK.TRANS64.TRYWAIT P0, [R0+URZ+0xb0], R2 ;  /* 0x0000b002000075a7 */ /* 0x0022a400080011ff */
[----:B--2---:R-:W-:Y:S05]  /*3200*/  @!P0 NANOSLEEP.SYNCS 0x989680 ;  /* 0x009896800000895d */ /* 0x004fea0003900000 */
[----:B------:R-:W2:Y:S02]  /*3210*/  @!P0 SYNCS.PHASECHK.TRANS64 P0, [R0+URZ+0xb0], R2 ;  /* 0x0000b002000085a7 */ /* 0x000ea400080010ff */
[----:B--2---:R-:W-:Y:S05]  /*3220*/  @P0 EXIT ;  /* 0x000000000000094d */ /* 0x004fea0003800000 */
[----:B------:R-:W-:Y:S05]  /*3230*/  BRA `(.L_x_59) ;  /* 0xfffffffc00ec7947 */ /* 0x000fea000383ffff */
.L_x_52:
[----:B------:R-:W-:Y:S05]  /*3240*/  BRA.U UP3, `(.L_x_60) ;  /* 0x0000001103787547 */ /* 0x000fea000b800000 */
[----:B------:R-:W-:Y:S01]  /*3250*/  UMOV UR4, 0x40 ;  /* 0x0000004000047882 */ /* 0x000fe20000000000 */
[----:B------:R-:W-:Y:S01]  /*3260*/  NOP ;  /* 0x0000000000007918 */ /* 0x000fe20000000000 */
[----:B------:R-:W-:Y:S01]  /*3270*/  ULEA UR4, UR37, UR4, 0x18 ;  /* 0x0000000425047291 */ /* 0x000fe2000f8ec0ff */
[----:B------:R-:W-:Y:S02]  /*3280*/  UMOV UR5, 0x400 ;  /* 0x0000040000057882 */ /* 0x000fe40000000000 */
[----:B------:R-:W-:-:S06]  /*3290*/  ULEA UR37, UR37, UR5, 0x18 ;  /* 0x0000000525257291 */ /* 0x000fcc000f8ec0ff */
[----:B------:R-:W2:Y:S02]  /*32a0*/  LDS.U8 R2, [UR4+0x1c] ;  /* 0x00001c04ff027984 */ /* 0x000ea40008000000 */
[----:B--2---:R-:W-:-:S13]  /*32b0*/  ISETP.NE.AND P0, PT, R2, RZ, PT ;  /* 0x000000ff0200720c */ /* 0x004fda0003f05270 */
[----:B------:R-:W-:Y:S05]  /*32c0*/  @P0 BRA `(.L_x_61) ;  /* 0x0000000000580947 */ /* 0x000fea0003800000 */
[----:B------:R-:W-:-:S13]  /*32d0*/  ELECT P0, URZ, PT ;  /* 0x0000000000ff782f */ /* 0x000fda0003800000 */
[----:B------:R-:W-:Y:S05]  /*32e0*/  @!P0 BRA `(.L_x_62) ;  /* 0x0000000000608947 */ /* 0x000fea0003800000 */
[----:B------:R-:W-:Y:S01]  /*32f0*/  UMOV UR5, 0x10 ;  /* 0x0000001000057882 */ /* 0x000fe20000000000 */
[----:B------:R-:W-:Y:S01]  /*3300*/  HFMA2 R2, -RZ, RZ, 0, 5.9604644775390625e-08 ;  /* 0x00000001ff027431 */ /* 0x000fe200000001ff */
[----:B------:R-:W-:-:S03]  /*3310*/  MOV R3, 0xffff ;  /* 0x0000ffff00037802 */ /* 0x000fc60000000f00 */
[----:B------:R-:W-:Y:S04]  /*3320*/  DEPBAR.LE SB2, 0x36 ;  /* 0x0000ad800000791a */ /* 0x000fe80000000000 */
[----:B------:R-:W2:Y:S02]  /*3330*/  UTCATOMSWS.FIND_AND_SET.ALIGN UP0, UR5, UR5 ;  /* 0x00000005000575e3 */ /* 0x000ea40008000800 */
[----:B--2---:R-:W-:Y:S01]  /*3340*/  MOV R4, UR5 ;  /* 0x0000000500047c02 */ /* 0x004fe20008000f00 */
[----:B------:R-:W-:Y:S06]  /*3350*/  BRA.U UP0, `(.L_x_63) ;  /* 0x0000000100187547 */ /* 0x000fec000b800000 */
.L_x_64:
[----:B------:R-:W-:Y:S05]  /*3360*/  NANOSLEEP 0x64 ;  /* 0x000000640000795d */ /* 0x000fea0003800000 */
[----:B------:R-:W-:-:S05]  /*3370*/  UMOV UR5, 0x10 ;  /* 0x0000001000057882 */ /* 0x000fca0000000000 */
[----:B------:R-:W-:Y:S04]  /*3380*/  DEPBAR.LE SB2, 0x36 ;  /* 0x0000ad800000791a */ /* 0x000fe80000000000 */
[----:B------:R-:W2:Y:S02]  /*3390*/  UTCATOMSWS.FIND_AND_SET.ALIGN UP0, UR5, UR5 ;  /* 0x00000005000575e3 */ /* 0x000ea40008000800 */
[----:B--2---:R-:W-:Y:S01]  /*33a0*/  MOV R4, UR5 ;  /* 0x0000000500047c02 */ /* 0x004fe20008000f00 */
[----:B------:R-:W-:Y:S05]  /*33b0*/  BRA.U !UP0, `(.L_x_64) ;  /* 0xfffffffd08e87547 */ /* 0x000fea000b83ffff */
.L_x_63:
[-C--:B------:R-:W-:Y:S02]  /*33c0*/  SHF.L.U32 R3, R3, R4.reuse, RZ ;  /* 0x0000000403037219 */ /* 0x080fe400000006ff */
[----:B------:R-:W-:Y:S01]  /*33d0*/  SHF.L.U32 R2, R2, R4, RZ ;  /* 0x0000000402027219 */ /* 0x000fe200000006ff */
[----:B------:R-:W-:Y:S02]  /*33e0*/  IMAD.SHL.U32 R4, R4, 0x20, RZ ;  /* 0x0000002004047824 */ /* 0x000fe400078e00ff */
[----:B------:R2:W-:Y:S04]  /*33f0*/  ATOMS.OR RZ, [UR4+0x14], R3 ;  /* 0x00001403ffff798c */ /* 0x0005e8000b000004 */
[----:B------:R2:W-:Y:S04]  /*3400*/  ATOMS.OR RZ, [UR4+0x18], R2 ;  /* 0x00001802ffff798c */ /* 0x0005e8000b000004 */
[----:B------:R2:W-:Y:S01]  /*3410*/  STS [UR37+0x130], R4 ;  /* 0x00013004ff007988 */ /* 0x0005e20008000825 */
[----:B------:R-:W-:Y:S05]  /*3420*/  BRA `(.L_x_62) ;  /* 0x0000000000107947 */ /* 0x000fea0003800000 */
.L_x_61:
[----:B------:R-:W-:-:S05]  /*3430*/  MOV R2, 0xffffffff ;  /* 0xffffffff00027802 */ /* 0x000fca0000000f00 */
[----:B------:R2:W-:Y:S02]  /*3440*/  STS [UR37+0x130], R2 ;  /* 0x00013002ff007988 */ /* 0x0005e40008000825 */
[----:B--2---:R-:W-:Y:S02]  /*3450*/  MOV R2, 0x3470 ;  /* 0x0000347000027802 */ /* 0x004fe40000000f00 */
[----:B-1---5:R-:W-:Y:S05]  /*3460*/  CALL.REL.NOINC `($__internal_1_$__cuda_sm10x_tcgen05_guardrail_trap_phase_invalid_during_alloc) ;  /* 0x000000bc00b87944 */ /* 0x022fea0003c00000 */
.L_x_62:
[----:B------:R-:W-:Y:S05]  /*3470*/  WARPSYNC.ALL ;  /* 0x0000000000007948 */ /* 0x000fea0003800000 */
[----:B------:R-:W3:Y:S01]  /*3480*/  S2UR UR13, SR_CgaCtaId ;  /* 0x00000000000d79c3 */ /* 0x000ee20000008800 */
[----:B------:R-:W-:Y:S01]  /*3490*/  UMOV UR4, 0x400 ;  /* 0x0000040000047882 */ /* 0x000fe20000000000 */
[----:B------:R-:W-:-:S06]  /*34a0*/  NOP ;  /* 0x0000000000007918 */ /* 0x000fcc0000000000 */
[----:B------:R-:W-:Y:S06]  /*34b0*/  BAR.ARV 0x6, 0xa0 ;  /* 0x0182800000007b1d */ /* 0x000fec0000002000 */
[----:B------:R-:W4:Y:S01]  /*34c0*/  LDCU UR14, c[0x0][0x38c] ;  /* 0x00007180ff0e77ac */ /* 0x000f220008000800 */
[----:B------:R-:W-:Y:S01]  /*34d0*/  LOP3.LUT R0, R0, 0xffff, RZ, 0xc0, !PT ;  /* 0x0000ffff00007812 */ /* 0x000fe200078ec0ff */
[----:B------:R-:W-:Y:S01]  /*34e0*/  IMAD.MOV.U32 R11, RZ, RZ, 0x1 ;  /* 0x00000001ff0b7424 */ /* 0x000fe200078e00ff */
[----:B------:R-:W-:Y:S01]  /*34f0*/  CS2R R8, SRZ ;  /* 0x0000000000087805 */ /* 0x000fe2000001ff00 */
[----:B------:R-:W-:Y:S01]  /*3500*/  IMAD.MOV.U32 R10, RZ, RZ, RZ ;  /* 0x000000ffff0a7224 */ /* 0x000fe200078e00ff */
[----:B------:R-:W-:Y:S01]  /*3510*/  R2UR UR16, R0 ;  /* 0x00000000001072ca */ /* 0x000fe200000e0000 */
[----:B------:R-:W-:Y:S01]  /*3520*/  UMOV UR26, URZ ;  /* 0x000000ff001a7c82 */ /* 0x000fe20008000000 */
[----:B------:R-:W-:Y:S01]  /*3530*/  UMOV UR25, URZ ;  /* 0x000000ff00197c82 */ /* 0x000fe20008000000 */
[----:B---3--:R-:W-:Y:S01]  /*3540*/  ULEA UR13, UR13, UR4, 0x18 ;  /* 0x000000040d0d7291 */ /* 0x008fe2000f8ec0ff */
[----:B------:R-:W3:Y:S03]  /*3550*/  LDCU UR4, c[0x0][0x38c] ;  /* 0x00007180ff0477ac */ /* 0x000ee60008000800 */
[----:B------:R-:W-:-:S02]  /*3560*/  UIADD3 UR18, UPT, UPT, UR13, 0x4300, URZ ;  /* 0x000043000d127890 */ /* 0x000fc4000fffe0ff */
[----:B------:R-:W-:-:S03]  /*3570*/  UIADD3 UR19, UPT, UPT, UR13, 0x18300, URZ ;  /* 0x000183000d137890 */ /* 0x000fc6000fffe0ff */
[----:B--2---:R-:W2:Y:S01]  /*3580*/  LDS R2, [UR13+0x130] ;  /* 0x0001300dff027984 */ /* 0x004ea20008000800 */
[----:B------:R-:W-:Y:S02]  /*3590*/  UIADD3 UR20, UPT, UPT, UR13, 0x2c300, URZ ;  /* 0x0002c3000d147890 */ /* 0x000fe4000fffe0ff */
[----:B------:R-:W-:Y:S02]  /*35a0*/  UIADD3 UR21, UPT, UPT, UR13, 0x2eb00, URZ ;  /* 0x0002eb000d157890 */ /* 0x000fe4000fffe0ff */
[----:B------:R-:W-:Y:S02]  /*35b0*/  USHF.R.U32.HI UR18, URZ, 0x4, UR18 ;  /* 0x00000004ff127899 */ /* 0x000fe40008011612 */
[----:B------:R-:W-:Y:S02]  /*35c0*/  USHF.R.U32.HI UR19, URZ, 0x4, UR19 ;  /* 0x00000004ff137899 */ /* 0x000fe40008011613 */
[----:B------:R-:W-:Y:S02]  /*35d0*/  USHF.R.U32.HI UR20, URZ, 0x4, UR20 ;  /* 0x00000004ff147899 */ /* 0x000fe40008011614 */
[----:B---3--:R-:W-:-:S02]  /*35e0*/  UIADD3 UR4, UPT, UPT, UR4, 0xff, URZ ;  /* 0x000000ff04047890 */ /* 0x008fc4000fffe0ff */
[----:B------:R-:W-:Y:S02]  /*35f0*/  USHF.R.U32.HI UR21, URZ, 0x4, UR21 ;  /* 0x00000004ff157899 */ /* 0x000fe40008011615 */
[----:B------:R-:W-:Y:S02]  /*3600*/  USHF.R.S32.HI UR12, URZ, 0x1f, UR4 ;  /* 0x0000001fff0c7899 */ /* 0x000fe40008011404 */
[----:B------:R-:W-:Y:S02]  /*3610*/  ULOP3.LUT UR18, UR18, 0x3fff, URZ, 0xc0, !UPT ;  /* 0x00003fff12127892 */ /* 0x000fe4000f8ec0ff */
[----:B------:R-:W-:Y:S02]  /*3620*/  ULEA.HI UR12, UR12, UR4, URZ, 0x8 ;  /* 0x000000040c0c7291 */ /* 0x000fe4000f8f40ff */
[----:B------:R-:W-:Y:S02]  /*3630*/  ULOP3.LUT UR19, UR19, 0x3fff, URZ, 0xc0, !UPT ;  /* 0x00003fff13137892 */ /* 0x000fe4000f8ec0ff */
[----:B------:R-:W-:-:S02]  /*3640*/  USHF.R.S32.HI UR12, URZ, 0x8, UR12 ;  /* 0x00000008ff0c7899 */ /* 0x000fc4000801140c */
[----:B------:R-:W-:Y:S02]  /*3650*/  ULOP3.LUT UR20, UR20, 0x3fff, URZ, 0xc0, !UPT ;  /* 0x00003fff14147892 */ /* 0x000fe4000f8ec0ff */
[----:B------:R-:W-:Y:S02]  /*3660*/  UISETP.LT.AND UP0, UPT, UR12, 0x1, UPT ;  /* 0x000000010c00788c */ /* 0x000fe4000bf01270 */
[----:B------:R-:W-:Y:S02]  /*3670*/  ULOP3.LUT UR21, UR21, 0x3fff, URZ, 0xc0, !UPT ;  /* 0x00003fff15157892 */ /* 0x000fe4000f8ec0ff */
[----:B------:R-:W-:Y:S02]  /*3680*/  USEL UR17, UR12, 0x1, !UP0 ;  /* 0x000000010c117887 */ /* 0x000fe4000c000000 */
[----:B------:R-:W-:Y:S02]  /*3690*/  ULOP3.LUT UR18, UR18, 0x10000, URZ, 0xfc, !UPT ;  /* 0x0001000012127892 */ /* 0x000fe4000f8efcff */
[----:B------:R-:W-:-:S02]  /*36a0*/  ULOP3.LUT UR19, UR19, 0x10000, URZ, 0xfc, !UPT ;  /* 0x0001000013137892 */ /* 0x000fc4000f8efcff */
[----:B------:R-:W-:Y:S02]  /*36b0*/  ULOP3.LUT UR20, UR20, 0x10000, URZ, 0xfc, !UPT ;  /* 0x0001000014147892 */ /* 0x000fe4000f8efcff */
[----:B------:R-:W-:Y:S01]  /*36c0*/  ULOP3.LUT UR21, UR21, 0x10000, URZ, 0xfc, !UPT ;  /* 0x0001000015157892 */ /* 0x000fe2000f8efcff */
[----:B--2---:R-:W-:Y:S01]  /*36d0*/  R2UR UR27, R2 ;  /* 0x00000000021b72ca */ /* 0x004fe200000e0000 */
[----:B------:R-:W-:Y:S02]  /*36e0*/  UIADD3 UR17, UPT, UPT, -UR17, URZ, URZ ;  /* 0x000000ff11117290 */ /* 0x000fe4000fffe1ff */
[----:B----4-:R-:W-:-:S10]  /*36f0*/  UISETP.GE.AND UP3, UPT, UR14, 0x1, UPT ;  /* 0x000000010e00788c */ /* 0x010fd4000bf66270 */
[----:B------:R-:W-:Y:S02]  /*3700*/  UIADD3 UR11, UPT, UPT, UR27, 0x110, URZ ;  /* 0x000001101b0b7890 */ /* 0x000fe4000fffe0ff */
[----:B------:R-:W-:Y:S02]  /*3710*/  UIADD3 UR9, UPT, UPT, UR27, 0x114, URZ ;  /* 0x000001141b097890 */ /* 0x000fe4000fffe0ff */
[----:B------:R-:W-:Y:S02]  /*3720*/  UIADD3 UR7, UPT, UPT, UR27, 0x118, URZ ;  /* 0x000001181b077890 */ /* 0x000fe4000fffe0ff */
[----:B------:R-:W-:Y:S02]  /*3730*/  UIADD3 UR5, UPT, UPT, UR27, 0x11c, URZ ;  /* 0x0000011c1b057890 */ /* 0x000fe4000fffe0ff */
[----:B------:R-:W-:Y:S02]  /*3740*/  UIADD3 UR10, UPT, UPT, UR27, 0x100, URZ ;  /* 0x000001001b0a7890 */ /* 0x000fe4000fffe0ff */
[----:B------:R-:W-:-:S02]  /*3750*/  UIADD3 UR8, UPT, UPT, UR27, 0x104, URZ ;  /* 0x000001041b087890 */ /* 0x000fc4000fffe0ff */
[----:B------:R-:W-:Y:S02]  /*3760*/  UIADD3 UR6, UPT, UPT, UR27, 0x108, URZ ;  /* 0x000001081b067890 */ /* 0x000fe4000fffe0ff */
[----:B------:R-:W-:Y:S02]  /*3770*/  UIADD3 UR4, UPT, UPT, UR27, 0x10c, URZ ;  /* 0x0000010c1b047890 */ /* 0x000fe4000fffe0ff */
[----:B------:R-:W-:Y:S02]  /*3780*/  USHF.R.U32.HI UR46, URZ, 0x1a, UR11 ;  /* 0x0000001aff2e7899 */ /* 0x000fe4000801160b */
[----:B------:R-:W-:Y:S02]  /*3790*/  USHF.R.U32.HI UR40, URZ, 0x1a, UR9 ;  /* 0x0000001aff287899 */ /* 0x000fe40008011609 */
[----:B------:R-:W-:Y:S02]  /*37a0*/  USHF.R.U32.HI UR34, URZ, 0x1a, UR7 ;  /* 0x0000001aff227899 */ /* 0x000fe40008011607 */
[----:B------:R-:W-:-:S02]  /*37b0*/  USHF.R.U32.HI UR28, URZ, 0x1a, UR5 ;  /* 0x0000001aff1c7899 */ /* 0x000fc40008011605 */
[----:B------:R-:W-:Y:S02]  /*37c0*/  USHF.R.U32.HI UR47, URZ, 0x11, UR10 ;  /* 0x00000011ff2f7899 */ /* 0x000fe4000801160a */
[----:B------:R-:W-:Y:S02]  /*37d0*/  USHF.R.U32.HI UR41, URZ, 0x11, UR8 ;  /* 0x00000011ff297899 */ /* 0x000fe40008011608 */
[----:B------:R-:W-:Y:S02]  /*37e0*/  USHF.R.U32.HI UR35, URZ, 0x11, UR6 ;  /* 0x00000011ff237899 */ /* 0x000fe40008011606 */
[----:B------:R-:W-:Y:S02]  /*37f0*/  USHF.R.U32.HI UR29, URZ, 0x11, UR4 ;  /* 0x00000011ff1d7899 */ /* 0x000fe40008011604 */
[----:B------:R-:W-:Y:S02]  /*3800*/  ULOP3.LUT UR46, UR46, 0x30, URZ, 0xc0, !UPT ;  /* 0x000000302e2e7892 */ /* 0x000fe4000f8ec0ff */
[----:B------:R-:W-:-:S02]  /*3810*/  ULOP3.LUT UR40, UR40, 0x30, URZ, 0xc0, !UPT ;  /* 0x0000003028287892 */ /* 0x000fc4000f8ec0ff */
[----:B------:R-:W-:Y:S02]  /*3820*/  ULOP3.LUT UR34, UR34, 0x30, URZ, 0xc0, !UPT ;  /* 0x0000003022227892 */ /* 0x000fe4000f8ec0ff */
[----:B------:R-:W-:Y:S02]  /*3830*/  ULOP3.LUT UR28, UR28, 0x30, URZ, 0xc0, !UPT ;  /* 0x000000301c1c7892 */ /* 0x000fe4000f8ec0ff */
[----:B------:R-:W-:Y:S02]  /*3840*/  ULOP3.LUT UR47, UR47, 0x6000, URZ, 0xc0, !UPT ;  /* 0x000060002f2f7892 */ /* 0x000fe4000f8ec0ff */
[----:B------:R-:W-:Y:S02]  /*3850*/  ULOP3.LUT UR41, UR41, 0x6000, URZ, 0xc0, !UPT ;  /* 0x0000600029297892 */ /* 0x000fe4000f8ec0ff */
        /* <DEDUP_REMOVED lines=10> */
[----:B------:R-:W-:Y:S02]  /*3900*/  UPRMT UR47, UR46, 0x5410, UR47 ;  /* 0x000054102e2f7896 */ /* 0x000fe4000800002f */
[----:B------:R-:W-:Y:S02]  /*3910*/  UPRMT UR41, UR40, 0x5410, UR41 ;  /* 0x0000541028297896 */ /* 0x000fe40008000029 */
[----:B------:R-:W-:Y:S02]  /*3920*/  UPRMT UR35, UR34, 0x5410, UR35 ;  /* 0x0000541022237896 */ /* 0x000fe40008000023 */
[----:B------:R-:W-:Y:S01]  /*3930*/  UPRMT UR29, UR28, 0x5410, UR29 ;  /* 0x000054101c1d7896 */ /* 0x000fe2000800001d */
[----:B------:R-:W-:Y:S01]  /*3940*/  UMOV UR46, URZ ;  /* 0x000000ff002e7c82 */ /* 0x000fe20008000000 */
[----:B------:R-:W-:Y:S01]  /*3950*/  UMOV UR40, URZ ;  /* 0x000000ff00287c82 */ /* 0x000fe20008000000 */
[----:B------:R-:W-:Y:S01]  /*3960*/  UMOV UR34, URZ ;  /* 0x000000ff00227c82 */ /* 0x000fe20008000000 */
[----:B------:R-:W-:-:S08]  /*3970*/  UMOV UR28, URZ ;  /* 0x000000ff001c7c82 */ /* 0x000fd00008000000 */
.L_x_71:
[----:B------:R-:W-:Y:S02]  /*3980*/  LEA R0, R10, UR13, 0x3 ;  /* 0x0000000d0a007c11 */ /* 0x000fe4000f8e18ff */
[----:B------:R-:W-:Y:S02]  /*3990*/  SHF.L.U32 R2, R9, 0x1f, RZ ;  /* 0x0000001f09027819 */ /* 0x000fe400000006ff */
[----:B------:R-:W-:Y:S01]  /*39a0*/  PLOP3.LUT P0, PT, PT, PT, UP3, 0x80, 0x8 ;  /* 0x000000000008781c */ /* 0x000fe20003f0f038 */
[----:B------:R-:W-:Y:S01]  /*39b0*/  VIADD R3, R0, 0xb0 ;  /* 0x000000b000037836 */ /* 0x000fe20000000000 */
[----:B--2---:R-:W2:Y:S02]  /*39c0*/  SYNCS.PHASECHK.TRANS64.TRYWAIT P1, [R0+URZ+0xa0], R2 ;  /* 0x0000a002000075a7 */ /* 0x004ea400080211ff */
[----:B--2-4-:R-:W-:Y:S09]  /*39d0*/  @!P1 BRA `(.L_x_65) ;  /* 0x000000ac00dc9947 */ /* 0x014ff20003800000 */
.L_x_210:
[----:B------:R-:W-:Y:S01]  /*39e0*/  LEA R4, R10, UR13, 0x4 ;  /* 0x0000000d0a047c11 */ /* 0x000fe2000f8e20ff */
[----:B------:R-:W-:Y:S01]  /*39f0*/  @UP3 ULEA UR15, UR25, UR13, 0x3 ;  /* 0x0000000d190f3291 */ /* 0x000fe2000f8e18ff */
[----:B------:R-:W-:Y:S01]  /*3a00*/  PLOP3.LUT P2, PT, PT, PT, PT, 0x80, 0x8 ;  /* 0x000000000008781c */ /* 0x000fe20003f4f070 */
[----:B------:R-:W-:Y:S01]  /*3a10*/  ULEA UR14, UR26, UR13, 0x3 ;  /* 0x0000000d1a0e7291 */ /* 0x000fe2000f8e18ff */
[----:B------:R-:W-:Y:S02]  /*3a20*/  PRMT R3, RZ, 0x654, R3 ;  /* 0x00000654ff037816 */ /* 0x000fe40000000003 */
[----:B------:R-:W3:Y:S01]  /*3a30*/  LDS.128 R4, [R4+0x110] ;  /* 0x0001100004047984 */ /* 0x000ee20000000c00 */
[----:B--2---:R-:W-:Y:S02]  /*3a40*/  @P0 SHF.L.U32 R2, R8, 0x1f, RZ ;  /* 0x0000001f08020819 */ /* 0x004fe400000006ff */
[----:B------:R-:W-:Y:S01]  /*3a50*/  SHF.L.U32 R0, R11, 0x1f, RZ ;  /* 0x0000001f0b007819 */ /* 0x000fe200000006ff */
[----:B------:R-:W-:Y:S01]  /*3a60*/  @!PT LDS RZ, [RZ] ;  /* 0x00000000fffff984 */ /* 0x000fe20000000800 */
[----:B------:R-:W-:Y:S01]  /*3a70*/  @!PT LDS RZ, [RZ] ;  /* 0x00000000fffff984 */ /* 0x000fe20000000800 */
[----:B------:R-:W-:Y:S01]  /*3a80*/  @!PT LDS RZ, [RZ] ;  /* 0x00000000fffff984 */ /* 0x000fe20000000800 */
[----:B------:R-:W-:Y:S01]  /*3a90*/  @!PT LDS RZ, [RZ] ;  /* 0x00000000fffff984 */ /* 0x000fe20000000800 */
[----:B------:R2:W-:Y:S06]  /*3aa0*/  MEMBAR.ALL.CTA ;  /* 0x0000000000007992 */ /* 0x0005ec0000008000 */
[----:B--2---:R-:W2:Y:S02]  /*3ab0*/  FENCE.VIEW.ASYNC.S ;  /* 0x00000000000073c6 */ /* 0x004ea40000000000 */
[----:B--2---:R2:W-:Y:S01]  /*3ac0*/  SYNCS.ARRIVE.TRANS64.RED.A1T0 RZ, [R3+URZ], RZ ;  /* 0x000000ff03ff79a7 */ /* 0x0045e200081004ff */
[----:B------:R2:W4:Y:S01]  /*3ad0*/  @P0 SYNCS.PHASECHK.TRANS64.TRYWAIT P2, [UR15], R2 ;  /* 0x00000002ff0005a7 */ /* 0x000522000804110f */
[----:B------:R-:W-:Y:S01]  /*3ae0*/  ULEA UR15, UR26, UR27, 0x7 ;  /* 0x0000001b1a0f7291 */ /* 0x000fe2000f8e38ff */
[----:B---3--:R-:W-:Y:S01]  /*3af0*/  LOP3.LUT P1, RZ, R6, 0x1, RZ, 0xc0, !PT ;  /* 0x0000000106ff7812 */ /* 0x008fe2000782c0ff */
[----:B------:R-:W3:Y:S02]  /*3b00*/  SYNCS.PHASECHK.TRANS64.TRYWAIT P0, [UR14+0xd0], R0 ;  /* 0x0000d000ff0075a7 */ /* 0x000ee4000800110e */
[----:B--234-:R-:W-:Y:S10]  /*3b10*/  @!P0 BRA `(.L_x_66) ;  /* 0x000000ac00a08947 */ /* 0x01cff40003800000 */
.L_x_212:
[----:B------:R-:W-:Y:S01]  /*3b20*/  IADD3 R10, PT, PT, R10, 0x1, RZ ;  /* 0x000000010a0a7810 */ /* 0x000fe20007ffe0ff */
[----:B------:R-:W-:Y:S06]  /*3b30*/  BRA.U !UP3, `(.L_x_67) ;  /* 0x000000050b247547 */ /* 0x000fec000b800000 */
[----:B------:R-:W-:Y:S01]  /*3b40*/  UMOV UR61, URZ ;  /* 0x000000ff003d7c82 */ /* 0x000fe20008000000 */
[----:B------:R-:W-:Y:S01]  /*3b50*/  UMOV UR24, UR17 ;  /* 0x0000001100187c82 */ /* 0x000fe20008000000 */
[----:B------:R-:W-:Y:S01]  /*3b60*/  UMOV UR23, UR12 ;  /* 0x0000000c00177c82 */ /* 0x000fe20008000000 */
[----:B------:R-:W-:-:S05]  /*3b70*/  UMOV UR53, UR25 ;  /* 0x0000001900357c82 */ /* 0x000fca0008000000 */
.L_x_70:
[----:B------:R-:W-:Y:S02]  /*3b80*/  UIADD3 UR24, UPT, UPT, UR24, 0x1, URZ ;  /* 0x0000000118187890 */ /* 0x000fe4000fffe0ff */
[----:B---3--:R-:W-:Y:S02]  /*3b90*/  ULEA UR22, UR53, UR13, 0x3 ;  /* 0x0000000d35167291 */ /* 0x008fe4000f8e18ff */
[----:B------:R-:W-:Y:S01]  /*3ba0*/  UISETP.NE.AND UP0, UPT, UR24, URZ, UPT ;  /* 0x000000ff1800728c */ /* 0x000fe2000bf05270 */
[----:B----4-:R-:W-:Y:S10]  /*3bb0*/  @P2 BRA `(.L_x_68) ;  /* 0x00000000000c2947 */ /* 0x010ff40003800000 */
[----:B--2---:R-:W-:Y:S04]  /*3bc0*/  SHF.L.U32 R2, R8, 0x1f, RZ ;  /* 0x0000001f08027819 */ /* 0x004fe800000006ff */
[----:B------:R-:W2:Y:S02]  /*3bd0*/  SYNCS.PHASECHK.TRANS64.TRYWAIT P0, [UR22], R2 ;  /* 0x00000002ff0075a7 */ /* 0x000ea40008001116 */
[----:B--2---:R-:W-:Y:S05]  /*3be0*/  @!P0 BRA `(.L_x_69) ;  /* 0x000000ac00848947 */ /* 0x004fea0003800000 */
.L_x_68:
[----:B------:R-:W-:Y:S01]  /*3bf0*/  UISETP.NE.AND UP1, UPT, UR23, 0x1, UPT ;  /* 0x000000011700788c */ /* 0x000fe2000bf25270 */
[----:B------:R-:W-:Y:S01]  /*3c00*/  PLOP3.LUT P2, PT, PT, PT, PT, 0x80, 0x8 ;  /* 0x000000000008781c */ /* 0x000fe20003f4f070 */
[----:B------:R-:W-:Y:S02]  /*3c10*/  UIADD3 UR25, UPT, UPT, UR53, 0x1, URZ ;  /* 0x0000000135197890 */ /* 0x000fe4000fffe0ff */
[----:B------:R-:W-:Y:S02]  /*3c20*/  ULEA UR60, UR53, UR20, 0x7 ;  /* 0x00000014353c7291 */ /* 0x000fe4000f8e38ff */
[----:B------:R-:W-:Y:S01]  /*3c30*/  UISETP.NE.AND UP2, UPT, UR25, 0x5, UPT ;  /* 0x000000051900788c */ /* 0x000fe2000bf45270 */
[----:B------:R-:W-:Y:S01]  /*3c40*/  PLOP3.LUT P0, PT, PT, PT, UP1, 0x80, 0x8 ;  /* 0x000000000008781c */ /* 0x000fe20003f0f018 */
[----:B------:R-:W-:Y:S02]  /*3c50*/  ULEA UR52, UR53, UR21, 0x7 ;  /* 0x0000001535347291 */ /* 0x000fe4000f8e38ff */
[----:B------:R-:W-:Y:S02]  /*3c60*/  USEL UR31, URZ, 0x1, UP2 ;  /* 0x00000001ff1f7887 */ /* 0x000fe40009000000 */
[----:B------:R-:W-:Y:S02]  /*3c70*/  USEL UR25, UR25, URZ, UP2 ;  /* 0x000000ff19197287 */ /* 0x000fe40009000000 */
[----:B------:R-:W-:Y:S02]  /*3c80*/  UIADD3 UR62, UPT, UPT, UR60, 0x20, URZ ;  /* 0x000000203c3e7890 */ /* 0x000fe4000fffe0ff */
[----:B------:R-:W-:Y:S01]  /*3c90*/  @UP1 ULEA UR30, UR25, UR13, 0x3 ;  /* 0x0000000d191e1291 */ /* 0x000fe2000f8e18ff */
[----:B------:R-:W-:Y:S01]  /*3ca0*/  LOP3.LUT R8, R8, UR31, RZ, 0x3c, !PT ;  /* 0x0000001f08087c12 */ /* 0x000fe2000f8e3cff */
[----:B------:R-:W-:Y:S02]  /*3cb0*/  UIADD3 UR64, UPT, UPT, UR60, 0x40, URZ ;  /* 0x000000403c407890 */ /* 0x000fe4000fffe0ff */
[----:B------:R-:W-:Y:S01]  /*3cc0*/  UIADD3 UR66, UPT, UPT, UR60, 0x60, URZ ;  /* 0x000000603c427890 */ /* 0x000fe2000fffe0ff */
[----:B--2---:R-:W-:Y:S01]  /*3cd0*/  @P0 SHF.L.U32 R0, R8, 0x1f, RZ ;  /* 0x0000001f08000819 */ /* 0x004fe200000006ff */
[----:B------:R-:W-:Y:S02]  /*3ce0*/  UISETP.NE.U32.AND UP1, UPT, UR61, URZ, UPT ;  /* 0x000000ff3d00728c */ /* 0x000fe4000bf25070 */
[----:B------:R-:W-:Y:S01]  /*3cf0*/  ULEA UR50, UR53, UR19, 0xa ;  /* 0x0000001335327291 */ /* 0x000fe2000f8e50ff */
[----:B------:R3:W4:Y:S01]  /*3d00*/  @P0 SYNCS.PHASECHK.TRANS64.TRYWAIT P2, [UR30], R0 ;  /* 0x00000000ff0005a7 */ /* 0x000722000804111e */
[----:B------:R-:W-:Y:S02]  /*3d10*/  ULEA UR48, UR53, UR18, 0xa ;  /* 0x0000001235307291 */ /* 0x000fe4000f8e50ff */
[----:B------:R-:W-:Y:S02]  /*3d20*/  UIADD3 UR54, UPT, UPT, UR52, 0x20, URZ ;  /* 0x0000002034367890 */ /* 0x000fe4000fffe0ff */
[----:B------:R-:W-:Y:S02]  /*3d30*/  UIADD3 UR56, UPT, UPT, UR52, 0x40, URZ ;  /* 0x0000004034387890 */ /* 0x000fe4000fffe0ff */
[----:B------:R-:W-:Y:S02]  /*3d40*/  UIADD3 UR58, UPT, UPT, UR52, 0x60, URZ ;  /* 0x00000060343a7890 */ /* 0x000fe4000fffe0ff */
[----:B------:R-:W-:Y:S02]  /*3d50*/  UIADD3 UR44, UPT, UPT, UR50, 0x2, URZ ;  /* 0x00000002322c7890 */ /* 0x000fe4000fffe0ff */
[----:B------:R-:W-:Y:S02]  /*3d60*/  UIADD3 UR42, UPT, UPT, UR48, 0x2, URZ ;  /* 0x00000002302a7890 */ /* 0x000fe4000fffe0ff */
[----:B------:R-:W-:Y:S02]  /*3d70*/  UIADD3 UR38, UPT, UPT, UR50, 0x4, URZ ;  /* 0x0000000432267890 */ /* 0x000fe4000fffe0ff */
[----:B-1----:R-:W-:Y:S02]  /*3d80*/  UIADD3 UR36, UPT, UPT, UR48, 0x4, URZ ;  /* 0x0000000430247890 */ /* 0x002fe4000fffe0ff */
[----:B------:R-:W-:Y:S02]  /*3d90*/  UIADD3 UR32, UPT, UPT, UR50, 0x6, URZ ;  /* 0x0000000632207890 */ /* 0x000fe4000fffe0ff */
[----:B------:R-:W-:Y:S02]  /*3da0*/  UIADD3 UR30, UPT, UPT, UR48, 0x6, URZ ;  /* 0x00000006301e7890 */ /* 0x000fe4000fffe0ff */
[----:B------:R-:W-:Y:S02]  /*3db0*/  UIADD3 UR22, UPT, UPT, UR22, 0x28, URZ ;  /* 0x0000002816167890 */ /* 0x000fe4000fffe0ff */
[----:B------:R-:W-:Y:S01]  /*3dc0*/  UIADD3 UR23, UPT, UPT, UR23, -0x1, URZ ;  /* 0xffffffff17177890 */ /* 0x000fe2000fffe0ff */
[----:B------:R-:W-:Y:S01]  /*3dd0*/  UMOV UR61, 0x4008 ;  /* 0x00004008003d7882 */ /* 0x000fe20000000000 */
[----:B------:R-:W-:Y:S01]  /*3de0*/  UMOV UR63, 0x4008 ;  /* 0x00004008003f7882 */ /* 0x000fe20000000000 */
[----:B------:R1:W-:Y:S01]  /*3df0*/  UTCCP.T.S.4x32dp128bit tmem[UR27+0x100], gdesc[UR60] ;  /* 0x0001003c1b0079e7 */ /* 0x0003e20009100000 */
[----:B------:R-:W-:Y:S01]  /*3e00*/  UTCCP.T.S.4x32dp128bit tmem[UR27+0x104], gdesc[UR62] ;  /* 0x0001043e1b0079e7 */ /* 0x000fe20009100000 */
[----:B------:R-:W-:Y:S01]  /*3e10*/  UMOV UR65, 0x4008 ;  /* 0x0000400800417882 */ /* 0x000fe20000000000 */
[----:B------:R-:W-:Y:S01]  /*3e20*/  UMOV UR67, 0x4008 ;  /* 0x0000400800437882 */ /* 0x000fe20000000000 */
[----:B------:R-:W-:Y:S01]  /*3e30*/  UTCCP.T.S.4x32dp128bit tmem[UR27+0x108], gdesc[UR64] ;  /* 0x000108401b0079e7 */ /* 0x000fe20009100000 */
[----:B------:R-:W-:Y:S01]  /*3e40*/  UTCCP.T.S.4x32dp128bit tmem[UR27+0x10c], gdesc[UR66] ;  /* 0x00010c421b0079e7 */ /* 0x000fe20009100000 */
[----:B------:R-:W-:Y:S01]  /*3e50*/  UMOV UR53, 0x4008 ;  /* 0x0000400800357882 */ /* 0x000fe20000000000 */
[----:B------:R-:W-:Y:S01]  /*3e60*/  UMOV UR55, 0x4008 ;  /* 0x0000400800377882 */ /* 0x000fe20000000000 */
[----:B------:R2:W-:Y:S01]  /*3e70*/  UTCCP.T.S.4x32dp128bit tmem[UR27+0x110], gdesc[UR52] ;  /* 0x000110341b0079e7 */ /* 0x0005e20009100000 */
[----:B------:R3:W-:Y:S01]  /*3e80*/  UTCCP.T.S.4x32dp128bit tmem[UR27+0x114], gdesc[UR54] ;  /* 0x000114361b0079e7 */ /* 0x0007e20009100000 */
[----:B------:R-:W-:Y:S01]  /*3e90*/  UMOV UR57, 0x4008 ;  /* 0x0000400800397882 */ /* 0x000fe20000000000 */
[----:B------:R-:W-:Y:S01]  /*3ea0*/  UMOV UR59, 0x4008 ;  /* 0x00004008003b7882 */ /* 0x000fe20000000000 */
[----:B------:R3:W-:Y:S01]  /*3eb0*/  UTCCP.T.S.4x32dp128bit tmem[UR27+0x118], gdesc[UR56] ;  /* 0x000118381b0079e7 */ /* 0x0007e20009100000 */
[----:B------:R3:W-:Y:S01]  /*3ec0*/  UTCCP.T.S.4x32dp128bit tmem[UR27+0x11c], gdesc[UR58] ;  /* 0x00011c3a1b0079e7 */ /* 0x0007e20009100000 */
[----:B------:R-:W-:Y:S01]  /*3ed0*/  UMOV UR51, 0x40004040 ;  /* 0x4000404000337882 */ /* 0x000fe20000000000 */
[----:B------:R-:W-:Y:S01]  /*3ee0*/  UMOV UR49, 0x40004040 ;  /* 0x4000404000317882 */ /* 0x000fe20000000000 */
[----:B------:R-:W-:Y:S01]  /*3ef0*/  UMOV UR45, 0x40004040 ;  /* 0x40004040002d7882 */ /* 0x000fe20000000000 */
[----:B------:R3:W-:Y:S01]  /*3f00*/  UTCOMMA.4X gdesc[UR48], gdesc[UR50], tmem[UR15], tmem[UR46], idesc[UR47], tmem[UR10], UP1 ;  /* 0x800a2e32300075ea */ /* 0x0007e2000880000f */
[----:B------:R-:W-:Y:S01]  /*3f10*/  UMOV UR43, 0x40004040 ;  /* 0x40004040002b7882 */ /* 0x000fe20000000000 */
[----:B------:R-:W-:Y:S01]  /*3f20*/  UMOV UR39, 0x40004040 ;  /* 0x4000404000277882 */ /* 0x000fe20000000000 */
[----:B------:R3:W-:Y:S01]  /*3f30*/  UTCOMMA.4X gdesc[UR42], gdesc[UR44], tmem[UR15], tmem[UR40], idesc[UR41], tmem[UR8], UPT ;  /* 0x8008282c2a0075ea */ /* 0x0007e2000b80000f */
[----:B------:R-:W-:Y:S01]  /*3f40*/  UMOV UR37, 0x40004040 ;  /* 0x4000404000257882 */ /* 0x000fe20000000000 */
[----:B------:R-:W-:Y:S01]  /*3f50*/  UMOV UR33, 0x40004040 ;  /* 0x4000404000217882 */ /* 0x000fe20000000000 */
[----:B------:R3:W-:Y:S01]  /*3f60*/  UTCOMMA.4X gdesc[UR36], gdesc[UR38], tmem[UR15], tmem[UR34], idesc[UR35], tmem[UR6], UPT ;  /* 0x80062226240075ea */ /* 0x0007e2000b80000f */
[----:B------:R-:W-:Y:S01]  /*3f70*/  UMOV UR31, 0x40004040 ;  /* 0x40004040001f7882 */ /* 0x000fe20000000000 */
[----:B-1----:R-:W-:Y:S01]  /*3f80*/  UMOV UR61, 0x1 ;  /* 0x00000001003d7882 */ /* 0x002fe20000000000 */
[----:B------:R3:W-:Y:S01]  /*3f90*/  UTCOMMA.4X gdesc[UR30], gdesc[UR32], tmem[UR15], tmem[UR28], idesc[UR29], tmem[UR4], UPT ;  /* 0x80041c201e0075ea */ /* 0x0007e2000b80000f */
[----:B------:R3:W-:Y:S01]  /*3fa0*/  UTCBAR.MULTICAST [UR22], URZ, UR16 ;  /* 0x000000ff160073e9 */ /* 0x0007e20008000810 */
[----:B--2---:R-:W-:Y:S01]  /*3fb0*/  UMOV UR53, UR25 ;  /* 0x0000001900357c82 */ /* 0x004fe20008000000 */
[----:B------:R-:W-:Y:S05]  /*3fc0*/  BRA.U UP0, `(.L_x_70) ;  /* 0xfffffff900ec7547 */ /* 0x000fea000b83ffff */
.L_x_67:
[----:B------:R-:W-:Y:S01]  /*3fd0*/  UIADD3 UR26, UPT, UPT, UR26, 0x1, URZ ;  /* 0x000000011a1a7890 */ /* 0x000fe2000fffe0ff */
[C---:B------:R-:W-:Y:S01]  /*3fe0*/  ISETP.NE.AND P0, PT, R10.reuse, 0x2, PT ;  /* 0x000000020a00780c */ /* 0x040fe20003f05270 */
[----:B---3--:R-:W-:Y:S02]  /*3ff0*/  UIADD3 UR15, UPT, UPT, UR14, 0xc0, URZ ;  /* 0x000000c00e0f7890 */ /* 0x008fe4000fffe0ff */
[----:B------:R-:W-:Y:S01]  /*4000*/  UISETP.NE.AND UP0, UPT, UR26, 0x2, UPT ;  /* 0x000000021a00788c */ /* 0x000fe2000bf05270 */
[----:B--2---:R-:W-:Y:S02]  /*4010*/  SEL R0, RZ, 0x1, P0 ;  /* 0x00000001ff007807 */ /* 0x004fe40000000000 */
[----:B------:R-:W-:Y:S01]  /*4020*/  SEL R10, R10, RZ, P0 ;  /* 0x000000ff0a0a7207 */ /* 0x000fe20000000000 */
[----:B------:R-:W-:Y:S01]  /*4030*/  USEL UR14, URZ, 0x1, UP0 ;  /* 0x00000001ff0e7887 */ /* 0x000fe20008000000 */
[----:B------:R-:W-:Y:S01]  /*4040*/  LOP3.LUT R9, R9, R0, RZ, 0x3c, !PT ;  /* 0x0000000009097212 */ /* 0x000fe200078e3cff */
[----:B------:R-:W-:Y:S01]  /*4050*/  USEL UR26, UR26, URZ, UP0 ;  /* 0x000000ff1a1a7287 */ /* 0x000fe20008000000 */
[----:B------:R2:W-:Y:S03]  /*4060*/  UTCBAR [UR15], URZ ;  /* 0x000000ff0f0073e9 */ /* 0x0005e600080000ff */
[----:B------:R-:W-:Y:S01]  /*4070*/  LOP3.LUT R11, R11, UR14, RZ, 0x3c, !PT ;  /* 0x0000000e0b0b7c12 */ /* 0x000fe2000f8e3cff */
[----:B------:R-:W-:Y:S07]  /*4080*/  @P1 BRA `(.L_x_71) ;  /* 0xfffffff8003c1947 */ /* 0x000fee000383ffff */
[----:B------:R-:W3:Y:S01]  /*4090*/  S2UR UR4, SR_CgaCtaId ;  /* 0x00000000000479c3 */ /* 0x000ee20000008800 */
[----:B------:R-:W-:Y:S01]  /*40a0*/  ELECT P0, URZ, PT ;  /* 0x0000000000ff782f */ /* 0x000fe20003800000 */
[----:B------:R-:W-:Y:S01]  /*40b0*/  IMAD.MOV.U32 R0, RZ, RZ, 0x1 ;  /* 0x00000001ff007424 */ /* 0x000fe200078e00ff */
[----:B------:R-:W-:Y:S01]  /*40c0*/  UIADD3 UR13, UPT, UPT, UR13, 0xd0, URZ ;  /* 0x000000d00d0d7890 */ /* 0x000fe2000fffe0ff */
[----:B------:R-:W-:Y:S01]  /*40d0*/  SHF.L.U32 R2, R11, 0x1f, RZ ;  /* 0x0000001f0b027819 */ /* 0x000fe200000006ff */
[----:B------:R-:W-:-:S03]  /*40e0*/  UMOV UR5, 0x40 ;  /* 0x0000004000057882 */ /* 0x000fc60000000000 */
[----:B------:R-:W-:Y:S01]  /*40f0*/  UVIRTCOUNT.DEALLOC.SMPOOL 0x80 ;  /* 0x000000800000784c */ /* 0x000fe20000000000 */
[----:B---3--:R-:W-:Y:S02]  /*4100*/  ULEA UR4, UR4, UR5, 0x18 ;  /* 0x0000000504047291 */ /* 0x008fe4000f8ec0ff */
[----:B------:R-:W-:-:S07]  /*4110*/  ULEA UR5, UR26, UR13, 0x3 ;  /* 0x0000000d1a057291 */ /* 0x000fce000f8e18ff */
[----:B------:R3:W-:Y:S02]  /*4120*/  @P0 STS.U8 [UR4+0x1c], R0 ;  /* 0x00001c00ff000988 */ /* 0x0007e40008000004 */
[----:B------:R-:W1:Y:S02]  /*4130*/  SYNCS.PHASECHK.TRANS64.TRYWAIT P0, [UR5], R2 ;  /* 0x00000002ff0075a7 */ /* 0x000e640008001105 */
[----:B-1-3--:R-:W-:Y:S05]  /*4140*/  @!P0 BRA `(.L_x_72) ;  /* 0x000000a800448947 */ /* 0x00afea0003800000 */
.L_x_215:
        /* <DEDUP_REMOVED lines=9> */
.L_x_217:
[----:B------:R-:W-:Y:S01]  /*41e0*/  NOP ;  /* 0x0000000000007918 */ /* 0x000fe20000000000 */
[----:B-1----:R-:W1:Y:S01]  /*41f0*/  LDS R0, [UR4+0x14] ;  /* 0x00001404ff007984 */ /* 0x002e620008000800 */
[----:B------:R-:W-:Y:S01]  /*4200*/  ULOP3.LUT UR6, UR27, 0xffff, URZ, 0xc0, !UPT ;  /* 0x0000ffff1b067892 */ /* 0x000fe2000f8ec0ff */
[----:B------:R-:W-:Y:S01]  /*4210*/  UMOV UR8, 0xffff ;  /* 0x0000ffff00087882 */ /* 0x000fe20000000000 */
[----:B------:R-:W-:Y:S02]  /*4220*/  UMOV UR5, 0x1 ;  /* 0x0000000100057882 */ /* 0x000fe40000000000 */
[----:B------:R-:W-:-:S04]  /*4230*/  USHF.R.U32.HI UR6, URZ, 0x5, UR6 ;  /* 0x00000005ff067899 */ /* 0x000fc80008011606 */
[----:B------:R-:W-:Y:S02]  /*4240*/  USHF.L.U32 UR8, UR8, UR6, URZ ;  /* 0x0000000608087299 */ /* 0x000fe400080006ff */
[----:B------:R-:W-:-:S04]  /*4250*/  USHF.L.U32 UR5, UR5, UR6, URZ ;  /* 0x0000000605057299 */ /* 0x000fc800080006ff */
[----:B-1----:R-:W-:-:S04]  /*4260*/  LOP3.LUT R0, R0, UR8, RZ, 0xc0, !PT ;  /* 0x0000000800007c12 */ /* 0x002fc8000f8ec0ff */
[----:B------:R-:W-:-:S13]  /*4270*/  ISETP.NE.AND P0, PT, R0, UR8, PT ;  /* 0x0000000800007c0c */ /* 0x000fda000bf05270 */
[----:B------:R-:W-:Y:S05]  /*4280*/  @P0 BRA `(.L_x_74) ;  /* 0x0000000000580947 */ /* 0x000fea0003800000 */
[----:B------:R-:W1:Y:S02]  /*4290*/  LDS R0, [UR4+0x18] ;  /* 0x00001804ff007984 */ /* 0x000e640008000800 */
[----:B-1----:R-:W-:-:S04]  /*42a0*/  LOP3.LUT R0, R0, UR5, RZ, 0xc0, !PT ;  /* 0x0000000500007c12 */ /* 0x002fc8000f8ec0ff */
[----:B------:R-:W-:-:S13]  /*42b0*/  ISETP.NE.AND P0, PT, R0, UR5, PT ;  /* 0x0000000500007c0c */ /* 0x000fda000bf05270 */
[----:B------:R-:W-:Y:S05]  /*42c0*/  @P0 BRA `(.L_x_75) ;  /* 0x00000000003c0947 */ /* 0x000fea0003800000 */
[----:B------:R-:W1:Y:S01]  /*42d0*/  S2R R2, SR_LANEID ;  /* 0x0000000000027919 */ /* 0x000e620000000000 */
[----:B------:R-:W-:Y:S01]  /*42e0*/  ULOP3.LUT UR8, URZ, UR8, URZ, 0x33, !UPT ;  /* 0x00000008ff087292 */ /* 0x000fe2000f8e33ff */
[----:B------:R-:W-:Y:S02]  /*42f0*/  VOTEU.ANY UR7, UPT, PT ;  /* 0x0000000000077886 */ /* 0x000fe400038e0100 */
[----:B------:R-:W-:-:S03]  /*4300*/  UFLO.U32 UR7, UR7 ;  /* 0x00000007000772bd */ /* 0x000fc600080e0000 */
[----:B------:R-:W-:-:S04]  /*4310*/  IMAD.U32 R0, RZ, RZ, UR8 ;  /* 0x00000008ff007e24 */ /* 0x000fc8000f8e00ff */
[----:B------:R3:W2:Y:S02]  /*4320*/  REDUX UR6, R0 ;  /* 0x00000000000673c4 */ /* 0x0006a40000000000 */
[----:B------:R1:W-:Y:S02]  /*4330*/  UTCATOMSWS.AND URZ, UR8 ;  /* 0x0000000800ff79e3 */ /* 0x0003e40008000000 */
[----:B-1----:R-:W-:Y:S02]  /*4340*/  ISETP.EQ.U32.AND P0, PT, R2, UR7, PT ;  /* 0x0000000702007c0c */ /* 0x002fe4000bf02070 */
[----:B---3--:R-:W-:Y:S02]  /*4350*/  LOP3.LUT R0, RZ, UR5, RZ, 0x33, !PT ;  /* 0x00000005ff007c12 */ /* 0x008fe4000f8e33ff */
[----:B--2---:R-:W-:Y:S02]  /*4360*/  MOV R2, UR6 ;  /* 0x0000000600027c02 */ /* 0x004fe40008000f00 */
[----:B------:R-:W1:Y:S07]  /*4370*/  REDUX UR5, R0 ;  /* 0x00000000000573c4 */ /* 0x000e6e0000000000 */
[----:B------:R2:W-:Y:S01]  /*4380*/  @P0 ATOMS.AND RZ, [UR4+0x14], R2 ;  /* 0x00001402ffff098c */ /* 0x0005e2000a800004 */
[----:B-1----:R-:W-:-:S05]  /*4390*/  IMAD.U32 R0, RZ, RZ, UR5 ;  /* 0x00000005ff007e24 */ /* 0x002fca000f8e00ff */
[----:B------:R2:W-:Y:S01]  /*43a0*/  @P0 ATOMS.AND RZ, [UR4+0x18], R0 ;  /* 0x00001800ffff098c */ /* 0x0005e2000a800004 */
[----:B------:R-:W-:Y:S05]  /*43b0*/  BRA `(.L_x_76) ;  /* 0x0000000000147947 */ /* 0x000fea0003800000 */
.L_x_75:
[----:B------:R-:W-:Y:S02]  /*43c0*/  MOV R2, 0x43e0 ;  /* 0x000043e000027802 */ /* 0x000fe40000000f00 */
[----:B--2-45:R-:W-:Y:S05]  /*43d0*/  CALL.REL.NOINC `($__internal_0_$__cuda_sm10x_tcgen05_guardrail_trap_col_being_dealloced_not_returned_by_alloc) ;  /* 0x000000ac00d07944 */ /* 0x034fea0003c00000 */
[----:B------:R-:W-:Y:S05]  /*43e0*/  BRA `(.L_x_76) ;  /* 0x0000000000087947 */ /* 0x000fea0003800000 */
.L_x_74:
[----:B------:R-:W-:Y:S02]  /*43f0*/  MOV R2, 0x4410 ;  /* 0x0000441000027802 */ /* 0x000fe40000000f00 */
[----:B--2-45:R-:W-:Y:S05]  /*4400*/  CALL.REL.NOINC `($__internal_2_$__cuda_sm10x_tcgen05_guardrail_trap_unallocated_columns_being_dealloced) ;  /* 0x000000ac00dc7944 */ /* 0x034fea0003c00000 */
.L_x_76:
[----:B------:R-:W-:Y:S01]  /*4410*/  NOP ;  /* 0x0000000000007918 */ /* 0x000fe20000000000 */
[----:B------:R-:W-:Y:S05]  /*4420*/  EXIT ;  /* 0x000000000000794d */ /* 0x000fea0003800000 */
.L_x_60:
[----:B------:R-:W-:-:S09]  /*4430*/  UISETP.NE.OR UP6, UPT, UR11, 0x3, !UP6 ;  /* 0x000000030b00788c */ /* 0x000fd2000f7c5670 */
[----:B------:R-:W-:Y:S05]  /*4440*/  BRA.U UP6, `(.L_x_77) ;  /* 0x0000001906447547 */ /* 0x000fea000b800000 */
[----:B------:R-:W2:Y:S01]  /*4450*/  LDCU.64 UR6, c[0x0][0xc88] ;  /* 0x00019100ff0677ac */ /* 0x000ea20008000a00 */
[----:B------:R-:W3:Y:S01]  /*4460*/  LDC R0, c[0x0][0xf30] ;  /* 0x0003cc00ff007b82 */ /* 0x000ee20000000800 */
[----:B------:R-:W-:Y:S01]  /*4470*/  CS2R R26, SRZ ;  /* 0x00000000001a7805 */ /* 0x000fe2000001ff00 */
[----:B------:R-:W-:Y:S01]  /*4480*/  IMAD.MOV.U32 R23, RZ, RZ, 0x1000 ;  /* 0x00001000ff177424 */ /* 0x000fe200078e00ff */
[----:B------:R-:W4:Y:S01]  /*4490*/  LDCU.64 UR4, c[0x0][0xc90] ;  /* 0x00019200ff0477ac */ /* 0x000f220008000a00 */
[----:B------:R-:W-:-:S04]  /*44a0*/  UPLOP3.LUT UP2, UPT, UPT, UPT, UPT, 0x40, 0x4 ;  /* 0x000000000004789c */ /* 0x000fc80003f4e870 */
[----:B------:R-:W1:Y:S08]  /*44b0*/  LDC R22, c[0x0][0x370] ;  /* 0x0000dc00ff167b82 */ /* 0x000e700000000800 */
[----:B------:R-:W1:Y:S01]  /*44c0*/  LDC R3, c[0x0][0xf0c] ;  /* 0x0003c300ff037b82 */ /* 0x000e620000000800 */
[----:B--2---:R-:W-:-:S03]  /*44d0*/  UISETP.NE.U32.AND UP1, UPT, UR6, URZ, UPT ;  /* 0x000000ff0600728c */ /* 0x004fc6000bf25070 */
[----:B------:R-:W-:Y:S01]  /*44e0*/  UMOV UR6, 0x400 ;  /* 0x0000040000067882 */ /* 0x000fe20000000000 */
[----:B------:R-:W-:Y:S02]  /*44f0*/  UISETP.NE.AND.EX UP1, UPT, UR7, URZ, UPT, UP1 ;  /* 0x000000ff0700728c */ /* 0x000fe4000bf25310 */
[----:B------:R-:W-:Y:S01]  /*4500*/  USEL UR7, URZ, 0x1, UP4 ;  /* 0x00000001ff077887 */ /* 0x000fe2000a000000 */
[----:B------:R-:W2:Y:S01]  /*4510*/  LDC R20, c[0x0][0xf20] ;  /* 0x0003c800ff147b82 */ /* 0x000ea20000000800 */
[----:B------:R-:W-:Y:S01]  /*4520*/  ULEA UR6, UR37, UR6, 0x18 ;  /* 0x0000000625067291 */ /* 0x000fe2000f8ec0ff */
[----:B---3--:R-:W-:Y:S01]  /*4530*/  ISETP.NE.AND P1, PT, R0, 0x1, PT ;  /* 0x000000010000780c */ /* 0x008fe20003f25270 */
[----:B----4-:R-:W-:Y:S02]  /*4540*/  UISETP.NE.U32.AND UP4, UPT, UR4, URZ, UPT ;  /* 0x000000ff0400728c */ /* 0x010fe4000bf85070 */
[----:B------:R-:W-:Y:S02]  /*4550*/  UIADD3 UR57, UPT, UPT, UR6, 0x50, URZ ;  /* 0x0000005006397890 */ /* 0x000fe4000fffe0ff */
[----:B------:R-:W-:Y:S01]  /*4560*/  UIADD3 UR49, UPT, UPT, UR6, 0x58, URZ ;  /* 0x0000005806317890 */ /* 0x000fe2000fffe0ff */
[----:B------:R-:W3:Y:S01]  /*4570*/  LDC.64 R28, c[0x0][0x348] ;  /* 0x0000d200ff1c7b82 */ /* 0x000ee20000000a00 */
[----:B------:R-:W-:-:S02]  /*4580*/  UIADD3 UR41, UPT, UPT, UR6, 0x60, URZ ;  /* 0x0000006006297890 */ /* 0x000fc4000fffe0ff */
[----:B------:R-:W-:Y:S02]  /*4590*/  UIADD3 UR25, UPT, UPT, UR6, 0x68, URZ ;  /* 0x0000006806197890 */ /* 0x000fe4000fffe0ff */
[----:B------:R-:W-:-:S03]  /*45a0*/  UISETP.NE.AND.EX UP4, UPT, UR5, URZ, UPT, UP4 ;  /* 0x000000ff0500728c */ /* 0x000fc6000bf85340 */
[----:B------:R-:W4:Y:S08]  /*45b0*/  LDC.64 R14, c[0x0][0xf10] ;  /* 0x0003c400ff0e7b82 */ /* 0x000f300000000a00 */
[----:B------:R-:W1:Y:S08]  /*45c0*/  LDC.64 R6, c[0x0][0xf18] ;  /* 0x0003c600ff067b82 */ /* 0x000e700000000a00 */
[----:B------:R-:W1:Y:S08]  /*45d0*/  LDC.64 R4, c[0x0][0xf28] ;  /* 0x0003ca00ff047b82 */ /* 0x000e700000000a00 */
[----:B--2---:R-:W1:Y:S02]  /*45e0*/  LDC R21, c[0x0][0x374] ;  /* 0x0000dd00ff157b82 */ /* 0x004e640000000800 */
.L_x_92:
[C---:B------:R-:W-:Y:S02]  /*45f0*/  LEA R0, R27.reuse, UR6, 0x3 ;  /* 0x000000061b007c11 */ /* 0x040fe4000f8e18ff */
[----:B------:R-:W-:Y:S02]  /*4600*/  SHF.L.U32 R2, R26, 0x1f, RZ ;  /* 0x0000001f1a027819 */ /* 0x000fe400000006ff */
[----:B------:R-:W-:Y:S02]  /*4610*/  LEA R16, R27, UR6, 0x4 ;  /* 0x000000061b107c11 */ /* 0x000fe4000f8e20ff */
[----:B--2---:R-:W2:Y:S02]  /*4620*/  SYNCS.PHASECHK.TRANS64.TRYWAIT P0, [R0+URZ+0xa0], R2 ;  /* 0x0000a002000075a7 */ /* 0x004ea400080011ff */
[----:B--2---:R-:W-:Y:S05]  /*4630*/  @!P0 BRA `(.L_x_78) ;  /* 0x000000a400388947 */ /* 0x004fea0003800000 */
.L_x_218:
[----:B------:R-:W-:Y:S01]  /*4640*/  ISETP.GE.AND P0, PT, R43, 0x1, PT ;  /* 0x000000012b00780c */ /* 0x000fe20003f06270 */
[----:B------:R-:W1:Y:S01]  /*4650*/  LDS.128 R16, [R16+0x110] ;  /* 0x0001100010107984 */ /* 0x000e620000000c00 */
[----:B------:R-:W-:Y:S01]  /*4660*/  ISETP.NE.U32.AND P4, PT, RZ, UR4, PT ;  /* 0x00000004ff007c0c */ /* 0x000fe2000bf85070 */
[----:B--2---:R-:W-:Y:S01]  /*4670*/  VIADD R0, R0, 0xb0 ;  /* 0x000000b000007836 */ /* 0x004fe20000000000 */
[----:B------:R-:W-:Y:S01]  /*4680*/  USHF.L.U32 UR58, UR12, 0x7, URZ ;  /* 0x000000070c3a7899 */ /* 0x000fe200080006ff */
[----:B------:R-:W-:Y:S01]  /*4690*/  IMAD.MOV.U32 R24, RZ, RZ, 0x1 ;  /* 0x00000001ff187424 */ /* 0x000fe200078e00ff */
[----:B------:R-:W-:Y:S01]  /*46a0*/  ISETP.NE.AND.EX P4, PT, RZ, UR5, PT, P4 ;  /* 0x00000005ff007c0c */ /* 0x000fe2000bf85340 */
[----:B------:R-:W-:Y:S01]  /*46b0*/  USHF.L.U32 UR59, UR20, 0x7, URZ ;  /* 0x00000007143b7899 */ /* 0x000fe200080006ff */
[----:B------:R-:W-:Y:S01]  /*46c0*/  PRMT R0, RZ, 0x654, R0 ;  /* 0x00000654ff007816 */ /* 0x000fe20000000000 */
[----:B------:R-:W-:Y:S01]  /*46d0*/  @!PT LDS RZ, [RZ] ;  /* 0x00000000fffff984 */ /* 0x000fe20000000800 */
[----:B------:R-:W-:Y:S01]  /*46e0*/  @!PT LDS RZ, [RZ] ;  /* 0x00000000fffff984 */ /* 0x000fe20000000800 */
[----:B------:R-:W-:Y:S01]  /*46f0*/  @!PT LDS RZ, [RZ] ;  /* 0x00000000fffff984 */ /* 0x000fe20000000800 */
[----:B------:R-:W-:Y:S01]  /*4700*/  @!PT LDS RZ, [RZ] ;  /* 0x00000000fffff984 */ /* 0x000fe20000000800 */
[----:B------:R2:W-:Y:S06]  /*4710*/  MEMBAR.ALL.CTA ;  /* 0x0000000000007992 */ /* 0x0005ec0000008000 */
[----:B--2---:R-:W2:Y:S01]  /*4720*/  FENCE.VIEW.ASYNC.S ;  /* 0x00000000000073c6 */ /* 0x004ea20000000000 */
[----:B------:R-:W-:Y:S01]  /*4730*/  SHF.L.U32 R24, R24, 0x1f, RZ ;  /* 0x0000001f18187819 */ /* 0x000fe200000006ff */
[----:B--2---:R2:W-:Y:S01]  /*4740*/  SYNCS.ARRIVE.TRANS64.RED.A1T0 RZ, [R0+URZ], RZ ;  /* 0x000000ff00ff79a7 */ /* 0x0045e200081004ff */
[----:B-1----:R-:W-:Y:S11]  /*4750*/  LOP3.LUT P3, RZ, R18, 0x1, RZ, 0xc0, !PT ;  /* 0x0000000112ff7812 */ /* 0x002ff6000786c0ff */
[----:B------:R-:W-:Y:S02]  /*4760*/  @!UPT UIADD3 URZ, UPT, UPT, URZ, URZ, URZ ;  /* 0x000000fffffff290 */ /* 0x000fe4000fffe0ff */
[----:B------:R-:W-:Y:S02]  /*4770*/  @P3 MOV R11, R16 ;  /* 0x00000010000b3202 */ /* 0x000fe40000000f00 */
[----:B------:R-:W-:Y:S01]  /*4780*/  @P3 LOP3.LUT R10, R17, 0xffff, RZ, 0xc0, !PT ;  /* 0x0000ffff110a3812 */ /* 0x000fe200078ec0ff */
[----:B--2---:R-:W-:Y:S06]  /*4790*/  @!P0 BRA `(.L_x_79) ;  /* 0x0000000000a48947 */ /* 0x004fec0003800000 */
[-C--:B------:R-:W-:Y:S01]  /*47a0*/  IMAD.HI.U32 R0, R21, R7.reuse, RZ ;  /* 0x0000000715007227 */ /* 0x080fe200078e00ff */
[----:B------:R-:W-:Y:S02]  /*47b0*/  ISETP.NE.AND P0, PT, R6, 0x1, PT ;  /* 0x000000010600780c */ /* 0x000fe40003f05270 */
[----:B------:R-:W-:Y:S01]  /*47c0*/  ISETP.NE.AND P2, PT, R43, 0x1, PT ;  /* 0x000000012b00780c */ /* 0x000fe20003f45270 */
[----:B----4-:R-:W-:Y:S01]  /*47d0*/  IMAD.HI.U32 R9, R22, R14, RZ ;  /* 0x0000000e16097227 */ /* 0x010fe200078e00ff */
[----:B------:R-:W-:Y:S02]  /*47e0*/  SHF.R.U32.HI R0, RZ, R20, R0 ;  /* 0x00000014ff007219 */ /* 0x000fe40000011600 */
[----:B------:R-:W-:Y:S01]  /*47f0*/  ISETP.NE.AND P5, PT, R3, 0x1, PT ;  /* 0x000000010300780c */ /* 0x000fe20003fa5270 */
[----:B------:R-:W-:Y:S01]  /*4800*/  IMAD.HI.U32 R13, R10, R7, RZ ;  /* 0x000000070a0d7227 */ /* 0x000fe200078e00ff */
[----:B------:R-:W-:Y:S02]  /*4810*/  SHF.R.U32.HI R9, RZ, R15, R9 ;  /* 0x0000000fff097219 */ /* 0x000fe40000011609 */
[----:B------:R-:W-:Y:S01]  /*4820*/  SEL R0, R21, R0, !P0 ;  /* 0x0000000015007207 */ /* 0x000fe20004000000 */
[----:B------:R-:W-:Y:S01]  /*4830*/  IMAD.HI.U32 R12, R11, R14, RZ ;  /* 0x0000000e0b0c7227 */ /* 0x000fe200078e00ff */
[----:B------:R-:W-:Y:S03]  /*4840*/  SEL R9, R22, R9, !P5 ;  /* 0x0000000916097207 */ /* 0x000fe60006800000 */
[-C--:B------:R-:W-:Y:S01]  /*4850*/  IMAD.HI.U32 R8, R0, R4.reuse, RZ ;  /* 0x0000000400087227 */ /* 0x080fe200078e00ff */
[----:B------:R-:W-:Y:S03]  /*4860*/  SHF.R.U32.HI R12, RZ, R15, R12 ;  /* 0x0000000fff0c7219 */ /* 0x000fe6000001160c */
[----:B------:R-:W-:Y:S01]  /*4870*/  IMAD.HI.U32 R2, R9, R4, RZ ;  /* 0x0000000409027227 */ /* 0x000fe200078e00ff */
[-C--:B------:R-:W-:Y:S02]  /*4880*/  @P2 SHF.R.U32.HI R0, RZ, R5.reuse, R8 ;  /* 0x00000005ff002219 */ /* 0x080fe40000011608 */
[----:B------:R-:W-:Y:S02]  /*4890*/  SHF.R.U32.HI R8, RZ, R20, R13 ;  /* 0x00000014ff087219 */ /* 0x000fe4000001160d */
[----:B------:R-:W-:Y:S01]  /*48a0*/  @P2 SHF.R.U32.HI R9, RZ, R5, R2 ;  /* 0x00000005ff092219 */ /* 0x000fe20000011602 */
[----:B------:R-:W-:Y:S01]  /*48b0*/  IMAD R0, R43, R0, RZ ;  /* 0x000000002b007224 */ /* 0x000fe200078e02ff */
[----:B------:R-:W-:Y:S02]  /*48c0*/  SEL R8, R10, R8, !P0 ;  /* 0x000000080a087207 */ /* 0x000fe40004000000 */
[----:B------:R-:W-:Y:S01]  /*48d0*/  SEL R2, R11, R12, !P5 ;  /* 0x0000000c0b027207 */ /* 0x000fe20006800000 */
[C---:B------:R-:W-:Y:S01]  /*48e0*/  IMAD R12, R43.reuse, R9, RZ ;  /* 0x000000092b0c7224 */ /* 0x040fe200078e02ff */
[C---:B------:R-:W-:Y:S01]  /*48f0*/  ISETP.GE.AND P0, PT, R8.reuse, R0, PT ;  /* 0x000000000800720c */ /* 0x040fe20003f06270 */
[----:B------:R-:W-:Y:S03]  /*4900*/  IMAD.HI.U32 R0, R8, R4, RZ ;  /* 0x0000000408007227 */ /* 0x000fe600078e00ff */
[----:B------:R-:W-:Y:S02]  /*4910*/  ISETP.GE.OR P0, PT, R2, R12, P0 ;  /* 0x0000000c0200720c */ /* 0x000fe40000706670 */
[-C--:B------:R-:W-:Y:S04]  /*4920*/  SHF.R.U32.HI R0, RZ, R5.reuse, R0 ;  /* 0x00000005ff007219 */ /* 0x080fe80000011600 */
[----:B------:R-:W-:Y:S05]  /*4930*/  SEL R13, R8, R0, !P2 ;  /* 0x00000000080d7207 */ /* 0x000fea0005000000 */
[----:B------:R-:W-:Y:S02]  /*4940*/  IMAD.MOV R12, RZ, RZ, -R13 ;  /* 0x000000ffff0c7224 */ /* 0x000fe400078e0a0d */
[C---:B------:R-:W-:Y:S04]  /*4950*/  @!P0 IMAD.HI.U32 R0, R2.reuse, R4, RZ ;  /* 0x0000000402008227 */ /* 0x040fe800078e00ff */
[----:B------:R-:W-:Y:S01]  /*4960*/  IMAD R12, R43, R12, R8 ;  /* 0x0000000c2b0c7224 */ /* 0x000fe200078e0208 */
[----:B------:R-:W-:Y:S04]  /*4970*/  @!P0 SHF.R.U32.HI R0, RZ, R5, R0 ;  /* 0x00000005ff008219 */ /* 0x000fe80000011600 */
[----:B------:R-:W-:Y:S04]  /*4980*/  @!P0 SEL R0, R2, R0, !P2 ;  /* 0x0000000002008207 */ /* 0x000fe80005000000 */
[----:B------:R-:W-:Y:S01]  /*4990*/  @!P0 IADD3 R13, PT, PT, R13, -R0, RZ ;  /* 0x800000000d0d8210 */ /* 0x000fe20007ffe0ff */
[----:B------:R-:W-:Y:S01]  /*49a0*/  @!P0 IMAD R0, R9, R12, R0 ;  /* 0x0000000c09008224 */ /* 0x000fe200078e0200 */
[----:B------:R-:W-:Y:S01]  /*49b0*/  IADD3 R9, PT, PT, -R8, RZ, RZ ;  /* 0x000000ff08097210 */ /* 0x000fe20007ffe1ff */
[--C-:B------:R-:W-:Y:S02]  /*49c0*/  IMAD.MOV R12, RZ, RZ, -R2.reuse ;  /* 0x000000ffff0c7224 */ /* 0x100fe400078e0a02 */
[----:B------:R-:W-:Y:S02]  /*49d0*/  @!P0 IMAD R8, R13, R43, R2 ;  /* 0x0000002b0d088224 */ /* 0x000fe400078e0202 */
[----:B------:R-:W-:Y:S02]  /*49e0*/  @!P0 IMAD.MOV.U32 R2, RZ, RZ, R0 ;  /* 0x000000ffff028224 */ /* 0x000fe400078e0000 */
[----:B------:R-:W-:Y:S02]  /*49f0*/  IMAD R11, R3, R12, R11 ;  /* 0x0000000c030b7224 */ /* 0x000fe400078e020b */
[----:B------:R-:W-:Y:S02]  /*4a00*/  IMAD R10, R6, R9, R10 ;  /* 0x00000009060a7224 */ /* 0x000fe400078e020a */
[----:B------:R-:W-:Y:S02]  /*4a10*/  IMAD R11, R2, R3, R11 ;  /* 0x00000003020b7224 */ /* 0x000fe400078e020b */
[----:B------:R-:W-:Y:S02]  /*4a20*/  IMAD R10, R8, R6, R10 ;  /* 0x00000006080a7224 */ /* 0x000fe400078e020a */
.L_x_79:
[----:B------:R-:W-:Y:S05]  /*4a30*/  BRA.U UP2, `(.L_x_80) ;  /* 0x0000000102107547 */ /* 0x000fea000b800000 */
[----:B------:R-:W-:Y:S04]  /*4a40*/  MOV R2, UR7 ;  /* 0x0000000700027c02 */ /* 0x000fe80008000f00 */
[----:B------:R-:W-:Y:S04]  /*4a50*/  SHF.L.U32 R2, R2, 0x1f, RZ ;  /* 0x0000001f02027819 */ /* 0x000fe800000006ff */
[----:B------:R-:W1:Y:S02]  /*4a60*/  SYNCS.PHASECHK.TRANS64.TRYWAIT P0, [UR6+0x98], R2 ;  /* 0x00009802ff0075a7 */ /* 0x000e640008001106 */
[----:B-1----:R-:W-:Y:S05]  /*4a70*/  @!P0 BRA `(.L_x_81) ;  /* 0x000000a0003c8947 */ /* 0x002fea0003800000 */
.L_x_80:
[----:B------:R-:W-:Y:S05]  /*4a80*/  BRA.U !UP4, `(.L_x_82) ;  /* 0x000000010c347547 */ /* 0x000fea000b800000 */
[----:B------:R-:W-:Y:S01]  /*4a90*/  UPLOP3.LUT UP0, UPT, UPT, UPT, UP1, 0x80, 0x8 ;  /* 0x000000000008789c */ /* 0x000fe20003f0f010 */
[----:B-1----:R-:W-:Y:S02]  /*4aa0*/  HFMA2 R0, -RZ, RZ, 0, 5.9604644775390625e-08 ;  /* 0x00000001ff007431 */ /* 0x002fe400000001ff */
[----:B------:R-:W-:Y:S03]  /*4ab0*/  IMAD.MOV.U32 R86, RZ, RZ, 0x1 ;  /* 0x00000001ff567424 */ /* 0x000fe600078e00ff */
[----:B------:R-:W-:Y:S05]  /*4ac0*/  PLOP3.LUT P0, PT, PT, PT, UP0, 0x80, 0x8 ;  /* 0x000000000008781c */ /* 0x000fea0003f0f008 */
[----:B------:R-:W1:Y:S01]  /*4ad0*/  @UP0 LDCU.64 UR10, c[0x0][0xc88] ;  /* 0x00019100ff0a07ac */ /* 0x000e620008000a00 */
[----:B------:R-:W-:Y:S07]  /*4ae0*/  @UP0 UIMAD UR8, UR36, UR4, URZ ;  /* 0x00000004240802a4 */ /* 0x000fee000f8e02ff */
[----:B------:R-:W-:Y:S01]  /*4af0*/  @!P0 PRMT R86, R0, 0x7610, R86 ;  /* 0x0000761000568816 */ /* 0x000fe20000000056 */
[----:B-1----:R-:W-:Y:S03]  /*4b00*/  @UP0 UIMAD.WIDE UR10, UR8, 0x4, UR10 ;  /* 0x00000004080a08a5 */ /* 0x002fe6000f8e020a */
[----:B------:R-:W1:Y:S03]  /*4b10*/  @!UP0 LDCU UR8, c[0x0][0xc80] ;  /* 0x00019000ff0887ac */ /* 0x000e660008000800 */
[----:B------:R-:W-:Y:S01]  /*4b20*/  IMAD.U32 R8, RZ, RZ, UR10 ;  /* 0x0000000aff087e24 */ /* 0x000fe2000f8e00ff */
[----:B------:R-:W-:Y:S05]  /*4b30*/  MOV R9, UR11 ;  /* 0x0000000b00097c02 */ /* 0x000fea0008000f00 */
[----:B-----5:R2:W5:Y:S02]  /*4b40*/  @P0 LDG.E R53, desc[UR46][R8.64] ;  /* 0x0000002e08350981 */ /* 0x020564000c1e1900 */
[----:B-12---:R-:W-:Y:S07]  /*4b50*/  @!P0 IMAD.U32 R53, RZ, RZ, UR8 ;  /* 0x00000008ff358e24 */ /* 0x006fee000f8e00ff */
.L_x_82:
[----:B-----5:R-:W-:Y:S01]  /*4b60*/  @!P4 FSETP.EQ.AND P0, PT, R53, RZ, PT ;  /* 0x000000ff3500c20b */ /* 0x020fe20003f02000 */
[----:B------:R-:W-:Y:S01]  /*4b70*/  @!UPT UIADD3 URZ, UPT, UPT, URZ, URZ, URZ ;  /* 0x000000fffffff290 */ /* 0x000fe2000fffe0ff */
[----:B------:R-:W-:Y:S11]  /*4b80*/  @!P4 BRA `(.L_x_83) ;  /* 0x000000000014c947 */ /* 0x000ff60003800000 */
[----:B------:R-:W-:Y:S02]  /*4b90*/  LOP3.LUT P2, RZ, R86, 0xff, RZ, 0xc0, !PT ;  /* 0x000000ff56ff7812 */ /* 0x000fe4000784c0ff */
[----:B------:R-:W-:Y:S04]  /*4ba0*/  PLOP3.LUT P0, PT, PT, PT, UP0, 0x80, 0x8 ;  /* 0x000000000008781c */ /* 0x000fe80003f0f008 */
[----:B------:R-:W-:Y:S07]  /*4bb0*/  PLOP3.LUT P0, PT, P0, PT, PT, 0x8, 0x80 ;  /* 0x000000000080781c */ /* 0x000fee000070e170 */
[----:B------:R-:W-:Y:S11]  /*4bc0*/  @P2 FSETP.EQ.AND P0, PT, R53, RZ, PT ;  /* 0x000000ff3500220b */ /* 0x000ff60003f02000 */
[----:B------:R-:W-:Y:S02]  /*4bd0*/  @!UPT UIADD3 URZ, UPT, UPT, URZ, URZ, URZ ;  /* 0x000000fffffff290 */ /* 0x000fe4000fffe0ff */
.L_x_83:
[----:B------:R-:W2:Y:S01]  /*4be0*/  SYNCS.PHASECHK.TRANS64.TRYWAIT P2, [UR6+0x70], R24 ;  /* 0x00007018ff0075a7 */ /* 0x000ea20008041106 */
[----:B------:R-:W-:Y:S04]  /*4bf0*/  ELECT P4, URZ, PT ;  /* 0x0000000000ff782f */ /* 0x000fe80003880000 */
[----:B------:R-:W-:Y:S11]  /*4c00*/  PLOP3.LUT P4, PT, P0, P4, PT, 0xf2, 0x2f ;  /* 0x00000000002f781c */ /* 0x000ff60000789e72 */
[----:B------:R-:W-:Y:S02]  /*4c10*/  @!UPT UIADD3 URZ, UPT, UPT, URZ, URZ, URZ ;  /* 0x000000fffffff290 */ /* 0x000fe4000fffe0ff */
[----:B---3--:R-:W-:Y:S05]  /*4c20*/  @!P4 IADD3 R8, P0, PT, R28, 0x980, RZ ;  /* 0x000009801c08c810 */ /* 0x008fea0007f1e0ff */
[----:B-1----:R-:W-:Y:S01]  /*4c30*/  @!P4 IMAD.X R2, RZ, RZ, R29, P0 ;  /* 0x000000ffff02c224 */ /* 0x002fe200000e061d */
[----:B--2---:R-:W-:Y:S07]  /*4c40*/  @!P2 BRA `(.L_x_84) ;  /* 0x0000009c00e0a947 */ /* 0x004fee0003800000 */
.L_x_221:
[----:B------:R-:W-:Y:S01]  /*4c50*/  @!P4 R2UR UR9, R8 ;  /* 0x000000000809c2ca */ /* 0x000fe200000e0000 */
[----:B------:R-:W-:Y:S01]  /*4c60*/  VOTEU.ALL UP2, P4 ;  /* 0x0000000000ff7886 */ /* 0x000fe20002040000 */
[----:B------:R-:W-:Y:S01]  /*4c70*/  @!P4 R2UR UR8, R2 ;  /* 0x000000000208c2ca */ /* 0x000fe200000e0000 */
[----:B------:R-:W-:Y:S01]  /*4c80*/  VOTEU.ALL UP3, P4 ;  /* 0x0000000000ff7886 */ /* 0x000fe20002060000 */
[----:B------:R-:W-:Y:S01]  /*4c90*/  UMOV UR14, 0x0 ;  /* 0x00000000000e7882 */ /* 0x000fe20000000000 */
[----:B------:R-:W-:Y:S01]  /*4ca0*/  UMOV UR15, 0x10000000 ;  /* 0x10000000000f7882 */ /* 0x000fe20000000000 */
[----:B------:R-:W-:Y:S01]  /*4cb0*/  @!UP2 UIADD3 UR56, UPT, UPT, UR6, 0x200, URZ ;  /* 0x000002000638a890 */ /* 0x000fe2000fffe0ff */
[----:B-1----:R-:W-:Y:S01]  /*4cc0*/  @!P4 IMAD.MOV.U32 R0, RZ, RZ, 0x1000 ;  /* 0x00001000ff00c424 */ /* 0x002fe200078e00ff */
[----:B------:R-:W-:Y:S01]  /*4cd0*/  UMOV UR60, UR36 ;  /* 0x00000024003c7c82 */ /* 0x000fe20008000000 */
[----:B------:R-:W-:Y:S01]  /*4ce0*/  @!UP2 UIADD3 UR10, UPT, UPT, UR58, 0x40, URZ ;  /* 0x000000403a0aa890 */ /* 0x000fe2000fffe0ff */
[----:B------:R-:W-:Y:S01]  /*4cf0*/  UMOV UR11, UR59 ;  /* 0x0000003b000b7c82 */ /* 0x000fe20008000000 */
[----:B------:R-:W-:Y:S02]  /*4d00*/  UMOV UR12, UR36 ;  /* 0x00000024000c7c82 */ /* 0x000fe40008000000 */
[----:B------:R-:W-:Y:S01]  /*4d10*/  IMAD.U32 R8, RZ, RZ, UR9 ;  /* 0x00000009ff087e24 */ /* 0x000fe2000f8e00ff */
[----:B------:R-:W-:Y:S01]  /*4d20*/  UMOV UR9, UR57 ;  /* 0x0000003900097c82 */ /* 0x000fe20008000000 */
[----:B------:R-:W-:Y:S01]  /*4d30*/  IMAD.U32 R9, RZ, RZ, UR8 ;  /* 0x00000008ff097e24 */ /* 0x000fe2000f8e00ff */
[----:B------:R-:W-:Y:S02]  /*4d40*/  @!UP2 UIADD3 UR8, UPT, UPT, UR6, 0xa00, URZ ;  /* 0x00000a000608a890 */ /* 0x000fe4000fffe0ff */
[----:B------:R-:W-:Y:S01]  /*4d50*/  @!P4 R2UR UR16, R8 ;  /* 0x000000000810c2ca */ /* 0x000fe200000e0000 */
[----:B------:R-:W-:Y:S01]  /*4d60*/  VOTEU.ALL UP2, P4 ;  /* 0x0000000000ff7886 */ /* 0x000fe20002040000 */
[----:B------:R-:W-:Y:S01]  /*4d70*/  @!P4 R2UR UR17, R9 ;  /* 0x000000000911c2ca */ /* 0x000fe200000e0000 */
[----:B------:R-:W-:Y:S01]  /*4d80*/  UPRMT UR21, UR37, 0x654, UR57 ;  /* 0x0000065425157896 */ /* 0x000fe20008000039 */
[----:B------:R-:W-:Y:S05]  /*4d90*/  @!P4 IADD3 R8, P0, PT, R28, 0x980, RZ ;  /* 0x000009801c08c810 */ /* 0x000fea0007f1e0ff */
[----:B------:R-:W-:Y:S06]  /*4da0*/  @!P4 IMAD.X R2, RZ, RZ, R29, P0 ;  /* 0x000000ffff02c224 */ /* 0x000fec00000e061d */
[----:B------:R1:W-:Y:S01]  /*4db0*/  @!UP3 UTMALDG.3D [UR56], [UR16], desc[UR14] ;  /* 0x00000e381000b5b4 */ /* 0x0003e20008011000 */
[----:B------:R1:W-:Y:S01]  /*4dc0*/  @!UP2 UTMALDG.3D [UR8], [UR16], desc[UR14] ;  /* 0x00000e081000a5b4 */ /* 0x0003e20008011000 */
[----:B------:R1:W-:Y:S01]  /*4dd0*/  @!P4 SYNCS.ARRIVE.TRANS64.RED.A0TR RZ, [UR6+0x50], R0 ;  /* 0x00005000ffffc9a7 */ /* 0x0003e20008300406 */
[----:B------:R-:W-:Y:S01]  /*4de0*/  SYNCS.ARRIVE.TRANS64.RED.A1T0 RZ, [UR21], RZ ;  /* 0x000000ffffff79a7 */ /* 0x000fe20008100415 */
[----:B------:R-:W2:Y:S02]  /*4df0*/  SYNCS.PHASECHK.TRANS64.TRYWAIT P2, [UR6+0x78], R24 ;  /* 0x00007818ff0075a7 */ /* 0x000ea40008041106 */
[----:B-12---:R-:W-:Y:S05]  /*4e00*/  @!P2 BRA `(.L_x_85) ;  /* 0x0000009c0088a947 */ /* 0x006fea0003800000 */
.L_x_223:
        /* <DEDUP_REMOVED lines=8> */
[----:B------:R-:W-:Y:S01]  /*4e90*/  @!UP2 UIADD3 UR48, UPT, UPT, UR6, 0x1200, URZ ;  /* 0x000012000630a890 */ /* 0x000fe2000fffe0ff */
[----:B------:R-:W-:Y:S01]  /*4ea0*/  UMOV UR50, UR58 ;  /* 0x0000003a00327c82 */ /* 0x000fe20008000000 */
[----:B------:R-:W-:Y:S01]  /*4eb0*/  UMOV UR52, UR36 ;  /* 0x0000002400347c82 */ /* 0x000fe20008000000 */
[----:B------:R-:W-:Y:S02]  /*4ec0*/  @!UP2 UIADD3 UR10, UPT, UPT, UR58, 0x40, URZ ;  /* 0x000000403a0aa890 */ /* 0x000fe4000fffe0ff */
[----:B------:R-:W-:Y:S01]  /*4ed0*/  IMAD.U32 R8, RZ, RZ, UR9 ;  /* 0x00000009ff087e24 */ /* 0x000fe2000f8e00ff */
[----:B------:R-:W-:Y:S01]  /*4ee0*/  UMOV UR9, UR49 ;  /* 0x0000003100097c82 */ /* 0x000fe20008000000 */
[----:B------:R-:W-:Y:S01]  /*4ef0*/  IMAD.U32 R9, RZ, RZ, UR8 ;  /* 0x00000008ff097e24 */ /* 0x000fe2000f8e00ff */
[----:B------:R-:W-:Y:S02]  /*4f00*/  @!UP2 UIADD3 UR8, UPT, UPT, UR6, 0x1a00, URZ ;  /* 0x00001a000608a890 */ /* 0x000fe4000fffe0ff */
[----:B------:R-:W-:Y:S01]  /*4f10*/  @!P4 R2UR UR18, R8 ;  /* 0x000000000812c2ca */ /* 0x000fe200000e0000 */
[----:B------:R-:W-:Y:S01]  /*4f20*/  VOTEU.ALL UP2, P4 ;  /* 0x0000000000ff7886 */ /* 0x000fe20002040000 */
[----:B------:R-:W-:Y:S01]  /*4f30*/  @!P4 R2UR UR19, R9 ;  /* 0x000000000913c2ca */ /* 0x000fe200000e0000 */
[----:B------:R-:W-:Y:S01]  /*4f40*/  UMOV UR12, UR36 ;  /* 0x00000024000c7c82 */ /* 0x000fe20008000000 */
[----:B------:R-:W-:Y:S01]  /*4f50*/  UMOV UR11, UR51 ;  /* 0x00000033000b7c82 */ /* 0x000fe20008000000 */
[----:B------:R-:W-:Y:S01]  /*4f60*/  UPRMT UR15, UR37, 0x654, UR49 ;  /* 0x00000654250f7896 */ /* 0x000fe20008000031 */
[----:B------:R-:W-:Y:S05]  /*4f70*/  @!P4 IADD3 R8, P0, PT, R28, 0x980, RZ ;  /* 0x000009801c08c810 */ /* 0x000fea0007f1e0ff */
[----:B------:R-:W-:Y:S04]  /*4f80*/  @!P4 IMAD.X R2, RZ, RZ, R29, P0 ;  /* 0x000000ffff02c224 */ /* 0x000fe800000e061d */
[----:B------:R1:W-:Y:S01]  /*4f90*/  @!UP3 UTMALDG.3D [UR48], [UR18], desc[UR16] ;  /* 0x000010301200b5b4 */ /* 0x0003e20008011000 */
[----:B------:R1:W-:Y:S01]  /*4fa0*/  @!UP2 UTMALDG.3D [UR8], [UR18], desc[UR16] ;  /* 0x000010081200a5b4 */ /* 0x0003e20008011000 */
[----:B------:R1:W-:Y:S01]  /*4fb0*/  @!P4 SYNCS.ARRIVE.TRANS64.RED.A0TR RZ, [UR6+0x58], R0 ;  /* 0x00005800ffffc9a7 */ /* 0x0003e20008300406 */
[----:B------:R-:W-:Y:S01]  /*4fc0*/  SYNCS.ARRIVE.TRANS64.RED.A1T0 RZ, [UR15], RZ ;  /* 0x000000ffffff79a7 */ /* 0x000fe2000810040f */
[----:B------:R-:W2:Y:S02]  /*4fd0*/  SYNCS.PHASECHK.TRANS64.TRYWAIT P2, [UR6+0x80], R24 ;  /* 0x00008018ff0075a7 */ /* 0x000ea40008041106 */
[----:B-12---:R-:W-:Y:S05]  /*4fe0*/  @!P2 BRA `(.L_x_86) ;  /* 0x0000009c0028a947 */ /* 0x006fea0003800000 */
.L_x_225:
[----:B------:R-:W-:Y:S01]  /*4ff0*/  @!P4 R2UR UR9, R8 ;  /* 0x000000000809c2ca */ /* 0x000fe200000e0000 */
[----:B------:R-:W-:Y:S01]  /*5000*/  VOTEU.ALL UP2, P4 ;  /* 0x0000000000ff7886 */ /* 0x000fe20002040000 */
[----:B------:R-:W-:Y:S01]  /*5010*/  @!P4 R2UR UR8, R2 ;  /* 0x000000000208c2ca */ /* 0x000fe200000e0000 */
[----:B------:R-:W-:Y:S01]  /*5020*/  UIADD3 UR42, UPT, UPT, UR58, 0x10, URZ ;  /* 0x000000103a2a7890 */ /* 0x000fe2000fffe0ff */
[----:B-1----:R-:W-:Y:S01]  /*5030*/  @!P4 IMAD.MOV.U32 R0, RZ, RZ, 0x1000 ;  /* 0x00001000ff00c424 */ /* 0x002fe200078e00ff */
[----:B------:R-:W-:Y:S01]  /*5040*/  VOTEU.ALL UP3, P4 ;  /* 0x0000000000ff7886 */ /* 0x000fe20002060000 */
[----:B------:R-:W-:Y:S01]  /*5050*/  @!UP2 UIADD3 UR40, UPT, UPT, UR6, 0x2200, URZ ;  /* 0x000022000628a890 */ /* 0x000fe2000fffe0ff */
[----:B------:R-:W-:Y:S01]  /*5060*/  UMOV UR16, 0x0 ;  /* 0x0000000000107882 */ /* 0x000fe20000000000 */
[----:B------:R-:W-:Y:S01]  /*5070*/  UMOV UR17, 0x10000000 ;  /* 0x1000000000117882 */ /* 0x000fe20000000000 */
        /* <DEDUP_REMOVED lines=21> */
.L_x_227:
        /* <DEDUP_REMOVED lines=9> */
[----:B------:R-:W-:Y:S01]  /*5260*/  SHF.L.U32 R30, RZ, 0x1f, RZ ;  /* 0x0000001fff1e7819 */ /* 0x000fe200000006ff */
[----:B------:R-:W-:Y:S01]  /*5270*/  UMOV UR26, UR42 ;  /* 0x0000002a001a7c82 */ /* 0x000fe20008000000 */
[----:B------:R-:W-:Y:S01]  /*5280*/  UMOV UR28, UR36 ;  /* 0x00000024001c7c82 */ /* 0x000fe20008000000 */
[----:B------:R-:W-:Y:S01]  /*5290*/  @!UP2 UIADD3 UR10, UPT, UPT, UR58, 0x50, URZ ;  /* 0x000000503a0aa890 */ /* 0x000fe2000fffe0ff */
        /* <DEDUP_REMOVED lines=18> */
.L_x_229:
        /* <DEDUP_REMOVED lines=11> */
[----:B------:R-:W-:Y:S02]  /*5470*/  UMOV UR20, UR36 ;  /* 0x0000002400147c82 */ /* 0x000fe40008000000 */
[----:B------:R-:W-:Y:S01]  /*5480*/  IMAD.U32 R8, RZ, RZ, UR9 ;  /* 0x00000009ff087e24 */ /* 0x000fe2000f8e00ff */
[----:B------:R-:W-:Y:S01]  /*5490*/  @!UP2 UIADD3 UR10, UPT, UPT, UR58, 0x60, URZ ;  /* 0x000000603a0aa890 */ /* 0x000fe2000fffe0ff */
[----:B------:R-:W-:Y:S01]  /*54a0*/  IMAD.U32 R9, RZ, RZ, UR8 ;  /* 0x00000008ff097e24 */ /* 0x000fe2000f8e00ff */
[----:B------:R-:W-:Y:S02]  /*54b0*/  @!UP2 UIADD3 UR8, UPT, UPT, UR6, 0xa00, URZ ;  /* 0x00000a000608a890 */ /* 0x000fe4000fffe0ff */
[----:B------:R-:W-:Y:S01]  /*54c0*/  @!P4 R2UR UR26, R8 ;  /* 0x00000000081ac2ca */ /* 0x000fe200000e0000 */
[----:B------:R-:W-:Y:S01]  /*54d0*/  VOTEU.ALL UP2, P4 ;  /* 0x0000000000ff7886 */ /* 0x000fe20002040000 */
[----:B------:R-:W-:Y:S01]  /*54e0*/  @!P4 R2UR UR27, R9 ;  /* 0x00000000091bc2ca */ /* 0x000fe200000e0000 */
[----:B------:R-:W-:Y:S01]  /*54f0*/  UMOV UR9, UR57 ;  /* 0x0000003900097c82 */ /* 0x000fe20008000000 */
[----:B------:R-:W-:Y:S01]  /*5500*/  UMOV UR11, UR59 ;  /* 0x0000003b000b7c82 */ /* 0x000fe20008000000 */
[----:B------:R-:W-:Y:S01]  /*5510*/  UMOV UR12, UR36 ;  /* 0x00000024000c7c82 */ /* 0x000fe20008000000 */
        /* <DEDUP_REMOVED lines=8> */
.L_x_231:
        /* <DEDUP_REMOVED lines=21> */
[----:B------:R-:W-:Y:S05]  /*56f0*/  @!P4 IADD3 R8, P0, PT, R28, 0x980, RZ ;  /* 0x000009801c08c810 */ /* 0x000fea0007f1e0ff */
[----:B------:R-:W-:Y:S05]  /*5700*/  @!P4 IMAD.X R2, RZ, RZ, R29, P0 ;  /* 0x000000ffff02c224 */ /* 0x000fea00000e061d */
[----:B------:R1:W-:Y:S01]  /*5710*/  @!UP3 UTMALDG.3D [UR16], [UR26], desc[UR22] ;  /* 0x000016101a00b5b4 */ /* 0x0003e20008011000 */
[----:B------:R1:W-:Y:S01]  /*5720*/  @!UP2 UTMALDG.3D [UR8], [UR26], desc[UR22] ;  /* 0x000016081a00a5b4 */ /* 0x0003e20008011000 */
[----:B------:R1:W-:Y:S01]  /*5730*/  @!P4 SYNCS.ARRIVE.TRANS64.RED.A0TR RZ, [UR6+0x58], R0 ;  /* 0x00005800ffffc9a7 */ /* 0x0003e20008300406 */
[----:B------:R-:W-:Y:S01]  /*5740*/  SYNCS.ARRIVE.TRANS64.RED.A1T0 RZ, [UR15], RZ ;  /* 0x000000ffffff79a7 */ /* 0x000fe2000810040f */
[----:B------:R-:W2:Y:S02]  /*5750*/  SYNCS.PHASECHK.TRANS64.TRYWAIT P2, [UR6+0x80], R30 ;  /* 0x0000801eff0075a7 */ /* 0x000ea40008041106 */
[----:B-12---:R-:W-:Y:S05]  /*5760*/  @!P2 BRA `(.L_x_90) ;  /* 0x0000009400a8a947 */ /* 0x006fea0003800000 */
.L_x_233:
[----:B------:R-:W2:Y:S01]  /*5770*/  LDC.64 R12, c[0x0][0xf18] ;  /* 0x0003c600ff0c7b82 */ /* 0x000ea20000000a00 */
[----:B------:R-:W-:Y:S01]  /*5780*/  @!P4 R2UR UR8, R2 ;  /* 0x000000000208c2ca */ /* 0x000fe200000e0000 */
[----:B------:R-:W-:Y:S01]  /*5790*/  VOTEU.ALL UP2, P4 ;  /* 0x0000000000ff7886 */ /* 0x000fe20002040000 */
[----:B------:R-:W-:Y:S01]  /*57a0*/  @!P4 R2UR UR9, R8 ;  /* 0x000000000809c2ca */ /* 0x000fe200000e0000 */
[----:B------:R-:W-:Y:S01]  /*57b0*/  UIADD3 UR34, UPT, UPT, UR58, 0x30, URZ ;  /* 0x000000303a227890 */ /* 0x000fe2000fffe0ff */
[----:B-1----:R-:W-:Y:S03]  /*57c0*/  @!P4 IMAD.MOV.U32 R0, RZ, RZ, 0x1000 ;  /* 0x00001000ff00c424 */ /* 0x002fe600078e00ff */
[----:B------:R-:W1:Y:S01]  /*57d0*/  @!P1 LDC R2, c[0x0][0xf0c] ;  /* 0x0003c300ff029b82 */ /* 0x000e620000000800 */
[----:B------:R-:W-:Y:S01]  /*57e0*/  @!UP2 UIADD3 UR32, UPT, UPT, UR6, 0x2200, URZ ;  /* 0x000022000620a890 */ /* 0x000fe2000fffe0ff */
[----:B------:R-:W-:Y:S01]  /*57f0*/  @P3 SHF.R.U32.HI R25, RZ, 0x10, R17 ;  /* 0x00000010ff193819 */ /* 0x000fe20000011611 */
[----:B------:R-:W-:Y:S01]  /*5800*/  VOTEU.ALL UP3, P4 ;  /* 0x0000000000ff7886 */ /* 0x000fe20002060000 */
[----:B------:R-:W-:Y:S01]  /*5810*/  UMOV UR16, 0x0 ;  /* 0x0000000000107882 */ /* 0x000fe20000000000 */
[----:B------:R-:W-:Y:S01]  /*5820*/  UMOV UR17, 0x10000000 ;  /* 0x1000000000117882 */ /* 0x000fe20000000000 */
[----:B------:R-:W-:Y:S01]  /*5830*/  UMOV UR33, UR41 ;  /* 0x0000002900217c82 */ /* 0x000fe20008000000 */
[----:B------:R-:W-:Y:S01]  /*5840*/  UMOV UR35, UR59 ;  /* 0x0000003b00237c82 */ /* 0x000fe20008000000 */
[----:B------:R-:W-:Y:S01]  /*5850*/  IMAD.U32 R9, RZ, RZ, UR8 ;  /* 0x00000008ff097e24 */ /* 0x000fe2000f8e00ff */
[----:B------:R-:W-:Y:S01]  /*5860*/  @!UP2 UIADD3 UR10, UPT, UPT, UR58, 0x70, URZ ;  /* 0x000000703a0aa890 */ /* 0x000fe2000fffe0ff */
[----:B------:R-:W-:Y:S01]  /*5870*/  IMAD.U32 R8, RZ, RZ, UR9 ;  /* 0x00000009ff087e24 */ /* 0x000fe2000f8e00ff */
[----:B------:R-:W-:Y:S01]  /*5880*/  @!UP2 UIADD3 UR8, UPT, UPT, UR6, 0x2a00, URZ ;  /* 0x00002a000608a890 */ /* 0x000fe2000fffe0ff */
[----:B------:R-:W-:Y:S01]  /*5890*/  VIADD R27, R27, 0x1 ;  /* 0x000000011b1b7836 */ /* 0x000fe20000000000 */
[----:B------:R-:W-:Y:S01]  /*58a0*/  @!P4 R2UR UR19, R9 ;  /* 0x000000000913c2ca */ /* 0x000fe200000e0000 */
[----:B------:R-:W-:Y:S01]  /*58b0*/  VOTEU.ALL UP2, P4 ;  /* 0x0000000000ff7886 */ /* 0x000fe20002040000 */
[----:B------:R-:W-:Y:S01]  /*58c0*/  @!P4 R2UR UR18, R8 ;  /* 0x000000000812c2ca */ /* 0x000fe200000e0000 */
[----:B------:R-:W-:Y:S01]  /*58d0*/  UMOV UR9, UR41 ;  /* 0x0000002900097c82 */ /* 0x000fe20008000000 */
[----:B------:R-:W3:Y:S01]  /*58e0*/  LDC.64 R8, c[0x0][0xf10] ;  /* 0x0003c400ff087b82 */ /* 0x000ee20000000a00 */
[----:B------:R-:W-:Y:S01]  /*58f0*/  UMOV UR11, UR59 ;  /* 0x0000003b000b7c82 */ /* 0x000fe20008000000 */
[----:B------:R-:W-:Y:S09]  /*5900*/  UMOV UR12, UR36 ;  /* 0x00000024000c7c82 */ /* 0x000ff20008000000 */
[----:B------:R1:W-:Y:S01]  /*5910*/  @!UP3 UTMALDG.3D [UR32], [UR18], desc[UR16] ;  /* 0x000010201200b5b4 */ /* 0x0003e20008011000 */
[----:B------:R1:W-:Y:S01]  /*5920*/  @!UP2 UTMALDG.3D [UR8], [UR18], desc[UR16] ;  /* 0x000010081200a5b4 */ /* 0x0003e20008011000 */
[----:B------:R5:W-:Y:S01]  /*5930*/  @!P4 SYNCS.ARRIVE.TRANS64.RED.A0TR RZ, [UR6+0x60], R0 ;  /* 0x00006000ffffc9a7 */ /* 0x000be20008300406 */
[C---:B---3--:R-:W-:Y:S01]  /*5940*/  @!P1 IMAD.HI.U32 R8, R11.reuse, R8, RZ ;  /* 0x000000080b089227 */ /* 0x048fe200078e00ff */
[----:B--2---:R-:W-:Y:S02]  /*5950*/  @!P1 ISETP.NE.AND P0, PT, R12, 0x1, PT ;  /* 0x000000010c00980c */ /* 0x004fe40003f05270 */
[----:B-1----:R-:W-:Y:S01]  /*5960*/  @!P1 ISETP.NE.AND P2, PT, R2, 0x1, PT ;  /* 0x000000010200980c */ /* 0x002fe20003f45270 */
[C---:B------:R-:W-:Y:S01]  /*5970*/  @!P1 IMAD.HI.U32 R13, R10.reuse, R13, RZ ;  /* 0x0000000d0a0d9227 */ /* 0x040fe200078e00ff */
[----:B------:R-:W-:Y:S04]  /*5980*/  @!P1 SHF.R.U32.HI R8, RZ, R9, R8 ;  /* 0x00000009ff089219 */ /* 0x000fe80000011608 */
[----:B------:R-:W-:Y:S01]  /*5990*/  @!P1 SEL R8, R11, R8, !P2 ;  /* 0x000000080b089207 */ /* 0x000fe20005000000 */
[----:B------:R-:W-:Y:S01]  /*59a0*/  SYNCS.ARRIVE.TRANS64.RED.A1T0 RZ, [UR14], RZ ;  /* 0x000000ffffff79a7 */ /* 0x000fe2000810040e */
[----:B------:R-:W1:Y:S01]  /*59b0*/  SYNCS.PHASECHK.TRANS64.TRYWAIT P5, [UR6+0x88], R30 ;  /* 0x0000881eff0075a7 */ /* 0x000e6200080a1106 */
[----:B-----5:R-:W2:Y:S02]  /*59c0*/  @!P1 LDC R0, c[0x0][0xf20] ;  /* 0x0003c800ff009b82 */ /* 0x020ea40000000800 */
[----:B--2---:R-:W-:Y:S04]  /*59d0*/  @!P1 SHF.R.U32.HI R0, RZ, R0, R13 ;  /* 0x00000000ff009219 */ /* 0x004fe8000001160d */
[----:B------:R-:W-:Y:S05]  /*59e0*/  @!P1 SEL R9, R10, R0, !P0 ;  /* 0x000000000a099207 */ /* 0x000fea0004000000 */
[----:B------:R-:W-:Y:S02]  /*59f0*/  @!P1 IMAD.IADD R0, R9, 0x1, -R8 ;  /* 0x0000000109009824 */ /* 0x000fe400078e0a08 */
[----:B------:R-:W-:Y:S02]  /*5a00*/  @!P1 IMAD.IADD R8, R8, 0x1, -R9 ;  /* 0x0000000108089824 */ /* 0x000fe400078e0a09 */
[----:B------:R-:W-:Y:S02]  /*5a10*/  @!P1 IMAD R11, R0, R2, R11 ;  /* 0x00000002000b9224 */ /* 0x000fe400078e020b */
[----:B------:R-:W-:Y:S01]  /*5a20*/  @!P1 IMAD R10, R8, R12, R10 ;  /* 0x0000000c080a9224 */ /* 0x000fe200078e020a */
[----:B-1----:R-:W-:Y:S06]  /*5a30*/  @!P5 BRA `(.L_x_91) ;  /* 0x00000094000cd947 */ /* 0x002fec0003800000 */
.L_x_235:
[----:B------:R-:W-:Y:S01]  /*5a40*/  @!P4 IADD3 R2, P0, PT, R28, 0x980, RZ ;  /* 0x000009801c02c810 */ /* 0x000fe20007f1e0ff */
[----:B------:R-:W-:Y:S01]  /*5a50*/  VOTEU.ALL UP2, P4 ;  /* 0x0000000000ff7886 */ /* 0x000fe20002040000 */
[----:B------:R-:W-:Y:S01]  /*5a60*/  VOTEU.ALL UP3, P4 ;  /* 0x0000000000ff7886 */ /* 0x000fe20002060000 */
[----:B------:R-:W-:Y:S01]  /*5a70*/  UMOV UR33, UR25 ;  /* 0x0000001900217c82 */ /* 0x000fe20008000000 */
[----:B------:R-:W-:Y:S01]  /*5a80*/  @!P4 R2UR UR9, R2 ;  /* 0x000000000209c2ca */ /* 0x000fe200000e0000 */
[----:B-1----:R-:W-:Y:S01]  /*5a90*/  @!P4 IMAD.X R0, RZ, RZ, R29, P0 ;  /* 0x000000ffff00c224 */ /* 0x002fe200000e061d */
[----:B------:R-:W-:Y:S01]  /*5aa0*/  @!UP2 UIADD3 UR35, UPT, UPT, UR59, 0x40, URZ ;  /* 0x000000403b23a890 */ /* 0x000fe2000fffe0ff */
[----:B------:R-:W-:Y:S01]  /*5ab0*/  VIADD R2, R10, UR38 ;  /* 0x000000260a027c36 */ /* 0x000fe20008000000 */
[----:B------:R-:W-:Y:S01]  /*5ac0*/  @!UP2 UIADD3 UR32, UPT, UPT, UR6, 0x3200, URZ ;  /* 0x000032000620a890 */ /* 0x000fe2000fffe0ff */
[----:B------:R-:W-:Y:S01]  /*5ad0*/  ISETP.NE.AND P0, PT, R27, 0x2, PT ;  /* 0x000000021b00780c */ /* 0x000fe20003f05270 */
[----:B------:R-:W-:Y:S01]  /*5ae0*/  @!UP2 UIADD3 UR26, UPT, UPT, UR58, 0x70, URZ ;  /* 0x000000703a1aa890 */ /* 0x000fe2000fffe0ff */
[----:B------:R-:W-:Y:S01]  /*5af0*/  @!P4 R2UR UR8, R0 ;  /* 0x000000000008c2ca */ /* 0x000fe200000e0000 */
[----:B------:R-:W-:Y:S01]  /*5b00*/  @!UP2 UIADD3 UR24, UPT, UPT, UR6, 0x3a00, URZ ;  /* 0x00003a000618a890 */ /* 0x000fe2000fffe0ff */
[----:B------:R-:W-:Y:S01]  /*5b10*/  VIADD R0, R11, UR39 ;  /* 0x000000270b007c36 */ /* 0x000fe20008000000 */
[----:B------:R-:W-:Y:S01]  /*5b20*/  VOTEU.ALL UP2, P4 ;  /* 0x0000000000ff7886 */ /* 0x000fe20002040000 */
[----:B------:R-:W-:Y:S01]  /*5b30*/  UMOV UR28, UR36 ;  /* 0x00000024001c7c82 */ /* 0x000fe20008000000 */
[----:B------:R-:W-:Y:S01]  /*5b40*/  UMOV UR27, UR35 ;  /* 0x00000023001b7c82 */ /* 0x000fe20008000000 */
[----:B------:R-:W-:Y:S01]  /*5b50*/  IMAD.U32 R8, RZ, RZ, UR9 ;  /* 0x00000009ff087e24 */ /* 0x000fe2000f8e00ff */
[----:B------:R-:W-:Y:S01]  /*5b60*/  UMOV UR9, 0x10000000 ;  /* 0x1000000000097882 */ /* 0x000fe20000000000 */
[----:B------:R-:W-:Y:S02]  /*5b70*/  R2UR UR12, R2 ;  /* 0x00000000020c72ca */ /* 0x000fe400000e0000 */
[----:B------:R-:W-:Y:S02]  /*5b80*/  R2UR UR20, R0 ;  /* 0x00000000001472ca */ /* 0x000fe400000e0000 */
[----:B------:R-:W-:Y:S01]  /*5b90*/  @!P4 R2UR UR10, R8 ;  /* 0x00000000080ac2ca */ /* 0x000fe200000e0000 */
[----:B------:R-:W-:Y:S01]  /*5ba0*/  IMAD.U32 R9, RZ, RZ, UR8 ;  /* 0x00000008ff097e24 */ /* 0x000fe2000f8e00ff */
[----:B------:R-:W-:Y:S01]  /*5bb0*/  UMOV UR8, 0x0 ;  /* 0x0000000000087882 */ /* 0x000fe20000000000 */
[----:B------:R-:W-:Y:S02]  /*5bc0*/  SEL R0, RZ, 0x1, P0 ;  /* 0x00000001ff007807 */ /* 0x000fe40000000000 */
[----:B------:R-:W-:Y:S02]  /*5bd0*/  SEL R27, R27, RZ, P0 ;  /* 0x000000ff1b1b7207 */ /* 0x000fe40000000000 */
[----:B------:R-:W-:Y:S02]  /*5be0*/  @!P4 R2UR UR11, R9 ;  /* 0x00000000090bc2ca */ /* 0x000fe400000e0000 */
[----:B------:R-:W-:Y:S11]  /*5bf0*/  LOP3.LUT R26, R26, R0, RZ, 0x3c, !PT ;  /* 0x000000001a1a7212 */ /* 0x000ff600078e3cff */
[----:B------:R1:W-:Y:S01]  /*5c00*/  @!UP3 UTMALDG.3D [UR32], [UR10], desc[UR8] ;  /* 0x000008200a00b5b4 */ /* 0x0003e20008011000 */
[----:B------:R2:W-:Y:S01]  /*5c10*/  @!UP2 UTMALDG.3D [UR24], [UR10], desc[UR8] ;  /* 0x000008180a00a5b4 */ /* 0x0005e20008011000 */
[----:B------:R2:W-:Y:S01]  /*5c20*/  @!P4 SYNCS.ARRIVE.TRANS64.RED.A0TR RZ, [UR6+0x68], R23 ;  /* 0x00006817ffffc9a7 */ /* 0x0005e20008300406 */
[----:B------:R-:W-:Y:S01]  /*5c30*/  UPLOP3.LUT UP2, UPT, UPT, UPT, UPT, 0x80, 0x8 ;  /* 0x000000000008789c */ /* 0x000fe20003f4f070 */
[----:B------:R-:W-:Y:S01]  /*5c40*/  SYNCS.ARRIVE.TRANS64.RED.A1T0 RZ, [UR13], RZ ;  /* 0x000000ffffff79a7 */ /* 0x000fe2000810040d */
[----:B-1----:R-:W-:Y:S01]  /*5c50*/  @P3 R2UR UR36, R25 ;  /* 0x00000000192432ca */ /* 0x002fe200000e0000 */
[----:B------:R-:W-:Y:S03]  /*5c60*/  @!UPT UIADD3 URZ, UPT, UPT, URZ, URZ, URZ ;  /* 0x000000fffffff290 */ /* 0x000fe6000fffe0ff */
[----:B------:R-:W-:Y:S11]  /*5c70*/  @P3 BRA `(.L_x_92) ;  /* 0xffffffe8005c3947 */ /* 0x000ff6000383ffff */
[----:B------:R-:W1:Y:S02]  /*5c80*/  SYNCS.PHASECHK.TRANS64.TRYWAIT P0, [UR6+0x70], R24 ;  /* 0x00007018ff0075a7 */ /* 0x000e640008001106 */
[----:B-1----:R-:W-:Y:S05]  /*5c90*/  @!P0 BRA `(.L_x_93) ;  /* 0x00000090008c8947 */ /* 0x002fea0003800000 */
.L_x_237:
[----:B------:R-:W3:Y:S02]  /*5ca0*/  SYNCS.PHASECHK.TRANS64.TRYWAIT P0, [UR6+0x78], R24 ;  /* 0x00007818ff0075a7 */ /* 0x000ee40008001106 */
[----:B---3--:R-:W-:Y:S05]  /*5cb0*/  @!P0 BRA `(.L_x_94) ;  /* 0x00000090009c8947 */ /* 0x008fea0003800000 */
.L_x_239:
[----:B------:R-:W3:Y:S01]  /*5cc0*/  SYNCS.PHASECHK.TRANS64.TRYWAIT P0, [UR6+0x80], R24 ;  /* 0x00008018ff0075a7 */ /* 0x000ee20008001106 */
[----:B-1----:R-:W-:Y:S01]  /*5cd0*/  HFMA2 R0, -RZ, RZ, 0, 5.9604644775390625e-08 ;  /* 0x00000001ff007431 */ /* 0x002fe200000001ff */
[----:B---3--:R-:W-:Y:S06]  /*5ce0*/  @!P0 BRA `(.L_x_95) ;  /* 0x0000009000a88947 */ /* 0x008fec0003800000 */
.L_x_241:
[----:B-1----:R-:W-:Y:S02]  /*5cf0*/  MOV R2, UR6 ;  /* 0x0000000600027c02 */ /* 0x002fe40008000f00 */
[----:B------:R-:W-:-:S07]  /*5d00*/  SHF.L.U32 R0, R0, 0x1f, RZ ;  /* 0x0000001f00007819 */ /* 0x000fce00000006ff */
.L_x_96:
[----:B-1----:R1:W3:Y:S02]  /*5d10*/  SYNCS.PHASECHK.TRANS64.TRYWAIT P0, [R2+URZ+0x88], R0 ;  /* 0x00008800020075a7 */ /* 0x0022e400080011ff */
[----:B---3--:R-:W-:Y:S05]  /*5d20*/  @!P0 NANOSLEEP.SYNCS 0x989680 ;  /* 0x009896800000895d */ /* 0x008fea0003900000 */
[----:B------:R-:W3:Y:S02]  /*5d30*/  @!P0 SYNCS.PHASECHK.TRANS64 P0, [R2+URZ+0x88], R0 ;  /* 0x00008800020085a7 */ /* 0x000ee400080010ff */
[----:B--23--:R-:W-:Y:S05]  /*5d40*/  @P0 EXIT ;  /* 0x000000000000094d */ /* 0x00cfea0003800000 */
[----:B------:R-:W-:Y:S05]  /*5d50*/  BRA `(.L_x_96) ;  /* 0xfffffffc00ec7947 */ /* 0x000fea000383ffff */
.L_x_77:
[----:B------:R-:W-:-:S06]  /*5d60*/  UISETP.GE.AND UP1, UPT, UR11, 0x4, UPT ;  /* 0x000000040b00788c */ /* 0x000fcc000bf26270 */
[----:B------:R-:W-:-:S13]  /*5d70*/  PLOP3.LUT P0, PT, PT, PT, UP1, 0x80, 0x8 ;  /* 0x000000000008781c */ /* 0x000fda0003f0f018 */
[----:B-1----:R-:W-:Y:S05]  /*5d80*/  @!P0 EXIT ;  /* 0x000000000000894d */ /* 0x002fea0003800000 */
[----:B------:R-:W-:Y:S01]  /*5d90*/  BAR.SYNC.DEFER_BLOCKING 0x6, 0xa0 ;  /* 0x0182800000007b1d */ /* 0x000fe20000010000 */
[----:B------:R-:W-:Y:S01]  /*5da0*/  IMAD.SHL.U32 R97, R3, 0x10, RZ ;  /* 0x0000001003617824 */ /* 0x000fe200078e00ff */
[----:B------:R-:W-:Y:S01]  /*5db0*/  LOP3.LUT R98, R99, 0x3, RZ, 0xc0, !PT ;  /* 0x0000000363627812 */ /* 0x000fe200078ec0ff */
[C---:B------:R-:W-:Y:S01]  /*5dc0*/  IMAD.SHL.U32 R96, R3.reuse, 0x2, RZ ;  /* 0x0000000203607824 */ /* 0x040fe200078e00ff */
[----:B------:R-:W-:Y:S01]  /*5dd0*/  CS2R R92, SRZ ;  /* 0x00000000005c7805 */ /* 0x000fe2000001ff00 */
[----:B------:R-:W-:Y:S01]  /*5de0*/  IMAD.U32 R3, R3, 0x10000, RZ ;  /* 0x0001000003037824 */ /* 0x000fe200078e00ff */
[----:B------:R-:W-:Y:S02]  /*5df0*/  UMOV UR51, 0x400 ;  /* 0x0000040000337882 */ /* 0x000fe40000000000 */
[----:B------:R-:W1:Y:S01]  /*5e00*/  LDC R90, c[0x0][0x370] ;  /* 0x0000dc00ff5a7b82 */ /* 0x000e620000000800 */
[----:B------:R-:W-:Y:S01]  /*5e10*/  ULEA UR51, UR37, UR51, 0x18 ;  /* 0x0000003325337291 */ /* 0x000fe2000f8ec0ff */
[C---:B------:R-:W-:Y:S01]  /*5e20*/  LOP3.LUT R0, R97.reuse, 0x40, RZ, 0xc0, !PT ;  /* 0x0000004061007812 */ /* 0x040fe200078ec0ff */
[----:B------:R-:W-:Y:S01]  /*5e30*/  IMAD.MOV.U32 R94, RZ, RZ, RZ ;  /* 0x000000ffff5e7224 */ /* 0x000fe200078e00ff */
[----:B------:R-:W-:Y:S01]  /*5e40*/  LOP3.LUT R2, R97, 0x1b0, RZ, 0xc0, !PT ;  /* 0x000001b061027812 */ /* 0x000fe200078ec0ff */
[----:B------:R-:W-:Y:S01]  /*5e50*/  UIADD3 UR4, UPT, UPT, UR51, 0x200, URZ ;  /* 0x0000020033047890 */ /* 0x000fe2000fffe0ff */
[----:B------:R-:W-:Y:S01]  /*5e60*/  LOP3.LUT R96, R0, 0x8, R96, 0xf8, !PT ;  /* 0x0000000800607812 */ /* 0x000fe200078ef860 */
[----:B------:R-:W-:Y:S01]  /*5e70*/  IMAD.SHL.U32 R0, R99, 0x200, RZ ;  /* 0x0000020063007824 */ /* 0x000fe200078e00ff */
[----:B------:R-:W2:Y:S01]  /*5e80*/  LDC R49, c[0x0][0xf0c] ;  /* 0x0003c300ff317b82 */ /* 0x000ea20000000800 */
[----:B------:R-:W-:Y:S01]  /*5e90*/  LOP3.LUT R3, R3, 0x200000, RZ, 0xc0, !PT ;  /* 0x0020000003037812 */ /* 0x000fe200078ec0ff */
[----:B------:R-:W-:Y:S01]  /*5ea0*/  IMAD.MOV.U32 R102, RZ, RZ, RZ ;  /* 0x000000ffff667224 */ /* 0x000fe200078e00ff */
[----:B------:R-:W-:Y:S01]  /*5eb0*/  LOP3.LUT P0, RZ, R97, 0x40, RZ, 0xc0, !PT ;  /* 0x0000004061ff7812 */ /* 0x000fe2000780c0ff */
[----:B------:R-:W-:Y:S01]  /*5ec0*/  IMAD.U32 R88, RZ, RZ, UR4 ;  /* 0x00000004ff587e24 */ /* 0x000fe2000f8e00ff */
[----:B------:R-:W-:Y:S01]  /*5ed0*/  LOP3.LUT R0, R2, 0x200, R0, 0xf8, !PT ;  /* 0x0000020002007812 */ /* 0x000fe200078ef800 */
[----:B------:R-:W3:Y:S02]  /*5ee0*/  LDCU.64 UR58, c[0x0][0x348] ;  /* 0x00006900ff3a77ac */ /* 0x000ee40008000a00 */
[----:B------:R-:W4:Y:S01]  /*5ef0*/  LDC R87, c[0x0][0xf20] ;  /* 0x0003c800ff577b82 */ /* 0x000f220000000800 */
[----:B------:R-:W3:Y:S01]  /*5f00*/  LDS R95, [UR51+0x130] ;  /* 0x00013033ff5f7984 */ /* 0x000ee20008000800 */
[----:B------:R-:W-:Y:S01]  /*5f10*/  LOP3.LUT R96, R0, R96, RZ, 0xfc, !PT ;  /* 0x0000006000607212 */ /* 0x000fe200078efcff */
[----:B------:R-:W1:Y:S01]  /*5f20*/  LDCU.64 UR44, c[0x0][0xc88] ;  /* 0x00019100ff2c77ac */ /* 0x000e620008000a00 */
[----:B------:R-:W-:Y:S01]  /*5f30*/  P2R R0, PR, RZ, 0x1 ;  /* 0x00000001ff007803 */ /* 0x000fe20000000000 */
[----:B------:R-:W1:Y:S03]  /*5f40*/  LDCU.64 UR48, c[0x0][0xc90] ;  /* 0x00019200ff3077ac */ /* 0x000e660008000a00 */
[----:B------:R-:W1:Y:S01]  /*5f50*/  LDC R48, c[0x0][0xf30] ;  /* 0x0003cc00ff307b82 */ /* 0x000e620000000800 */
[----:B------:R-:W-:Y:S01]  /*5f60*/  UMOV UR56, URZ ;  /* 0x000000ff00387c82 */ /* 0x000fe20008000000 */
[----:B------:R-:W-:-:S06]  /*5f70*/  UMOV UR57, URZ ;  /* 0x000000ff00397c82 */ /* 0x000fcc0008000000 */
[----:B------:R-:W1:Y:S08]  /*5f80*/  LDC.64 R84, c[0x0][0xf10] ;  /* 0x0003c400ff547b82 */ /* 0x000e700000000a00 */
[----:B------:R-:W1:Y:S08]  /*5f90*/  LDC.64 R46, c[0x0][0xf18] ;  /* 0x0003c600ff2e7b82 */ /* 0x000e700000000a00 */
[----:B------:R-:W1:Y:S08]  /*5fa0*/  LDC.64 R44, c[0x0][0xf28] ;  /* 0x0003ca00ff2c7b82 */ /* 0x000e700000000a00 */
[----:B------:R-:W1:Y:S01]  /*5fb0*/  LDC.64 R82, c[0x0][0xcb0] ;  /* 0x00032c00ff527b82 */ /* 0x000e620000000a00 */
[----:B---3--:R-:W-:-:S07]  /*5fc0*/  IMAD.IADD R95, R95, 0x1, R3 ;  /* 0x000000015f5f7824 */ /* 0x008fce00078e0203 */
[----:B------:R-:W3:Y:S08]  /*5fd0*/  LDC.64 R80, c[0x0][0xca8] ;  /* 0x00032a00ff507b82 */ /* 0x000ef00000000a00 */
[----:B--2-4-:R-:W1:Y:S02]  /*5fe0*/  LDC R89, c[0x0][0x374] ;  /* 0x0000dd00ff597b82 */ /* 0x014e640000000800 */
.L_x_188:
[----:B------:R-:W-:Y:S02]  /*5ff0*/  LEA R0, R102, UR51, 0x3 ;  /* 0x0000003366007c11 */ /* 0x000fe4000f8e18ff */
[----:B------:R-:W-:Y:S02]  /*6000*/  SHF.L.U32 R2, R92, 0x1f, RZ ;  /* 0x0000001f5c027819 */ /* 0x000fe400000006ff */
[----:B------:R-:W-:Y:S02]  /*6010*/  LEA R16, R102, UR51, 0x4 ;  /* 0x0000003366107c11 */ /* 0x000fe4000f8e20ff */
[----:B------:R-:W2:Y:S02]  /*6020*/  SYNCS.PHASECHK.TRANS64.TRYWAIT P0, [R0+URZ+0xa0], R2 ;  /* 0x0000a002000075a7 */ /* 0x000ea400080011ff */
[----:B-12---:R-:W-:Y:S05]  /*6030*/  @!P0 BRA `(.L_x_97) ;  /* 0x0000008c00ec8947 */ /* 0x006fea0003800000 */
.L_x_242:
[----:B------:R-:W4:Y:S01]  /*6040*/  LDC.64 R10, c[0x0][0xf10] ;  /* 0x0003c400ff0a7b82 */ /* 0x000f220000000a00 */
[----:B------:R-:W3:Y:S01]  /*6050*/  LDS.128 R16, [R16+0x110] ;  /* 0x0001100010107984 */ /* 0x000ee20000000c00 */
[----:B-1----:R-:W-:Y:S01]  /*6060*/  ISETP.NE.AND P1, PT, R48, 0x1, PT ;  /* 0x000000013000780c */ /* 0x002fe20003f25270 */
[----:B--2---:R-:W-:Y:S01]  /*6070*/  VIADD R0, R0, 0xb0 ;  /* 0x000000b000007836 */ /* 0x004fe20000000000 */
[----:B------:R-:W-:Y:S04]  /*6080*/  ISETP.GE.AND P0, PT, R43, 0x1, PT ;  /* 0x000000012b00780c */ /* 0x000fe80003f06270 */
[----:B------:R-:W1:Y:S01]  /*6090*/  LDC.64 R8, c[0x0][0xf18] ;  /* 0x0003c600ff087b82 */ /* 0x000e620000000a00 */
[----:B------:R-:W-:Y:S01]  /*60a0*/  PRMT R0, RZ, 0x654, R0 ;  /* 0x00000654ff007816 */ /* 0x000fe20000000000 */
[----:B------:R-:W-:Y:S01]  /*60b0*/  @!PT LDS RZ, [RZ] ;  /* 0x00000000fffff984 */ /* 0x000fe20000000800 */
[----:B------:R-:W-:Y:S01]  /*60c0*/  @!PT LDS RZ, [RZ] ;  /* 0x00000000fffff984 */ /* 0x000fe20000000800 */
[----:B------:R-:W-:Y:S01]  /*60d0*/  @!PT LDS RZ, [RZ] ;  /* 0x00000000fffff984 */ /* 0x000fe20000000800 */
[----:B------:R-:W-:Y:S01]  /*60e0*/  @!PT LDS RZ, [RZ] ;  /* 0x00000000fffff984 */ /* 0x000fe20000000800 */
[----:B------:R2:W-:Y:S06]  /*60f0*/  MEMBAR.ALL.CTA ;  /* 0x0000000000007992 */ /* 0x0005ec0000008000 */
[----:B--2---:R-:W2:Y:S01]  /*6100*/  FENCE.VIEW.ASYNC.S ;  /* 0x00000000000073c6 */ /* 0x004ea20000000000 */
[----:B------:R-:W1:Y:S08]  /*6110*/  @!P1 LDC R12, c[0x0][0xf20] ;  /* 0x0003c800ff0c9b82 */ /* 0x000e700000000800 */
[----:B------:R-:W1:Y:S01]  /*6120*/  @!P1 LDC R7, c[0x0][0xf0c] ;  /* 0x0003c300ff079b82 */ /* 0x000e620000000800 */
[----:B--2---:R2:W-:Y:S01]  /*6130*/  SYNCS.ARRIVE.TRANS64.RED.A1T0 RZ, [R0+URZ], RZ ;  /* 0x000000ff00ff79a7 */ /* 0x0045e200081004ff */
[----:B---3--:R-:W-:Y:S04]  /*6140*/  LOP3.LUT P4, RZ, R18, 0x1, RZ, 0xc0, !PT ;  /* 0x0000000112ff7812 */ /* 0x008fe8000788c0ff */
[----:B------:R-:W-:Y:S09]  /*6150*/  P2R R100, PR, RZ, 0x10 ;  /* 0x00000010ff647803 */ /* 0x000ff20000000000 */
[----:B------:R-:W-:Y:S02]  /*6160*/  @P4 MOV R51, R16 ;  /* 0x0000001000334202 */ /* 0x000fe40000000f00 */
[----:B------:R-:W-:Y:S01]  /*6170*/  @P4 LOP3.LUT R50, R17, 0xffff, RZ, 0xc0, !PT ;  /* 0x0000ffff11324812 */ /* 0x000fe200078ec0ff */
[----:B--2-4-:R-:W-:Y:S06]  /*6180*/  @!P0 BRA `(.L_x_98) ;  /* 0x0000000000a48947 */ /* 0x014fec0003800000 */
[----:B------:R-:W-:Y:S01]  /*6190*/  IMAD.HI.U32 R0, R89, R47, RZ ;  /* 0x0000002f59007227 */ /* 0x000fe200078e00ff */
[----:B------:R-:W-:Y:S02]  /*61a0*/  ISETP.NE.AND P0, PT, R46, 0x1, PT ;  /* 0x000000012e00780c */ /* 0x000fe40003f05270 */
[----:B------:R-:W-:Y:S01]  /*61b0*/  ISETP.NE.AND P2, PT, R43, 0x1, PT ;  /* 0x000000012b00780c */ /* 0x000fe20003f45270 */
[----:B------:R-:W-:Y:S01]  /*61c0*/  IMAD.HI.U32 R4, R90, R84, RZ ;  /* 0x000000545a047227 */ /* 0x000fe200078e00ff */
[----:B------:R-:W-:Y:S02]  /*61d0*/  SHF.R.U32.HI R0, RZ, R87, R0 ;  /* 0x00000057ff007219 */ /* 0x000fe40000011600 */
[----:B------:R-:W-:Y:S01]  /*61e0*/  ISETP.NE.AND P3, PT, R49, 0x1, PT ;  /* 0x000000013100780c */ /* 0x000fe20003f65270 */
[----:B------:R-:W-:Y:S01]  /*61f0*/  IMAD.HI.U32 R6, R50, R47, RZ ;  /* 0x0000002f32067227 */ /* 0x000fe200078e00ff */
[-C--:B------:R-:W-:Y:S02]  /*6200*/  SHF.R.U32.HI R4, RZ, R85.reuse, R4 ;  /* 0x00000055ff047219 */ /* 0x080fe40000011604 */
[----:B------:R-:W-:Y:S01]  /*6210*/  SEL R0, R89, R0, !P0 ;  /* 0x0000000059007207 */ /* 0x000fe20004000000 */
[----:B------:R-:W-:Y:S01]  /*6220*/  IMAD.HI.U32 R5, R51, R84, RZ ;  /* 0x0000005433057227 */ /* 0x000fe200078e00ff */
[----:B------:R-:W-:Y:S03]  /*6230*/  SEL R4, R90, R4, !P3 ;  /* 0x000000045a047207 */ /* 0x000fe60005800000 */
[-C--:B------:R-:W-:Y:S01]  /*6240*/  IMAD.HI.U32 R3, R0, R44.reuse, RZ ;  /* 0x0000002c00037227 */ /* 0x080fe200078e00ff */
[----:B------:R-:W-:Y:S03]  /*6250*/  SHF.R.U32.HI R5, RZ, R85, R5 ;  /* 0x00000055ff057219 */ /* 0x000fe60000011605 */
[----:B------:R-:W-:Y:S01]  /*6260*/  IMAD.HI.U32 R2, R4, R44, RZ ;  /* 0x0000002c04027227 */ /* 0x000fe200078e00ff */
[----:B------:R-:W-:Y:S02]  /*6270*/  @P2 SHF.R.U32.HI R0, RZ, R45, R3 ;  /* 0x0000002dff002219 */ /* 0x000fe40000011603 */
[----:B------:R-:W-:Y:S02]  /*6280*/  SHF.R.U32.HI R3, RZ, R87, R6 ;  /* 0x00000057ff037219 */ /* 0x000fe40000011606 */
[----:B------:R-:W-:Y:S01]  /*6290*/  @P2 SHF.R.U32.HI R4, RZ, R45, R2 ;  /* 0x0000002dff042219 */ /* 0x000fe20000011602 */
[----:B------:R-:W-:Y:S01]  /*62a0*/  IMAD R0, R43, R0, RZ ;  /* 0x000000002b007224 */ /* 0x000fe200078e02ff */
[----:B------:R-:W-:Y:S02]  /*62b0*/  SEL R3, R50, R3, !P0 ;  /* 0x0000000332037207 */ /* 0x000fe40004000000 */
[----:B------:R-:W-:Y:S01]  /*62c0*/  SEL R2, R51, R5, !P3 ;  /* 0x0000000533027207 */ /* 0x000fe20005800000 */
[----:B------:R-:W-:Y:S01]  /*62d0*/  IMAD R5, R43, R4, RZ ;  /* 0x000000042b057224 */ /* 0x000fe200078e02ff */
[C---:B------:R-:W-:Y:S01]  /*62e0*/  ISETP.GE.AND P0, PT, R3.reuse, R0, PT ;  /* 0x000000000300720c */ /* 0x040fe20003f06270 */
[C---:B------:R-:W-:Y:S03]  /*62f0*/  IMAD.HI.U32 R0, R3.reuse, R44, RZ ;  /* 0x0000002c03007227 */ /* 0x040fe600078e00ff */
[C---:B------:R-:W-:Y:S02]  /*6300*/  ISETP.GE.OR P0, PT, R2.reuse, R5, P0 ;  /* 0x000000050200720c */ /* 0x040fe40000706670 */
[----:B------:R-:W-:Y:S04]  /*6310*/  SHF.R.U32.HI R0, RZ, R45, R0 ;  /* 0x0000002dff007219 */ /* 0x000fe80000011600 */
        /* <DEDUP_REMOVED lines=15> */
[----:B------:R-:W-:Y:S07]  /*6410*/  IMAD R50, R3, R46, R50 ;  /* 0x0000002e03327224 */ /* 0x000fee00078e0232 */
.L_x_98:
[----:B-1----:R-:W-:Y:S01]  /*6420*/  @!P1 IMAD.HI.U32 R2, R50, R9, RZ ;  /* 0x0000000932029227 */ /* 0x002fe200078e00ff */
[----:B------:R-:W-:Y:S01]  /*6430*/  @!P1 ISETP.NE.AND P0, PT, R8, 0x1, PT ;  /* 0x000000010800980c */ /* 0x000fe20003f05270 */
[----:B------:R-:W-:Y:S01]  /*6440*/  USHF.L.U32 UR42, UR20, 0x7, URZ ;  /* 0x00000007142a7899 */ /* 0x000fe200080006ff */
[----:B------:R-:W-:Y:S01]  /*6450*/  @!P1 ISETP.NE.AND P2, PT, R7, 0x1, PT ;  /* 0x000000010700980c */ /* 0x000fe20003f45270 */
[C---:B------:R-:W-:Y:S01]  /*6460*/  @!P1 IMAD.HI.U32 R0, R51.reuse, R10, RZ ;  /* 0x0000000a33009227 */ /* 0x040fe200078e00ff */
[----:B------:R-:W-:Y:S01]  /*6470*/  @!P1 SHF.R.U32.HI R2, RZ, R12, R2 ;  /* 0x0000000cff029219 */ /* 0x000fe20000011602 */
[----:B------:R-:W-:Y:S01]  /*6480*/  USHF.L.U32 UR41, UR12, 0x7, URZ ;  /* 0x000000070c297899 */ /* 0x000fe200080006ff */
[----:B------:R-:W-:Y:S01]  /*6490*/  @P4 SHF.R.U32.HI R91, RZ, 0x10, R17 ;  /* 0x00000010ff5b4819 */ /* 0x000fe20000011611 */
[----:B------:R-:W-:Y:S01]  /*64a0*/  VIADD R102, R102, 0x1 ;  /* 0x0000000166667836 */ /* 0x000fe20000000000 */
[----:B------:R-:W-:Y:S01]  /*64b0*/  @!P1 SEL R2, R50, R2, !P0 ;  /* 0x0000000232029207 */ /* 0x000fe20004000000 */
[----:B------:R-:W-:Y:S01]  /*64c0*/  BSSY.RECONVERGENT B6, `(.L_x_99) ;  /* 0x0000028000067945 */ /* 0x000fe20003800200 */
[----:B------:R-:W-:Y:S02]  /*64d0*/  @!P1 SHF.R.U32.HI R0, RZ, R11, R0 ;  /* 0x0000000bff009219 */ /* 0x000fe40000011600 */
[----:B------:R-:W-:Y:S02]  /*64e0*/  LOP3.LUT P0, RZ, R88, 0x90, RZ, 0xc0, !PT ;  /* 0x0000009058ff7812 */ /* 0x000fe4000780c0ff */
[----:B------:R-:W-:Y:S05]  /*64f0*/  @!P1 SEL R3, R51, R0, !P2 ;  /* 0x0000000033039207 */ /* 0x000fea0005000000 */
[----:B------:R-:W-:Y:S02]  /*6500*/  @!P1 IMAD.IADD R0, R2, 0x1, -R3 ;  /* 0x0000000102009824 */ /* 0x000fe400078e0a03 */
[----:B------:R-:W-:Y:S02]  /*6510*/  @!P1 IMAD.IADD R2, R3, 0x1, -R2 ;  /* 0x0000000103029824 */ /* 0x000fe400078e0a02 */
[----:B------:R-:W-:Y:S02]  /*6520*/  @!P1 IMAD R51, R0, R7, R51 ;  /* 0x0000000700339224 */ /* 0x000fe400078e0233 */
[----:B------:R-:W-:Y:S01]  /*6530*/  @!P1 IMAD R50, R2, R8, R50 ;  /* 0x0000000802329224 */ /* 0x000fe200078e0232 */
[----:B------:R-:W-:Y:S06]  /*6540*/  @!P0 BRA `(.L_x_100) ;  /* 0x00000000007c8947 */ /* 0x000fec0003800000 */
[----:B------:R-:W1:Y:S01]  /*6550*/  LDCU.64 UR8, c[0x4][0x80] ;  /* 0x01001000ff0877ac */ /* 0x000e620008000a00 */
[----:B------:R-:W-:Y:S01]  /*6560*/  MOV R2, 0x0 ;  /* 0x0000000000027802 */ /* 0x000fe20000000f00 */
[----:B------:R-:W-:Y:S02]  /*6570*/  HFMA2 R12, -RZ, RZ, 0, 5.9604644775390625e-08 ;  /* 0x00000001ff0c7431 */ /* 0x000fe400000001ff */
[----:B------:R-:W-:Y:S01]  /*6580*/  IMAD.MOV.U32 R8, RZ, RZ, 0x70 ;  /* 0x00000070ff087424 */ /* 0x000fe200078e00ff */
[----:B------:R2:W3:Y:S01]  /*6590*/  LDC.64 R14, c[0x4][R2] ;  /* 0x01000000020e7b82 */ /* 0x0004e20000000a00 */
[----:B------:R-:W4:Y:S01]  /*65a0*/  LDCU.64 UR6, c[0x4][0x88] ;  /* 0x01001100ff0677ac */ /* 0x000f220008000a00 */
[----:B------:R-:W-:Y:S01]  /*65b0*/  IMAD.MOV.U32 R13, RZ, RZ, RZ ;  /* 0x000000ffff0d7224 */ /* 0x000fe200078e00ff */
[----:B------:R-:W2:Y:S01]  /*65c0*/  LDCU.64 UR4, c[0x4][0x8] ;  /* 0x01000100ff0477ac */ /* 0x000ea20008000a00 */
[----:B-1----:R-:W-:Y:S01]  /*65d0*/  MOV R5, UR9 ;  /* 0x0000000900057c02 */ /* 0x002fe20008000f00 */
[----:B------:R-:W-:Y:S01]  /*65e0*/  IMAD.U32 R4, RZ, RZ, UR8 ;  /* 0x00000008ff047e24 */ /* 0x000fe2000f8e00ff */
[----:B----4-:R-:W-:Y:S01]  /*65f0*/  MOV R7, UR7 ;  /* 0x0000000700077c02 */ /* 0x010fe20008000f00 */
[----:B------:R-:W-:Y:S01]  /*6600*/  IMAD.U32 R6, RZ, RZ, UR6 ;  /* 0x00000006ff067e24 */ /* 0x000fe2000f8e00ff */
[----:B--2---:R-:W-:Y:S01]  /*6610*/  MOV R11, UR5 ;  /* 0x00000005000b7c02 */ /* 0x004fe20008000f00 */
[----:B------:R-:W-:Y:S02]  /*6620*/  IMAD.U32 R10, RZ, RZ, UR4 ;  /* 0x00000004ff0a7e24 */ /* 0x000fe4000f8e00ff */
[----:B------:R-:W-:Y:S07]  /*6630*/  LEPC R20, `(.L_x_101) ;  /* 0x000000001014794e */ /* 0x000fee0000000000 */
[----:B---3-5:R-:W-:Y:S05]  /*6640*/  CALL.ABS.NOINC R14 ;  /* 0x000000000e007343 */ /* 0x028fea0003c00000 */
.L_x_101:
[----:B------:R-:W1:Y:S01]  /*6650*/  LDCU.64 UR8, c[0x4][0x80] ;  /* 0x01001000ff0877ac */ /* 0x000e620008000a00 */
[----:B------:R-:W2:Y:S01]  /*6660*/  LDC.64 R2, c[0x4][R2] ;  /* 0x0100000002027b82 */ /* 0x000ea20000000a00 */
[----:B------:R-:W-:Y:S02]  /*6670*/  HFMA2 R12, -RZ, RZ, 0, 5.9604644775390625e-08 ;  /* 0x00000001ff0c7431 */ /* 0x000fe400000001ff */
[----:B------:R-:W-:Y:S02]  /*6680*/  IMAD.MOV.U32 R8, RZ, RZ, 0x70 ;  /* 0x00000070ff087424 */ /* 0x000fe400078e00ff */
[----:B------:R-:W-:Y:S01]  /*6690*/  IMAD.MOV.U32 R13, RZ, RZ, RZ ;  /* 0x000000ffff0d7224 */ /* 0x000fe200078e00ff */
[----:B------:R-:W3:Y:S01]  /*66a0*/  LDCU.64 UR6, c[0x4][0x88] ;  /* 0x01001100ff0677ac */ /* 0x000ee20008000a00 */
[----:B------:R-:W4:Y:S01]  /*66b0*/  LDCU.64 UR4, c[0x4][0x8] ;  /* 0x01000100ff0477ac */ /* 0x000f220008000a00 */
[----:B-1----:R-:W-:Y:S02]  /*66c0*/  MOV R4, UR8 ;  /* 0x0000000800047c02 */ /* 0x002fe40008000f00 */
[----:B------:R-:W-:Y:S02]  /*66d0*/  MOV R5, UR9 ;  /* 0x0000000900057c02 */ /* 0x000fe40008000f00 */
[----:B---3--:R-:W-:Y:S01]  /*66e0*/  MOV R7, UR7 ;  /* 0x0000000700077c02 */ /* 0x008fe20008000f00 */
[----:B------:R-:W-:Y:S01]  /*66f0*/  IMAD.U32 R6, RZ, RZ, UR6 ;  /* 0x00000006ff067e24 */ /* 0x000fe2000f8e00ff */
[----:B----4-:R-:W-:Y:S01]  /*6700*/  MOV R11, UR5 ;  /* 0x00000005000b7c02 */ /* 0x010fe20008000f00 */
[----:B------:R-:W-:Y:S02]  /*6710*/  IMAD.U32 R10, RZ, RZ, UR4 ;  /* 0x00000004ff0a7e24 */ /* 0x000fe4000f8e00ff */
[----:B------:R-:W-:Y:S07]  /*6720*/  LEPC R20, `(.L_x_100) ;  /* 0x000000001014794e */ /* 0x000fee0000000000 */
[----:B--2---:R-:W-:Y:S05]  /*6730*/  CALL.ABS.NOINC R2 ;  /* 0x0000000002007343 */ /* 0x004fea0003c00000 */
.L_x_100:
[----:B------:R-:W-:Y:S05]  /*6740*/  BSYNC.RECONVERGENT B6 ;  /* 0x0000000000067941 */ /* 0x000fea0003800200 */
.L_x_99:
[----:B------:R-:W-:Y:S01]  /*6750*/  ISETP.NE.U32.AND P4, PT, R82, RZ, PT ;  /* 0x000000ff5200720c */ /* 0x000fe20003f85070 */
[----:B------:R-:W-:Y:S01]  /*6760*/  UISETP.NE.AND UP2, UPT, UR50, URZ, UPT ;  /* 0x000000ff3200728c */ /* 0x000fe2000bf45270 */
[----:B------:R-:W-:Y:S01]  /*6770*/  ISETP.NE.U32.AND P2, PT, RZ, UR44, PT ;  /* 0x0000002cff007c0c */ /* 0x000fe2000bf45070 */
[----:B------:R-:W-:Y:S01]  /*6780*/  UISETP.NE.U32.AND UP1, UPT, UR48, URZ, UPT ;  /* 0x000000ff3000728c */ /* 0x000fe2000bf25070 */
[----:B------:R-:W-:Y:S01]  /*6790*/  ISETP.NE.AND.EX P4, PT, R83, RZ, PT, P4 ;  /* 0x000000ff5300720c */ /* 0x000fe20003f85340 */
[----:B------:R-:W-:Y:S01]  /*67a0*/  UPLOP3.LUT UP0, UPT, UPT, UPT, UPT, 0x40, 0x4 ;  /* 0x000000000004789c */ /* 0x000fe20003f0e870 */
[----:B------:R-:W-:Y:S01]  /*67b0*/  ISETP.NE.AND.EX P2, PT, RZ, UR45, PT, P2 ;  /* 0x0000002dff007c0c */ /* 0x000fe2000bf45320 */
[----:B------:R-:W-:Y:S01]  /*67c0*/  UISETP.NE.AND.EX UP1, UPT, UR49, URZ, UPT, UP1 ;  /* 0x000000ff3100728c */ /* 0x000fe2000bf25310 */
[----:B------:R-:W-:Y:S04]  /*67d0*/  PLOP3.LUT P1, PT, PT, PT, UP2, 0x80, 0x8 ;  /* 0x000000000008781c */ /* 0x000fe80003f2f028 */
[----:B------:R-:W-:Y:S06]  /*67e0*/  @UP2 UPLOP3.LUT UP0, UPT, UPT, UPT, UP1, 0x80, 0x8 ;  /* 0x000000000008289c */ /* 0x000fec0003f0f010 */
[----:B------:R-:W-:Y:S01]  /*67f0*/  PLOP3.LUT P0, PT, PT, PT, UP0, 0x80, 0x8 ;  /* 0x000000000008781c */ /* 0x000fe20003f0f008 */
[----:B------:R-:W-:Y:S01]  /*6800*/  @!UPT UIADD3 URZ, UPT, UPT, URZ, URZ, URZ ;  /* 0x000000fffffff290 */ /* 0x000fe2000fffe0ff */
[----:B------:R-:W-:Y:S11]  /*6810*/  BRA.U !UP1, `(.L_x_102) ;  /* 0x0000000109387547 */ /* 0x000ff6000b800000 */
[----:B------:R-:W-:Y:S01]  /*6820*/  UISETP.NE.U32.AND UP0, UPT, UR44, URZ, UPT ;  /* 0x000000ff2c00728c */ /* 0x000fe2000bf05070 */
[----:B------:R-:W-:Y:S02]  /*6830*/  HFMA2 R0, -RZ, RZ, 0, 5.9604644775390625e-08 ;  /* 0x00000001ff007431 */ /* 0x000fe400000001ff */
[----:B------:R-:W-:Y:S01]  /*6840*/  IMAD.MOV.U32 R86, RZ, RZ, 0x1 ;  /* 0x00000001ff567424 */ /* 0x000fe200078e00ff */
[----:B------:R-:W-:Y:S06]  /*6850*/  UISETP.NE.AND.EX UP0, UPT, UR45, URZ, UPT, UP0 ;  /* 0x000000ff2d00728c */ /* 0x000fec000bf05300 */
        /* <DEDUP_REMOVED lines=9> */
[----:B-12---:R-:W-:Y:S02]  /*68f0*/  @!P3 IMAD.U32 R53, RZ, RZ, UR4 ;  /* 0x00000004ff35be24 */ /* 0x006fe4000f8e00ff */
.L_x_102:
[----:B------:R-:W-:Y:S05]  /*6900*/  @!P4 BRA `(.L_x_103) ;  /* 0x000000000020c947 */ /* 0x000fea0003800000 */
[----:B------:R-:W-:Y:S04]  /*6910*/  ISETP.NE.U32.AND P3, PT, R80, RZ, PT ;  /* 0x000000ff5000720c */ /* 0x000fe80003f65070 */
[----:B------:R-:W-:Y:S11]  /*6920*/  ISETP.NE.AND.EX P3, PT, R81, RZ, PT, P3 ;  /* 0x000000ff5100720c */ /* 0x000ff60003f65330 */
[----:B------:R-:W-:Y:S02]  /*6930*/  @!UPT UIADD3 URZ, UPT, UPT, URZ, URZ, URZ ;  /* 0x000000fffffff290 */ /* 0x000fe4000fffe0ff */
[----:B------:R-:W1:Y:S01]  /*6940*/  @P3 LDC.64 R2, c[0x0][0xca8] ;  /* 0x00032a00ff023b82 */ /* 0x000e620000000a00 */
[----:B------:R-:W-:Y:S04]  /*6950*/  @P3 IMAD R0, R82, UR36, RZ ;  /* 0x0000002452003c24 */ /* 0x000fe8000f8e02ff */
[----:B-1----:R-:W-:Y:S05]  /*6960*/  @P3 IMAD.WIDE R2, R0, 0x4, R2 ;  /* 0x0000000400023825 */ /* 0x002fea00078e0202 */
[----:B-----5:R1:W5:Y:S02]  /*6970*/  @P3 LDG.E R52, desc[UR46][R2.64] ;  /* 0x0000002e02343981 */ /* 0x020364000c1e1900 */
[----:B-1----:R-:W2:Y:S02]  /*6980*/  @!P3 LDC R52, c[0x0][0xca0] ;  /* 0x00032800ff34bb82 */ /* 0x002ea40000000800 */
.L_x_103:
[----:B-----5:R-:W-:Y:S01]  /*6990*/  FSETP.NEU.AND P3, PT, R53, RZ, PT ;  /* 0x000000ff3500720b */ /* 0x020fe20003f6d000 */
[----:B------:R-:W-:Y:S01]  /*69a0*/  IMAD.MOV.U32 R69, RZ, RZ, 0x10 ;  /* 0x00000010ff457424 */ /* 0x000fe200078e00ff */
[----:B------:R-:W-:Y:S01]  /*69b0*/  SEL R2, RZ, 0xffffffff, P2 ;  /* 0xffffffffff027807 */ /* 0x000fe20001000000 */
[----:B------:R-:W-:Y:S01]  /*69c0*/  IMAD R59, R94, 0x80, R95 ;  /* 0x000000805e3b7824 */ /* 0x000fe200078e025f */
[----:B------:R-:W-:Y:S01]  /*69d0*/  @P1 LOP3.LUT P2, RZ, R86, 0xff, RZ, 0xc0, !PT ;  /* 0x000000ff56ff1812 */ /* 0x000fe2000784c0ff */
[----:B------:R-:W-:Y:S01]  /*69e0*/  IMAD.SHL.U32 R104, R96, 0x2, RZ ;  /* 0x0000000260687824 */ /* 0x000fe200078e00ff */
[----:B------:R-:W-:Y:S01]  /*69f0*/  @P1 SEL R0, RZ, 0xffffffff, P3 ;  /* 0xffffffffff001807 */ /* 0x000fe20001800000 */
[----:B------:R-:W-:Y:S01]  /*6a00*/  BSSY B1, `(.L_x_104) ;  /* 0x0000039000017945 */ /* 0x000fe20003800000 */
[----:B------:R-:W-:Y:S01]  /*6a10*/  LEA R58, R94, UR51, 0x3 ;  /* 0x000000335e3a7c11 */ /* 0x000fe2000f8e18ff */
[----:B------:R-:W-:Y:S01]  /*6a20*/  VIADD R103, R104, UR51 ;  /* 0x0000003368677c36 */ /* 0x000fe20008000000 */
[----:B------:R-:W-:Y:S01]  /*6a30*/  @P0 SEL R0, R2, R0, !P2 ;  /* 0x0000000002000207 */ /* 0x000fe20005000000 */
[----:B------:R-:W-:Y:S01]  /*6a40*/  IMAD.MOV.U32 R70, RZ, RZ, 0x1 ;  /* 0x00000001ff467424 */ /* 0x000fe200078e00ff */
[----:B------:R-:W-:Y:S01]  /*6a50*/  SHF.L.U32 R3, R93, 0x1f, RZ ;  /* 0x0000001f5d037819 */ /* 0x000fe200000006ff */
[----:B------:R-:W-:Y:S01]  /*6a60*/  IMAD.MOV.U32 R68, RZ, RZ, RZ ;  /* 0x000000ffff447224 */ /* 0x000fe200078e00ff */
[----:B------:R-:W-:Y:S02]  /*6a70*/  @P1 LOP3.LUT R0, R0, 0x1, RZ, 0xc0, !PT ;  /* 0x0000000100001812 */ /* 0x000fe400078ec0ff */
[----:B------:R-:W-:Y:S02]  /*6a80*/  CS2R R78, SRZ ;  /* 0x00000000004e7805 */ /* 0x000fe4000001ff00 */
[----:B------:R-:W-:Y:S02]  /*6a90*/  PLOP3.LUT P2, PT, PT, PT, UP1, 0x80, 0x8 ;  /* 0x000000000008781c */ /* 0x000fe40003f4f018 */
[----:B------:R-:W-:Y:S02]  /*6aa0*/  CS2R R76, SRZ ;  /* 0x00000000004c7805 */ /* 0x000fe4000001ff00 */
[----:B------:R-:W-:Y:S02]  /*6ab0*/  ISETP.NE.U32.OR P4, PT, R0, 0x1, !P1 ;  /* 0x000000010000780c */ /* 0x000fe40004f85470 */
[----:B------:R-:W-:Y:S02]  /*6ac0*/  CS2R R74, SRZ ;  /* 0x00000000004a7805 */ /* 0x000fe4000001ff00 */
[----:B------:R-:W-:Y:S02]  /*6ad0*/  LOP3.LUT P5, RZ, R97, 0x40, RZ, 0xc0, !PT ;  /* 0x0000004061ff7812 */ /* 0x000fe400078ac0ff */
[----:B------:R-:W-:Y:S02]  /*6ae0*/  CS2R R72, SRZ ;  /* 0x0000000000487805 */ /* 0x000fe4000001ff00 */
[----:B------:R-:W-:Y:S02]  /*6af0*/  P2R R105, PR, RZ, 0x10 ;  /* 0x00000010ff697803 */ /* 0x000fe40000000000 */
[----:B------:R-:W-:Y:S02]  /*6b00*/  CS2R R66, SRZ ;  /* 0x0000000000427805 */ /* 0x000fe4000001ff00 */
[----:B------:R-:W-:Y:S02]  /*6b10*/  SEL R69, R69, 0xfffffff0, !P5 ;  /* 0xfffffff045457807 */ /* 0x000fe40006800000 */
[----:B------:R-:W-:Y:S02]  /*6b20*/  CS2R R64, SRZ ;  /* 0x0000000000407805 */ /* 0x000fe4000001ff00 */
[----:B------:R-:W-:Y:S02]  /*6b30*/  CS2R R62, SRZ ;  /* 0x00000000003e7805 */ /* 0x000fe4000001ff00 */
[----:B------:R-:W-:Y:S01]  /*6b40*/  CS2R R60, SRZ ;  /* 0x00000000003c7805 */ /* 0x000fe2000001ff00 */
[----:B------:R-:W-:Y:S01]  /*6b50*/  IMAD.IADD R103, R103, 0x1, R69 ;  /* 0x0000000167677824 */ /* 0x000fe200078e0245 */
[----:B------:R-:W-:Y:S04]  /*6b60*/  @P4 SHF.L.U32 R0, RZ, 0x1f, RZ ;  /* 0x0000001fff004819 */ /* 0x000fe800000006ff */
[----:B------:R1:W3:Y:S01]  /*6b70*/  @P4 SYNCS.PHASECHK.TRANS64.TRYWAIT P1, [UR51+0x50], R0 ;  /* 0x00005000ff0045a7 */ /* 0x0002e20008021133 */
[----:B------:R4:W2:Y:S01]  /*6b80*/  SYNCS.PHASECHK.TRANS64.TRYWAIT P0, [R58+URZ+0xc0], R3 ;  /* 0x0000c0033a0075a7 */ /* 0x0008a200080011ff */
[----:B-1----:R-:W-:Y:S02]  /*6b90*/  SEL R0, RZ, 0xffffffff, P3 ;  /* 0xffffffffff007807 */ /* 0x002fe40001800000 */
[----:B------:R-:W-:Y:S04]  /*6ba0*/  LOP3.LUT P3, R101, R86, 0xff, RZ, 0xc0, !PT ;  /* 0x000000ff56657812 */ /* 0x000fe8000786c0ff */
[----:B------:R-:W-:Y:S04]  /*6bb0*/  @P2 SEL R0, R2, R0, !P3 ;  /* 0x0000000002002207 */ /* 0x000fe80005800000 */
[----:B------:R-:W-:Y:S04]  /*6bc0*/  LOP3.LUT R0, R0, 0x1, RZ, 0xc0, !PT ;  /* 0x0000000100007812 */ /* 0x000fe800078ec0ff */
[----:B------:R-:W-:Y:S02]  /*6bd0*/  ISETP.NE.U32.AND P2, PT, R0, 0x1, PT ;  /* 0x000000010000780c */ /* 0x000fe40003f45070 */
[----:B------:R-:W-:Y:S02]  /*6be0*/  SHF.R.U32.HI R0, RZ, 0x15, R59 ;  /* 0x00000015ff007819 */ /* 0x000fe4000001163b */
[----:B------:R-:W-:Y:S02]  /*6bf0*/  P2R R71, PR, RZ, 0x4 ;  /* 0x00000004ff477803 */ /* 0x000fe40000000000 */
[----:B------:R-:W-:Y:S02]  /*6c00*/  LOP3.LUT R2, R0, 0x3, RZ, 0xc0, !PT ;  /* 0x0000000300027812 */ /* 0x000fe400078ec0ff */
[----:B---3--:R-:W-:Y:S01]  /*6c10*/  @P4 SEL R70, RZ, 0x1, !P1 ;  /* 0x00000001ff464807 */ /* 0x008fe20004800000 */
[----:B--2-4-:R-:W-:Y:S06]  /*6c20*/  @!P4 BRA `(.L_x_105) ;  /* 0x000000000058c947 */ /* 0x014fec0003800000 */
[----:B------:R-:W-:Y:S01]  /*6c30*/  IMAD.MOV.U32 R79, RZ, RZ, RZ ;  /* 0x000000ffff4f7224 */ /* 0x000fe200078e00ff */
[----:B------:R-:W-:Y:S01]  /*6c40*/  ISETP.NE.AND P1, PT, R70, RZ, PT ;  /* 0x000000ff4600720c */ /* 0x000fe20003f25270 */
[----:B------:R-:W-:Y:S01]  /*6c50*/  BSSY B0, `(.L_x_106) ;  /* 0x000000c000007945 */ /* 0x000fe20003800000 */
[----:B------:R-:W-:Y:S02]  /*6c60*/  CS2R R62, SRZ ;  /* 0x00000000003e7805 */ /* 0x000fe4000001ff00 */
[----:B------:R-:W-:Y:S02]  /*6c70*/  CS2R R60, SRZ ;  /* 0x00000000003c7805 */ /* 0x000fe4000001ff00 */
[----:B------:R-:W-:Y:S02]  /*6c80*/  CS2R R66, SRZ ;  /* 0x0000000000427805 */ /* 0x000fe4000001ff00 */
[----:B------:R-:W-:Y:S02]  /*6c90*/  CS2R R64, SRZ ;  /* 0x0000000000407805 */ /* 0x000fe4000001ff00 */
[----:B------:R-:W-:Y:S02]  /*6ca0*/  CS2R R74, SRZ ;  /* 0x00000000004a7805 */ /* 0x000fe4000001ff00 */
[----:B------:R-:W-:Y:S02]  /*6cb0*/  CS2R R72, SRZ ;  /* 0x0000000000487805 */ /* 0x000fe4000001ff00 */
[----:B------:R-:W-:Y:S01]  /*6cc0*/  CS2R R76, SRZ ;  /* 0x00000000004c7805 */ /* 0x000fe2000001ff00 */
[----:B------:R-:W-:Y:S06]  /*6cd0*/  @P1 BRA `(.L_x_107) ;  /* 0x00000000000c1947 */ /* 0x000fec0003800000 */
[----:B------:R-:W-:Y:S04]  /*6ce0*/  SHF.L.U32 R5, RZ, 0x1f, RZ ;  /* 0x0000001fff057819 */ /* 0x000fe800000006ff */
[----:B------:R-:W1:Y:S02]  /*6cf0*/  SYNCS.PHASECHK.TRANS64.TRYWAIT P1, [UR51+0x50], R5 ;  /* 0x00005005ff0075a7 */ /* 0x000e640008021133 */
[----:B-1----:R-:W-:Y:S05]  /*6d00*/  @!P1 BRA `(.L_x_108) ;  /* 0x0000008000cc9947 */ /* 0x002fea0003800000 */
.L_x_107:
[----:B------:R-:W-:Y:S05]  /*6d10*/  BSYNC B0 ;  /* 0x0000000000007941 */ /* 0x000fea0003800000 */
.L_x_106:
[----:B------:R-:W-:Y:S01]  /*6d20*/  ISETP.NE.AND P1, PT, R71, RZ, PT ;  /* 0x000000ff4700720c */ /* 0x000fe20003f25270 */
[----:B------:R-:W-:Y:S11]  /*6d30*/  HFMA2 R68, -RZ, RZ, 0, 5.9604644775390625e-08 ;  /* 0x00000001ff447431 */ /* 0x000ff600000001ff */
[----:B------:R-:W-:Y:S01]  /*6d40*/  @!UPT UIADD3 URZ, UPT, UPT, URZ, URZ, URZ ;  /* 0x000000fffffff290 */ /* 0x000fe2000fffe0ff */
[----:B------:R2:W3:Y:S04]  /*6d50*/  @P1 LDS.128 R60, [R104+UR51+0x200] ;  /* 0x00020033683c1984 */ /* 0x0004e80008000c00 */
[----:B------:R2:W4:Y:S04]  /*6d60*/  @P1 LDS.128 R64, [R103+0x200] ;  /* 0x0002000067401984 */ /* 0x0005280000000c00 */
[----:B------:R2:W1:Y:S04]  /*6d70*/  @P1 LDS.128 R72, [R104+UR51+0xa00] ;  /* 0x000a003368481984 */ /* 0x0004680008000c00 */
[----:B------:R2:W1:Y:S02]  /*6d80*/  @P1 LDS.128 R76, [R103+0xa00] ;  /* 0x000a0000674c1984 */ /* 0x0004640000000c00 */
.L_x_105:
[----:B------:R-:W-:Y:S05]  /*6d90*/  BSYNC B1 ;  /* 0x0000000000017941 */ /* 0x000fea0003800000 */
.L_x_104:
[----:B------:R-:W-:Y:S02]  /*6da0*/  ISETP.NE.AND P1, PT, R98, R2, PT ;  /* 0x000000026200720c */ /* 0x000fe40003f25270 */
[----:B------:R-:W-:Y:S01]  /*6db0*/  MOV R39, RZ ;  /* 0x000000ff00277202 */ /* 0x000fe20000000f00 */
[----:B------:R-:W-:Y:S10]  /*6dc0*/  @P0 BRA `(.L_x_109) ;  /* 0x0000000000080947 */ /* 0x000ff40003800000 */
[----:B------:R-:W5:Y:S02]  /*6dd0*/  SYNCS.PHASECHK.TRANS64.TRYWAIT P0, [R58+URZ+0xc0], R3 ;  /* 0x0000c0033a0075a7 */ /* 0x000f6400080011ff */
[----:B-----5:R-:W-:Y:S05]  /*6de0*/  @!P0 BRA `(.L_x_110) ;  /* 0x0000008000ac8947 */ /* 0x020fea0003800000 */
.L_x_109:
[----:B------:R-:W-:Y:S01]  /*6df0*/  IMAD.MOV.U32 R38, RZ, RZ, RZ ;  /* 0x000000ffff267224 */ /* 0x000fe200078e00ff */
[----:B------:R-:W-:Y:S02]  /*6e00*/  CS2R R36, SRZ ;  /* 0x0000000000247805 */ /* 0x000fe4000001ff00 */
        /* <DEDUP_REMOVED lines=13> */
[----:B-1----:R-:W-:Y:S01]  /*6ee0*/  CS2R R4, SRZ ;  /* 0x0000000000047805 */ /* 0x002fe2000001ff00 */
[----:B------:R-:W-:Y:S06]  /*6ef0*/  @P1 BRA `(.L_x_111) ;  /* 0x0000000000bc1947 */ /* 0x000fec0003800000 */
[----:B------:R-:W-:Y:S11]  /*6f00*/  LOP3.LUT P0, RZ, R0, 0x3, R99, 0x48, !PT ;  /* 0x0000000300ff7812 */ /* 0x000ff60007804863 */
[----:B------:R-:W-:Y:S02]  /*6f10*/  @!UPT UIADD3 URZ, UPT, UPT, URZ, URZ, URZ ;  /* 0x000000fffffff290 */ /* 0x000fe4000fffe0ff */
[----:B------:R-:W-:Y:S05]  /*6f20*/  @!P0 BRA `(.L_x_112) ;  /* 0x0000000000408947 */ /* 0x000fea0003800000 */
[----:B------:R-:W1:Y:S01]  /*6f30*/  LDCU.64 UR8, c[0x4][0x70] ;  /* 0x01000e00ff0877ac */ /* 0x000e620008000a00 */
[----:B------:R-:W-:Y:S01]  /*6f40*/  MOV R15, 0x0 ;  /* 0x00000000000f7802 */ /* 0x000fe20000000f00 */
[----:B------:R-:W-:Y:S02]  /*6f50*/  HFMA2 R12, -RZ, RZ, 0, 5.9604644775390625e-08 ;  /* 0x00000001ff0c7431 */ /* 0x000fe400000001ff */
[----:B------:R-:W-:Y:S02]  /*6f60*/  IMAD.MOV.U32 R8, RZ, RZ, 0x192 ;  /* 0x00000192ff087424 */ /* 0x000fe400078e00ff */
[----:B------:R-:W-:Y:S01]  /*6f70*/  IMAD.MOV.U32 R13, RZ, RZ, RZ ;  /* 0x000000ffff0d7224 */ /* 0x000fe200078e00ff */
[----:B------:R-:W5:Y:S01]  /*6f80*/  LDCU.64 UR6, c[0x4][0x78] ;  /* 0x01000f00ff0677ac */ /* 0x000f620008000a00 */
[----:B------:R-:W2:Y:S01]  /*6f90*/  LDC.64 R14, c[0x4][R15] ;  /* 0x010000000f0e7b82 */ /* 0x000ea20000000a00 */
[----:B------:R-:W3:Y:S01]  /*6fa0*/  LDCU.64 UR4, c[0x4][0x10] ;  /* 0x01000200ff0477ac */ /* 0x000ee20008000a00 */
[----:B-1----:R-:W-:Y:S01]  /*6fb0*/  MOV R5, UR9 ;  /* 0x0000000900057c02 */ /* 0x002fe20008000f00 */
[----:B------:R-:W-:Y:S01]  /*6fc0*/  IMAD.U32 R4, RZ, RZ, UR8 ;  /* 0x00000008ff047e24 */ /* 0x000fe2000f8e00ff */
[----:B-----5:R-:W-:Y:S01]  /*6fd0*/  MOV R7, UR7 ;  /* 0x0000000700077c02 */ /* 0x020fe20008000f00 */
[----:B------:R-:W-:Y:S01]  /*6fe0*/  IMAD.U32 R6, RZ, RZ, UR6 ;  /* 0x00000006ff067e24 */ /* 0x000fe2000f8e00ff */
[----:B---3--:R-:W-:Y:S01]  /*6ff0*/  MOV R11, UR5 ;  /* 0x00000005000b7c02 */ /* 0x008fe20008000f00 */
[----:B------:R-:W-:Y:S02]  /*7000*/  IMAD.U32 R10, RZ, RZ, UR4 ;  /* 0x00000004ff0a7e24 */ /* 0x000fe4000f8e00ff */
[----:B------:R-:W-:Y:S07]  /*7010*/  LEPC R20, `(.L_x_112) ;  /* 0x000000001014794e */ /* 0x000fee0000000000 */
[----:B--2-4-:R-:W-:Y:S05]  /*7020*/  CALL.ABS.NOINC R14 ;  /* 0x000000000e007343 */ /* 0x014fea0003c00000 */
.L_x_112:
[----:B------:R-:W-:Y:S05]  /*7030*/  WARPSYNC.ALL ;  /* 0x0000000000007948 */ /* 0x000fea0003800000 */
[C---:B------:R-:W-:Y:S01]  /*7040*/  R2UR UR4, R59.reuse ;  /* 0x000000003b0472ca */ /* 0x040fe200000e0000 */
[----:B------:R-:W-:Y:S05]  /*7050*/  VIADD R0, R59, 0x40 ;  /* 0x000000403b007836 */ /* 0x000fea0000000000 */
[----:B------:R-:W-:Y:S04]  /*7060*/  SHF.R.U32.HI R0, RZ, 0x15, R0 ;  /* 0x00000015ff007819 */ /* 0x000fe80000011600 */
[----:B------:R-:W-:Y:S03]  /*7070*/  LOP3.LUT P0, RZ, R0, 0x3, R99, 0x48, !PT ;  /* 0x0000000300ff7812 */ /* 0x000fe60007804863 */
[----:B------:R-:W1:Y:S10]  /*7080*/  LDTM.x16 R24, tmem[UR4] ;  /* 0x00000004001879ee */ /* 0x000e740008240000 */
[----:B-1----:R-:W-:Y:S05]  /*7090*/  @!P0 BRA `(.L_x_113) ;  /* 0x0000000000408947 */ /* 0x002fea0003800000 */
        /* <DEDUP_REMOVED lines=16> */
.L_x_113:
[----:B------:R-:W-:Y:S05]  /*71a0*/  WARPSYNC.ALL ;  /* 0x0000000000007948 */ /* 0x000fea0003800000 */
[----:B------:R-:W-:Y:S11]  /*71b0*/  R2UR UR4, R59 ;  /* 0x000000003b0472ca */ /* 0x000ff600000e0000 */
[----:B------:R-:W-:Y:S02]  /*71c0*/  @!UPT UIADD3 URZ, UPT, UPT, URZ, URZ, URZ ;  /* 0x000000fffffff290 */ /* 0x000fe4000fffe0ff */
[----:B------:R-:W1:Y:S02]  /*71d0*/  LDTM.x16 R4, tmem[UR4+0x40] ;  /* 0x00004004000479ee */ /* 0x000e640008240000 */
[----:B-1----:R-:W-:Y:S01]  /*71e0*/  NOP ;  /* 0x0000000000007918 */ /* 0x002fe20000000000 */
.L_x_111:
[----:B---3--:R-:W-:Y:S01]  /*71f0*/  SHF.L.U32 R20, R60, 0x10, RZ ;  /* 0x000000103c147819 */ /* 0x008fe200000006ff */
[----:B------:R-:W-:Y:S01]  /*7200*/  FMUL R0, R52, R24 ;  /* 0x0000001834007220 */ /* 0x000fe20000400000 */
[----:B------:R-:W-:Y:S01]  /*7210*/  ISETP.NE.AND P0, PT, R98, R2, PT ;  /* 0x000000026200720c */ /* 0x000fe20003f05270 */
[----:B------:R-:W-:Y:S01]  /*7220*/  FMUL R2, R52, R25 ;  /* 0x0000001934027220 */ /* 0x000fe20000400000 */
[----:B------:R-:W-:Y:S01]  /*7230*/  LOP3.LUT R21, R60, 0xffff0000, RZ, 0xc0, !PT ;  /* 0xffff00003c157812 */ /* 0x000fe200078ec0ff */
[----:B------:R-:W-:Y:S01]  /*7240*/  FFMA R0, R53, R20, R0 ;  /* 0x0000001435007223 */ /* 0x000fe20000000000 */
[C---:B------:R-:W-:Y:S01]  /*7250*/  SHF.L.U32 R22, R61.reuse, 0x10, RZ ;  /* 0x000000103d167819 */ /* 0x040fe200000006ff */
[----:B------:R-:W-:Y:S01]  /*7260*/  FMUL R3, R52, R26 ;  /* 0x0000001a34037220 */ /* 0x000fe20000400000 */
[----:B------:R-:W-:Y:S01]  /*7270*/  LOP3.LUT R23, R61, 0xffff0000, RZ, 0xc0, !PT ;  /* 0xffff00003d177812 */ /* 0x000fe200078ec0ff */
[C---:B------:R-:W-:Y:S01]  /*7280*/  FFMA R2, R53.reuse, R21, R2 ;  /* 0x0000001535027223 */ /* 0x040fe20000000002 */
[----:B------:R-:W-:Y:S01]  /*7290*/  SHF.L.U32 R40, R62, 0x10, RZ ;  /* 0x000000103e287819 */ /* 0x000fe200000006ff */
[----:B------:R-:W-:Y:S01]  /*72a0*/  FMUL R20, R52, R27 ;  /* 0x0000001b34147220 */ /* 0x000fe20000400000 */
[----:B------:R-:W-:Y:S01]  /*72b0*/  LOP3.LUT R41, R62, 0xffff0000, RZ, 0xc0, !PT ;  /* 0xffff00003e297812 */ /* 0x000fe200078ec0ff */
[----:B------:R-:W-:Y:S01]  /*72c0*/  FFMA R3, R53, R22, R3 ;  /* 0x0000001635037223 */ /* 0x000fe20000000003 */
[----:B------:R-:W-:Y:S01]  /*72d0*/  F2FP.BF16.F32.PACK_AB R108, R2, R0 ;  /* 0x00000000026c723e */ /* 0x000fe200000010ff */
[C---:B------:R-:W-:Y:S01]  /*72e0*/  FMUL R21, R52.reuse, R28 ;  /* 0x0000001c34157220 */ /* 0x040fe20000400000 */
[----:B------:R-:W-:Y:S01]  /*72f0*/  LOP3.LUT R42, R77, 0xffff0000, RZ, 0xc0, !PT ;  /* 0xffff00004d2a7812 */ /* 0x000fe200078ec0ff */
[----:B------:R-:W-:Y:S01]  /*7300*/  FMUL R22, R52, R29 ;  /* 0x0000001d34167220 */ /* 0x000fe20000400000 */
[----:B------:R-:W-:Y:S01]  /*7310*/  SHF.L.U32 R54, R78, 0x10, RZ ;  /* 0x000000104e367819 */ /* 0x000fe200000006ff */
[----:B------:R-:W-:Y:S01]  /*7320*/  FFMA R20, R53, R23, R20 ;  /* 0x0000001735147223 */ /* 0x000fe20000000014 */
[----:B------:R-:W-:Y:S01]  /*7330*/  SHF.L.U32 R23, R63, 0x10, RZ ;  /* 0x000000103f177819 */ /* 0x000fe200000006ff */
[----:B------:R-:W-:Y:S01]  /*7340*/  FFMA R21, R53, R40, R21 ;  /* 0x0000002835157223 */ /* 0x000fe20000000015 */
[----:B------:R-:W-:Y:S01]  /*7350*/  LOP3.LUT R40, R63, 0xffff0000, RZ, 0xc0, !PT ;  /* 0xffff00003f287812 */ /* 0x000fe200078ec0ff */
[C---:B------:R-:W-:Y:S01]  /*7360*/  FFMA R22, R53.reuse, R41, R22 ;  /* 0x0000002935167223 */ /* 0x040fe20000000016 */
[----:B------:R-:W-:Y:S01]  /*7370*/  F2FP.BF16.F32.PACK_AB R109, R20, R3 ;  /* 0x00000003146d723e */ /* 0x000fe200000010ff */
[----:B------:R-:W-:Y:S01]  /*7380*/  FMUL R0, R52, R30 ;  /* 0x0000001e34007220 */ /* 0x000fe20000400000 */
[----:B----4-:R-:W-:Y:S01]  /*7390*/  LOP3.LUT R41, R66, 0xffff0000, RZ, 0xc0, !PT ;  /* 0xffff000042297812 */ /* 0x010fe200078ec0ff */
[----:B------:R-:W-:Y:S01]  /*73a0*/  FMUL R2, R52, R31 ;  /* 0x0000001f34027220 */ /* 0x000fe20000400000 */
[----:B------:R-:W-:Y:S01]  /*73b0*/  F2FP.BF16.F32.PACK_AB R110, R22, R21 ;  /* 0x00000015166e723e */ /* 0x000fe200000010ff */
[C---:B------:R-:W-:Y:S01]  /*73c0*/  FFMA R0, R53.reuse, R23, R0 ;  /* 0x0000001735007223 */ /* 0x040fe20000000000 */
[C---:B------:R-:W-:Y:S01]  /*73d0*/  SHF.L.U32 R22, R64.reuse, 0x10, RZ ;  /* 0x0000001040167819 */ /* 0x040fe200000006ff */
[----:B------:R-:W-:Y:S01]  /*73e0*/  FFMA R2, R53, R40, R2 ;  /* 0x0000002835027223 */ /* 0x000fe20000000002 */
[----:B------:R-:W-:Y:S01]  /*73f0*/  LOP3.LUT R23, R64, 0xffff0000, RZ, 0xc0, !PT ;  /* 0xffff000040177812 */ /* 0x000fe200078ec0ff */
[C---:B------:R-:W-:Y:S01]  /*7400*/  FMUL R3, R52.reuse, R32 ;  /* 0x0000002034037220 */ /* 0x040fe20000400000 */
[----:B------:R-:W-:Y:S01]  /*7410*/  SHF.L.U32 R40, R65, 0x10, RZ ;  /* 0x0000001041287819 */ /* 0x000fe200000006ff */
[----:B------:R-:W-:Y:S01]  /*7420*/  FMUL R20, R52, R33 ;  /* 0x0000002134147220 */ /* 0x000fe20000400000 */
[----:B------:R-:W-:Y:S01]  /*7430*/  F2FP.BF16.F32.PACK_AB R111, R2, R0 ;  /* 0x00000000026f723e */ /* 0x000fe200000010ff */
[----:B------:R-:W-:Y:S01]  /*7440*/  FMUL R21, R52, R34 ;  /* 0x0000002234157220 */ /* 0x000fe20000400000 */
[----:B------:R-:W-:Y:S01]  /*7450*/  LOP3.LUT R55, R78, 0xffff0000, RZ, 0xc0, !PT ;  /* 0xffff00004e377812 */ /* 0x000fe200078ec0ff */
[----:B------:R-:W-:Y:S01]  /*7460*/  FFMA R3, R53, R22, R3 ;  /* 0x0000001635037223 */ /* 0x000fe20000000003 */
[----:B------:R-:W-:Y:S01]  /*7470*/  SHF.L.U32 R56, R79, 0x10, RZ ;  /* 0x000000104f387819 */ /* 0x000fe200000006ff */
[----:B------:R-:W-:Y:S01]  /*7480*/  FFMA R20, R53, R23, R20 ;  /* 0x0000001735147223 */ /* 0x000fe20000000014 */
[----:B------:R-:W-:Y:S01]  /*7490*/  LOP3.LUT R23, R65, 0xffff0000, RZ, 0xc0, !PT ;  /* 0xffff000041177812 */ /* 0x000fe200078ec0ff */
[----:B------:R-:W-:Y:S01]  /*74a0*/  FFMA R21, R53, R40, R21 ;  /* 0x0000002835157223 */ /* 0x000fe20000000015 */
[----:B------:R-:W-:Y:S01]  /*74b0*/  SHF.L.U32 R40, R66, 0x10, RZ ;  /* 0x0000001042287819 */ /* 0x000fe200000006ff */
[----:B------:R-:W-:Y:S01]  /*74c0*/  FMUL R0, R52, R35 ;  /* 0x0000002334007220 */ /* 0x000fe20000400000 */
[----:B------:R-:W-:Y:S01]  /*74d0*/  F2FP.BF16.F32.PACK_AB R112, R20, R3 ;  /* 0x000000031470723e */ /* 0x000fe200000010ff */
[C---:B------:R-:W-:Y:S01]  /*74e0*/  FMUL R2, R52.reuse, R36 ;  /* 0x0000002434027220 */ /* 0x040fe20000400000 */
[----:B------:R-:W-:Y:S01]  /*74f0*/  LOP3.LUT R57, R79, 0xffff0000, RZ, 0xc0, !PT ;  /* 0xffff00004f397812 */ /* 0x000fe200078ec0ff */
[----:B------:R-:W-:Y:S01]  /*7500*/  FMUL R22, R52, R37 ;  /* 0x0000002534167220 */ /* 0x000fe20000400000 */
[----:B------:R-:W-:Y:S01]  /*7510*/  ISETP.NE.AND P1, PT, R98, RZ, PT ;  /* 0x000000ff6200720c */ /* 0x000fe20003f25270 */
[----:B------:R-:W-:Y:S01]  /*7520*/  FFMA R0, R53, R23, R0 ;  /* 0x0000001735007223 */ /* 0x000fe20000000000 */
[----:B------:R-:W-:Y:S01]  /*7530*/  SHF.L.U32 R23, R67, 0x10, RZ ;  /* 0x0000001043177819 */ /* 0x000fe200000006ff */
[----:B------:R-:W-:Y:S01]  /*7540*/  FFMA R2, R53, R40, R2 ;  /* 0x0000002835027223 */ /* 0x000fe20000000002 */
[----:B------:R-:W-:Y:S01]  /*7550*/  LOP3.LUT R40, R67, 0xffff0000, RZ, 0xc0, !PT ;  /* 0xffff000043287812 */ /* 0x000fe200078ec0ff */
[----:B------:R1:W-:Y:S01]  /*7560*/  @!P0 STS.128 [R104+UR51+0x200], R108 ;  /* 0x0002006c68008988 */ /* 0x0003e20008000c33 */
[----:B------:R-:W-:Y:S01]  /*7570*/  F2FP.BF16.F32.PACK_AB R113, R0, R21 ;  /* 0x000000150071723e */ /* 0x000fe200000010ff */
[C---:B------:R-:W-:Y:S01]  /*7580*/  FFMA R22, R53.reuse, R41, R22 ;  /* 0x0000002935167223 */ /* 0x040fe20000000016 */
[----:B------:R-:W-:Y:S01]  /*7590*/  LOP3.LUT R41, R74, 0xffff0000, RZ, 0xc0, !PT ;  /* 0xffff00004a297812 */ /* 0x000fe200078ec0ff */
[C---:B------:R-:W-:Y:S01]  /*75a0*/  FMUL R3, R52.reuse, R38 ;  /* 0x0000002634037220 */ /* 0x040fe20000400000 */
[C---:B------:R-:W-:Y:S01]  /*75b0*/  FMUL R20, R52.reuse, R39 ;  /* 0x0000002734147220 */ /* 0x040fe20000400000 */
        /* <DEDUP_REMOVED lines=9> */
[C---:B------:R-:W-:Y:S01]  /*7650*/  FFMA R0, R53.reuse, R22, R0 ;  /* 0x0000001635007223 */ /* 0x040fe20000000000 */
[C---:B------:R-:W-:Y:S01]  /*7660*/  FFMA R2, R53.reuse, R23, R2 ;  /* 0x0000001735027223 */ /* 0x040fe20000000002 */
[----:B------:R-:W-:Y:S01]  /*7670*/  F2FP.BF16.F32.PACK_AB R115, R20, R3 ;  /* 0x000000031473723e */ /* 0x000fe200000010ff */
[----:B------:R-:W-:Y:S01]  /*7680*/  FFMA R21, R53, R40, R21 ;  /* 0x0000002835157223 */ /* 0x000fe20000000015 */
[----:B------:R-:W-:Y:S01]  /*7690*/  LOP3.LUT R23, R73, 0xffff0000, RZ, 0xc0, !PT ;  /* 0xffff000049177812 */ /* 0x000fe200078ec0ff */
[----:B------:R-:W-:Y:S01]  /*76a0*/  FMUL R3, R52, R7 ;  /* 0x0000000734037220 */ /* 0x000fe20000400000 */
[----:B------:R-:W-:Y:S01]  /*76b0*/  SHF.L.U32 R40, R74, 0x10, RZ ;  /* 0x000000104a287819 */ /* 0x000fe200000006ff */
[----:B------:R1:W-:Y:S01]  /*76c0*/  @!P0 STS.128 [R103+0x200], R112 ;  /* 0x0002007067008388 */ /* 0x0003e20000000c00 */
[C---:B------:R-:W-:Y:S01]  /*76d0*/  FMUL R20, R52.reuse, R8 ;  /* 0x0000000834147220 */ /* 0x040fe20000400000 */
[----:B------:R-:W-:Y:S01]  /*76e0*/  FMUL R22, R52, R9 ;  /* 0x0000000934167220 */ /* 0x000fe20000400000 */
[C---:B------:R-:W-:Y:S01]  /*76f0*/  FFMA R3, R53.reuse, R23, R3 ;  /* 0x0000001735037223 */ /* 0x040fe20000000003 */
[----:B------:R-:W-:Y:S01]  /*7700*/  F2FP.BF16.F32.PACK_AB R116, R2, R0 ;  /* 0x000000000274723e */ /* 0x000fe200000010ff */
[----:B------:R-:W-:Y:S01]  /*7710*/  FFMA R20, R53, R40, R20 ;  /* 0x0000002835147223 */ /* 0x000fe20000000014 */
[C---:B------:R-:W-:Y:S01]  /*7720*/  SHF.L.U32 R23, R75.reuse, 0x10, RZ ;  /* 0x000000104b177819 */ /* 0x040fe200000006ff */
[C---:B------:R-:W-:Y:S01]  /*7730*/  FMUL R0, R52.reuse, R10 ;  /* 0x0000000a34007220 */ /* 0x040fe20000400000 */
[----:B------:R-:W-:Y:S01]  /*7740*/  LOP3.LUT R40, R75, 0xffff0000, RZ, 0xc0, !PT ;  /* 0xffff00004b287812 */ /* 0x000fe200078ec0ff */
[C---:B------:R-:W-:Y:S01]  /*7750*/  FFMA R22, R53.reuse, R41, R22 ;  /* 0x0000002935167223 */ /* 0x040fe20000000016 */
[C---:B------:R-:W-:Y:S01]  /*7760*/  FMUL R2, R52.reuse, R11 ;  /* 0x0000000b34027220 */ /* 0x040fe20000400000 */
[----:B------:R-:W-:Y:S01]  /*7770*/  FFMA R0, R53, R23, R0 ;  /* 0x0000001735007223 */ /* 0x000fe20000000000 */
[----:B------:R-:W-:Y:S01]  /*7780*/  F2FP.BF16.F32.PACK_AB R117, R3, R21 ;  /* 0x000000150375723e */ /* 0x000fe200000010ff */
[----:B------:R-:W-:Y:S01]  /*7790*/  FMUL R3, R52, R12 ;  /* 0x0000000c34037220 */ /* 0x000fe20000400000 */
[----:B------:R-:W-:Y:S01]  /*77a0*/  FFMA R2, R53, R40, R2 ;  /* 0x0000002835027223 */ /* 0x000fe20000000002 */
[----:B------:R-:W-:Y:S01]  /*77b0*/  SHF.L.U32 R23, R76, 0x10, RZ ;  /* 0x000000104c177819 */ /* 0x000fe200000006ff */
[----:B------:R-:W-:Y:S01]  /*77c0*/  FMUL R21, R52, R14 ;  /* 0x0000000e34157220 */ /* 0x000fe20000400000 */
[----:B------:R-:W-:Y:S01]  /*77d0*/  F2FP.BF16.F32.PACK_AB R118, R22, R20 ;  /* 0x000000141676723e */ /* 0x000fe200000010ff */
[----:B------:R-:W-:Y:S01]  /*77e0*/  FMUL R20, R52, R13 ;  /* 0x0000000d34147220 */ /* 0x000fe20000400000 */
[----:B------:R-:W-:Y:S01]  /*77f0*/  LOP3.LUT R40, R76, 0xffff0000, RZ, 0xc0, !PT ;  /* 0xffff00004c287812 */ /* 0x000fe200078ec0ff */
[C---:B------:R-:W-:Y:S01]  /*7800*/  FMUL R22, R52.reuse, R15 ;  /* 0x0000000f34167220 */ /* 0x040fe20000400000 */
[----:B------:R-:W-:Y:S01]  /*7810*/  SHF.L.U32 R41, R77, 0x10, RZ ;  /* 0x000000104d297819 */ /* 0x000fe200000006ff */
[C---:B------:R-:W-:Y:S01]  /*7820*/  FFMA R3, R53.reuse, R23, R3 ;  /* 0x0000001735037223 */ /* 0x040fe20000000003 */
[C---:B------:R-:W-:Y:S01]  /*7830*/  FMUL R23, R52.reuse, R16 ;  /* 0x0000001034177220 */ /* 0x040fe20000400000 */
[C---:B------:R-:W-:Y:S01]  /*7840*/  FFMA R20, R53.reuse, R40, R20 ;  /* 0x0000002835147223 */ /* 0x040fe20000000014 */
[C---:B------:R-:W-:Y:S01]  /*7850*/  FMUL R40, R52.reuse, R17 ;  /* 0x0000001134287220 */ /* 0x040fe20000400000 */
[C---:B------:R-:W-:Y:S01]  /*7860*/  FFMA R21, R53.reuse, R41, R21 ;  /* 0x0000002935157223 */ /* 0x040fe20000000015 */
[C---:B------:R-:W-:Y:S01]  /*7870*/  FFMA R22, R53.reuse, R42, R22 ;  /* 0x0000002a35167223 */ /* 0x040fe20000000016 */
[C---:B------:R-:W-:Y:S01]  /*7880*/  FMUL R41, R52.reuse, R18 ;  /* 0x0000001234297220 */ /* 0x040fe20000400000 */
[----:B------:R-:W-:Y:S01]  /*7890*/  FMUL R42, R52, R19 ;  /* 0x00000013342a7220 */ /* 0x000fe20000400000 */
[----:B------:R-:W-:Y:S01]  /*78a0*/  F2FP.BF16.F32.PACK_AB R119, R2, R0 ;  /* 0x000000000277723e */ /* 0x000fe200000010ff */
[C---:B------:R-:W-:Y:S01]  /*78b0*/  FFMA R23, R53.reuse, R54, R23 ;  /* 0x0000003635177223 */ /* 0x040fe20000000017 */
[C---:B------:R-:W-:Y:S01]  /*78c0*/  FFMA R40, R53.reuse, R55, R40 ;  /* 0x0000003735287223 */ /* 0x040fe20000000028 */
[C---:B------:R-:W-:Y:S01]  /*78d0*/  FFMA R41, R53.reuse, R56, R41 ;  /* 0x0000003835297223 */ /* 0x040fe20000000029 */
[----:B------:R-:W-:Y:S01]  /*78e0*/  FFMA R42, R53, R57, R42 ;  /* 0x00000039352a7223 */ /* 0x000fe2000000002a */
[----:B------:R1:W-:Y:S01]  /*78f0*/  @!P0 STS.128 [R104+UR51+0xa00], R116 ;  /* 0x000a007468008988 */ /* 0x0003e20008000c33 */
[----:B------:R-:W-:Y:S02]  /*7900*/  F2FP.BF16.F32.PACK_AB R21, R22, R21 ;  /* 0x000000151615723e */ /* 0x000fe400000010ff */
[----:B------:R-:W-:Y:S02]  /*7910*/  F2FP.BF16.F32.PACK_AB R22, R40, R23 ;  /* 0x000000172816723e */ /* 0x000fe400000010ff */
[----:B------:R-:W-:Y:S02]  /*7920*/  F2FP.BF16.F32.PACK_AB R20, R20, R3 ;  /* 0x000000031414723e */ /* 0x000fe400000010ff */
[----:B------:R-:W-:Y:S05]  /*7930*/  F2FP.BF16.F32.PACK_AB R23, R42, R41 ;  /* 0x000000292a17723e */ /* 0x000fea00000010ff */
[----:B------:R1:W-:Y:S01]  /*7940*/  @!P0 STS.128 [R103+0xa00], R20 ;  /* 0x000a001467008388 */ /* 0x0003e20000000c00 */
[----:B------:R-:W-:Y:S01]  /*7950*/  @!PT LDS RZ, [RZ] ;  /* 0x00000000fffff984 */ /* 0x000fe20000000800 */
[----:B------:R-:W-:Y:S01]  /*7960*/  @!PT LDS RZ, [RZ] ;  /* 0x00000000fffff984 */ /* 0x000fe20000000800 */
[----:B------:R-:W-:Y:S01]  /*7970*/  @!PT LDS RZ, [RZ] ;  /* 0x00000000fffff984 */ /* 0x000fe20000000800 */
[----:B------:R-:W-:Y:S01]  /*7980*/  @!PT LDS RZ, [RZ] ;  /* 0x00000000fffff984 */ /* 0x000fe20000000800 */
[----:B------:R3:W-:Y:S07]  /*7990*/  MEMBAR.ALL.CTA ;  /* 0x0000000000007992 */ /* 0x0007ee0000008000 */
[----:B---3--:R-:W3:Y:S01]  /*79a0*/  FENCE.VIEW.ASYNC.S ;  /* 0x00000000000073c6 */ /* 0x008ee20000000000 */
[----:B------:R-:W-:Y:S05]  /*79b0*/  WARPSYNC.ALL ;  /* 0x0000000000007948 */ /* 0x000fea0003800000 */
[----:B------:R-:W-:Y:S01]  /*79c0*/  BSSY.RECONVERGENT B0, `(.L_x_114) ;  /* 0x0000011000007945 */ /* 0x000fe20003800200 */
[----:B---3--:R-:W-:Y:S06]  /*79d0*/  BAR.SYNC.DEFER_BLOCKING 0x1, 0x80 ;  /* 0x0042000000007b1d */ /* 0x008fec0000010000 */
[----:B------:R-:W-:Y:S05]  /*79e0*/  @P1 BRA `(.L_x_115) ;  /* 0x0000000000381947 */ /* 0x000fea0003800000 */
[----:B------:R-:W-:Y:S02]  /*79f0*/  UIADD3 UR4, UPT, UPT, UR51, 0x200, URZ ;  /* 0x0000020033047890 */ /* 0x000fe4000fffe0ff */
[----:B------:R-:W-:Y:S01]  /*7a00*/  UIADD3 UR8, UP0, UPT, UR58, 0xa80, URZ ;  /* 0x00000a803a087890 */ /* 0x000fe2000ff1e0ff */
[----:B------:R-:W-:Y:S01]  /*7a10*/  UMOV UR43, UR36 ;  /* 0x00000024002b7c82 */ /* 0x000fe20008000000 */
[----:B------:R-:W-:Y:S02]  /*7a20*/  UIADD3 UR5, UPT, UPT, UR41, 0x40, URZ ;  /* 0x0000004029057890 */ /* 0x000fe4000fffe0ff */
[----:B------:R-:W-:Y:S01]  /*7a30*/  MOV R88, UR4 ;  /* 0x0000000400587c02 */ /* 0x000fe20008000f00 */
[----:B------:R-:W-:Y:S02]  /*7a40*/  UIADD3.X UR9, UPT, UPT, URZ, UR59, URZ, UP0, !UPT ;  /* 0x0000003bff097290 */ /* 0x000fe400087fe4ff */
[----:B------:R-:W-:Y:S01]  /*7a50*/  UIADD3 UR4, UPT, UPT, UR51, 0xa00, URZ ;  /* 0x00000a0033047890 */ /* 0x000fe2000fffe0ff */
[----:B------:R-:W-:Y:S01]  /*7a60*/  R2UR UR40, R88 ;  /* 0x00000000582872ca */ /* 0x000fe200000e0000 */
[----:B------:R-:W-:Y:S01]  /*7a70*/  UMOV UR6, UR42 ;  /* 0x0000002a00067c82 */ /* 0x000fe20008000000 */
[----:B------:R-:W-:Y:S11]  /*7a80*/  UMOV UR7, UR36 ;  /* 0x0000002400077c82 */ /* 0x000ff60008000000 */
[----:B------:R3:W-:Y:S01]  /*7a90*/  UTMASTG.3D [UR40], [UR8] ;  /* 0x00000028080073b5 */ /* 0x0007e20008010000 */
[----:B------:R3:W-:Y:S01]  /*7aa0*/  UTMASTG.3D [UR4], [UR8] ;  /* 0x00000004080073b5 */ /* 0x0007e20008010000 */
[----:B------:R0:W-:Y:S01]  /*7ab0*/  UTMACMDFLUSH ;  /* 0x00000000000079b7 */ /* 0x0001e20000000000 */
[----:B---3--:R-:W-:Y:S04]  /*7ac0*/  DEPBAR.LE SB0, 0x1 ;  /* 0x000080400000791a */ /* 0x008fe80000000000 */
.L_x_115:
[----:B------:R-:W-:Y:S05]  /*7ad0*/  BSYNC.RECONVERGENT B0 ;  /* 0x0000000000007941 */ /* 0x000fea0003800200 */
.L_x_114:
[----:B------:R-:W-:Y:S01]  /*7ae0*/  BAR.SYNC.DEFER_BLOCKING 0x1, 0x80 ;  /* 0x0042000000007b1d */ /* 0x000fe20000010000 */
[----:B------:R-:W-:Y:S01]  /*7af0*/  ISETP.NE.AND P1, PT, R105, RZ, PT ;  /* 0x000000ff6900720c */ /* 0x000fe20003f25270 */
[----:B------:R-:W-:Y:S01]  /*7b00*/  UISETP.NE.AND UP0, UPT, UR56, URZ, UPT ;  /* 0x000000ff3800728c */ /* 0x000fe2000bf05270 */
[----:B------:R-:W-:Y:S11]  /*7b10*/  LEA R2, R68, UR51, 0x3 ;  /* 0x0000003344027c11 */ /* 0x000ff6000f8e18ff */
[----:B------:R-:W-:Y:S01]  /*7b20*/  @P1 SHF.L.U32 R3, RZ, 0x1f, RZ ;  /* 0x0000001fff031819 */ /* 0x000fe200000006ff */
[----:B------:R-:W-:Y:S06]  /*7b30*/  BRA.U !UP0, `(.L_x_116) ;  /* 0x0000000108247547 */ /* 0x000fec000b800000 */
[----:B-1----:R-:W-:Y:S01]  /*7b40*/  IMAD.U32 R20, RZ, RZ, UR57 ;  /* 0x00000039ff147e24 */ /* 0x002fe2000f8e00ff */
[----:B------:R-:W-:Y:S01]  /*7b50*/  MOV R0, UR37 ;  /* 0x0000002500007c02 */ /* 0x000fe20008000f00 */
[----:B------:R-:W-:Y:S03]  /*7b60*/  UIADD3 UR57, UPT, UPT, UR57, 0x1, URZ ;  /* 0x0000000139397890 */ /* 0x000fe6000fffe0ff */
[----:B------:R-:W-:Y:S01]  /*7b70*/  @P1 LEA R20, R20, UR51, 0x3 ;  /* 0x0000003314141c11 */ /* 0x000fe2000f8e18ff */
[----:B------:R-:W-:Y:S04]  /*7b80*/  UISETP.NE.AND UP0, UPT, UR57, 0x4, UPT ;  /* 0x000000043900788c */ /* 0x000fe8000bf05270 */
[----:B------:R-:W-:Y:S01]  /*7b90*/  @P1 VIADD R20, R20, 0x70 ;  /* 0x0000007014141836 */ /* 0x000fe20000000000 */
[----:B------:R-:W-:Y:S04]  /*7ba0*/  USEL UR57, UR57, URZ, UP0 ;  /* 0x000000ff39397287 */ /* 0x000fe80008000000 */
[----:B------:R-:W-:Y:S04]  /*7bb0*/  @P1 PRMT R0, R0, 0x654, R20 ;  /* 0x0000065400001816 */ /* 0x000fe80000000014 */
[----:B------:R3:W-:Y:S04]  /*7bc0*/  @P1 SYNCS.ARRIVE.TRANS64.RED.A1T0 RZ, [R0+URZ], RZ ;  /* 0x000000ff00ff19a7 */ /* 0x0007e800081004ff */
.L_x_116:
[----:B------:R-:W4:Y:S01]  /*7bd0*/  @P1 SYNCS.PHASECHK.TRANS64.TRYWAIT P0, [R2+URZ+0x50], R3 ;  /* 0x00005003020015a7 */ /* 0x000f2200080011ff */
[----:B------:R-:W-:Y:S01]  /*7be0*/  BSSY B1, `(.L_x_117) ;  /* 0x0000014000017945 */ /* 0x000fe20003800000 */
[----:B----4-:R-:W-:Y:S03]  /*7bf0*/  @P1 SEL R70, RZ, 0x1, !P0 ;  /* 0x00000001ff461807 */ /* 0x010fe60004000000 */
[----:B------:R-:W-:Y:S05]  /*7c00*/  @!P1 BRA `(.L_x_118) ;  /* 0x0000000000449947 */ /* 0x000fea0003800000 */
[----:B------:R-:W-:Y:S01]  /*7c10*/  ISETP.NE.AND P1, PT, R71, RZ, PT ;  /* 0x000000ff4700720c */ /* 0x000fe20003f25270 */
[----:B------:R-:W-:Y:S01]  /*7c20*/  BSSY B0, `(.L_x_119) ;  /* 0x0000009000007945 */ /* 0x000fe20003800000 */
[----:B------:R-:W-:Y:S11]  /*7c30*/  ISETP.NE.AND P0, PT, R70, RZ, PT ;  /* 0x000000ff4600720c */ /* 0x000ff60003f05270 */
[----:B-1----:R-:W-:Y:S05]  /*7c40*/  @P1 IMAD R20, R68, 0x1000, R104 ;  /* 0x0000100044141824 */ /* 0x002fea00078e0268 */
[----:B------:R-:W-:Y:S05]  /*7c50*/  @P1 IADD3 R3, PT, PT, R20, UR51, RZ ;  /* 0x0000003314031c10 */ /* 0x000fea000fffe0ff */
[----:B------:R-:W-:Y:S01]  /*7c60*/  @P1 IMAD.IADD R3, R69, 0x1, R3 ;  /* 0x0000000145031824 */ /* 0x000fe200078e0203 */
[----:B------:R-:W-:Y:S06]  /*7c70*/  @P0 BRA `(.L_x_120) ;  /* 0x00000000000c0947 */ /* 0x000fec0003800000 */
[----:B---3--:R-:W-:Y:S04]  /*7c80*/  SHF.L.U32 R0, RZ, 0x1f, RZ ;  /* 0x0000001fff007819 */ /* 0x008fe800000006ff */
[----:B------:R-:W1:Y:S02]  /*7c90*/  SYNCS.PHASECHK.TRANS64.TRYWAIT P0, [R2+URZ+0x50], R0 ;  /* 0x00005000020075a7 */ /* 0x000e6400080011ff */
[----:B-1----:R-:W-:Y:S05]  /*7ca0*/  @!P0 BRA `(.L_x_121) ;  /* 0x0000007400108947 */ /* 0x002fea0003800000 */
.L_x_120:
[----:B------:R-:W-:Y:S05]  /*7cb0*/  BSYNC B0 ;  /* 0x0000000000007941 */ /* 0x000fea0003800000 */
.L_x_119:
[----:B------:R-:W-:Y:S02]  /*7cc0*/  ISETP.NE.AND P0, PT, R71, RZ, PT ;  /* 0x000000ff4700720c */ /* 0x000fe40003f05270 */
[----:B------:R-:W-:Y:S11]  /*7cd0*/  IADD3 R68, PT, PT, R68, 0x1, RZ ;  /* 0x0000000144447810 */ /* 0x000ff60007ffe0ff */
[----:B------:R4:W1:Y:S04]  /*7ce0*/  @P0 LDS.128 R60, [R20+UR51+0x200] ;  /* 0x00020033143c0984 */ /* 0x0008680008000c00 */
[----:B------:R4:W1:Y:S04]  /*7cf0*/  @P0 LDS.128 R72, [R20+UR51+0xa00] ;  /* 0x000a003314480984 */ /* 0x0008680008000c00 */
[----:B------:R4:W1:Y:S04]  /*7d00*/  @P0 LDS.128 R64, [R3+0x200] ;  /* 0x0002000003400984 */ /* 0x0008680000000c00 */
[----:B------:R4:W1:Y:S02]  /*7d10*/  @P0 LDS.128 R76, [R3+0xa00] ;  /* 0x000a0000034c0984 */ /* 0x0008640000000c00 */
.L_x_118:
[----:B------:R-:W-:Y:S05]  /*7d20*/  BSYNC B1 ;  /* 0x0000000000017941 */ /* 0x000fea0003800000 */
.L_x_117:
[----:B----4-:R-:W-:Y:S05]  /*7d30*/  VIADD R3, R59, 0x400000 ;  /* 0x004000003b037836 */ /* 0x010fea0000000000 */
[----:B-1-3--:R-:W-:Y:S04]  /*7d40*/  SHF.R.U32.HI R0, RZ, 0x15, R3 ;  /* 0x00000015ff007819 */ /* 0x00afe80000011603 */
[----:B------:R-:W-:Y:S04]  /*7d50*/  LOP3.LUT R22, R0, 0x3, RZ, 0xc0, !PT ;  /* 0x0000000300167812 */ /* 0x000fe800078ec0ff */
[----:B------:R-:W-:Y:S11]  /*7d60*/  ISETP.NE.AND P0, PT, R98, R22, PT ;  /* 0x000000166200720c */ /* 0x000ff60003f05270 */
[----:B------:R-:W-:Y:S02]  /*7d70*/  @!UPT UIADD3 URZ, UPT, UPT, URZ, URZ, URZ ;  /* 0x000000fffffff290 */ /* 0x000fe4000fffe0ff */
[----:B------:R-:W-:Y:S05]  /*7d80*/  @P0 BRA `(.L_x_122) ;  /* 0x0000000000bc0947 */ /* 0x000fea0003800000 */
[----:B------:R-:W-:Y:S02]  /*7d90*/  LOP3.LUT P0, RZ, R0, 0x3, R99, 0x48, !PT ;  /* 0x0000000300ff7812 */ /* 0x000fe40007804863 */
[----:B------:R-:W-:Y:S11]  /*7da0*/  MOV R2, R3 ;  /* 0x0000000300027202 */ /* 0x000ff60000000f00 */
[----:B------:R-:W-:Y:S05]  /*7db0*/  @!P0 BRA `(.L_x_123) ;  /* 0x0000000000408947 */ /* 0x000fea0003800000 */
[----:B------:R-:W1:Y:S01]  /*7dc0*/  LDCU.64 UR8, c[0x4][0x70] ;  /* 0x01000e00ff0877ac */ /* 0x000e620008000a00 */
[----:B------:R-:W-:Y:S01]  /*7dd0*/  MOV R15, 0x0 ;  /* 0x00000000000f7802 */ /* 0x000fe20000000f00 */
[----:B------:R-:W-:Y:S02]  /*7de0*/  HFMA2 R12, -RZ, RZ, 0, 5.9604644775390625e-08 ;  /* 0x00000001ff0c7431 */ /* 0x000fe400000001ff */
[----:B------:R-:W-:Y:S02]  /*7df0*/  IMAD.MOV.U32 R8, RZ, RZ, 0x192 ;  /* 0x00000192ff087424 */ /* 0x000fe400078e00ff */
[----:B------:R-:W-:Y:S01]  /*7e00*/  IMAD.MOV.U32 R13, RZ, RZ, RZ ;  /* 0x000000ffff0d7224 */ /* 0x000fe200078e00ff */
[----:B------:R-:W3:Y:S01]  /*7e10*/  LDCU.64 UR6, c[0x4][0x78] ;  /* 0x01000f00ff0677ac */ /* 0x000ee20008000a00 */
[----:B------:R-:W4:Y:S01]  /*7e20*/  LDC.64 R14, c[0x4][R15] ;  /* 0x010000000f0e7b82 */ /* 0x000f220000000a00 */
[----:B------:R-:W5:Y:S01]  /*7e30*/  LDCU.64 UR4, c[0x4][0x10] ;  /* 0x01000200ff0477ac */ /* 0x000f620008000a00 */
[----:B-1----:R-:W-:Y:S01]  /*7e40*/  MOV R5, UR9 ;  /* 0x0000000900057c02 */ /* 0x002fe20008000f00 */
[----:B------:R-:W-:Y:S01]  /*7e50*/  IMAD.U32 R4, RZ, RZ, UR8 ;  /* 0x00000008ff047e24 */ /* 0x000fe2000f8e00ff */
[----:B---3--:R-:W-:Y:S01]  /*7e60*/  MOV R7, UR7 ;  /* 0x0000000700077c02 */ /* 0x008fe20008000f00 */
[----:B------:R-:W-:Y:S01]  /*7e70*/  IMAD.U32 R6, RZ, RZ, UR6 ;  /* 0x00000006ff067e24 */ /* 0x000fe2000f8e00ff */
[----:B-----5:R-:W-:Y:S01]  /*7e80*/  MOV R11, UR5 ;  /* 0x00000005000b7c02 */ /* 0x020fe20008000f00 */
[----:B------:R-:W-:Y:S02]  /*7e90*/  IMAD.U32 R10, RZ, RZ, UR4 ;  /* 0x00000004ff0a7e24 */ /* 0x000fe4000f8e00ff */
[----:B------:R-:W-:Y:S07]  /*7ea0*/  LEPC R20, `(.L_x_123) ;  /* 0x000000001014794e */ /* 0x000fee0000000000 */
[----:B--2-4-:R-:W-:Y:S05]  /*7eb0*/  CALL.ABS.NOINC R14 ;  /* 0x000000000e007343 */ /* 0x014fea0003c00000 */
.L_x_123:
        /* <DEDUP_REMOVED lines=23> */
.L_x_124:
[----:B------:R-:W-:Y:S05]  /*8030*/  WARPSYNC.ALL ;  /* 0x0000000000007948 */ /* 0x000fea0003800000 */
[----:B------:R-:W-:Y:S11]  /*8040*/  R2UR UR4, R2 ;  /* 0x00000000020472ca */ /* 0x000ff600000e0000 */
[----:B------:R-:W-:Y:S02]  /*8050*/  @!UPT UIADD3 URZ, UPT, UPT, URZ, URZ, URZ ;  /* 0x000000fffffff290 */ /* 0x000fe4000fffe0ff */
[----:B------:R-:W1:Y:S02]  /*8060*/  LDTM.x16 R4, tmem[UR4+0x40] ;  /* 0x00004004000479ee */ /* 0x000e640008240000 */
[----:B-1----:R-:W-:Y:S01]  /*8070*/  NOP ;  /* 0x0000000000007918 */ /* 0x002fe20000000000 */
.L_x_122:
[----:B------:R-:W-:Y:S01]  /*8080*/  ISETP.NE.AND P2, PT, R105, RZ, PT ;  /* 0x000000ff6900720c */ /* 0x000fe20003f45270 */
[----:B------:R-:W-:Y:S01]  /*8090*/  FMUL R0, R52, R24 ;  /* 0x0000001834007220 */ /* 0x000fe20000400000 */
[----:B------:R-:W-:Y:S01]  /*80a0*/  SHF.L.U32 R3, R60, 0x10, RZ ;  /* 0x000000103c037819 */ /* 0x000fe200000006ff */
[----:B------:R-:W-:Y:S01]  /*80b0*/  FMUL R2, R52, R25 ;  /* 0x0000001934027220 */ /* 0x000fe20000400000 */
[----:B------:R-:W-:Y:S02]  /*80c0*/  LOP3.LUT R20, R60, 0xffff0000, RZ, 0xc0, !PT ;  /* 0xffff00003c147812 */ /* 0x000fe400078ec0ff */
[----:B------:R-:W-:Y:S01]  /*80d0*/  SHF.L.U32 R21, R61, 0x10, RZ ;  /* 0x000000103d157819 */ /* 0x000fe200000006ff */
[C---:B------:R-:W-:Y:S01]  /*80e0*/  FFMA R0, R53.reuse, R3, R0 ;  /* 0x0000000335007223 */ /* 0x040fe20000000000 */
[----:B------:R-:W-:Y:S01]  /*80f0*/  ISETP.NE.AND P1, PT, R98, R22, PT ;  /* 0x000000166200720c */ /* 0x000fe20003f25270 */
[C---:B------:R-:W-:Y:S01]  /*8100*/  FFMA R2, R53.reuse, R20, R2 ;  /* 0x0000001435027223 */ /* 0x040fe20000000002 */
[----:B------:R-:W-:Y:S01]  /*8110*/  MOV R20, UR57 ;  /* 0x0000003900147c02 */ /* 0x000fe20008000f00 */
[----:B------:R-:W-:Y:S01]  /*8120*/  FMUL R3, R52, R26 ;  /* 0x0000001a34037220 */ /* 0x000fe20000400000 */
[----:B------:R-:W-:Y:S02]  /*8130*/  SHF.L.U32 R22, R62, 0x10, RZ ;  /* 0x000000103e167819 */ /* 0x000fe400000006ff */
[----:B------:R-:W-:Y:S01]  /*8140*/  @P2 LEA R20, R20, UR51, 0x3 ;  /* 0x0000003314142c11 */ /* 0x000fe2000f8e18ff */
[----:B------:R-:W-:Y:S01]  /*8150*/  FFMA R3, R53, R21, R3 ;  /* 0x0000001535037223 */ /* 0x000fe20000000003 */
[----:B------:R-:W-:Y:S01]  /*8160*/  F2FP.BF16.F32.PACK_AB R108, R2, R0 ;  /* 0x00000000026c723e */ /* 0x000fe200000010ff */
[C---:B------:R-:W-:Y:S01]  /*8170*/  FMUL R0, R52.reuse, R27 ;  /* 0x0000001b34007220 */ /* 0x040fe20000400000 */
[----:B------:R-:W-:Y:S01]  /*8180*/  LOP3.LUT R21, R61, 0xffff0000, RZ, 0xc0, !PT ;  /* 0xffff00003d157812 */ /* 0x000fe200078ec0ff */
[----:B------:R-:W-:Y:S01]  /*8190*/  FMUL R2, R52, R28 ;  /* 0x0000001c34027220 */ /* 0x000fe20000400000 */
[----:B------:R-:W-:Y:S01]  /*81a0*/  @P2 IADD3 R40, PT, PT, R20, 0x70, RZ ;  /* 0x0000007014282810 */ /* 0x000fe20007ffe0ff */
[----:B------:R-:W-:Y:S01]  /*81b0*/  FMUL R20, R52, R29 ;  /* 0x0000001d34147220 */ /* 0x000fe20000400000 */
[----:B------:R-:W-:Y:S01]  /*81c0*/  LOP3.LUT R23, R62, 0xffff0000, RZ, 0xc0, !PT ;  /* 0xffff00003e177812 */ /* 0x000fe200078ec0ff */
[C---:B------:R-:W-:Y:S01]  /*81d0*/  FFMA R0, R53.reuse, R21, R0 ;  /* 0x0000001535007223 */ /* 0x040fe20000000000 */
[----:B------:R-:W-:Y:S01]  /*81e0*/  MOV R106, UR37 ;  /* 0x00000025006a7c02 */ /* 0x000fe20008000f00 */
[C---:B------:R-:W-:Y:S01]  /*81f0*/  FFMA R2, R53.reuse, R22, R2 ;  /* 0x0000001635027223 */ /* 0x040fe20000000002 */
[----:B------:R-:W-:Y:S01]  /*8200*/  LOP3.LUT R41, R66, 0xffff0000, RZ, 0xc0, !PT ;  /* 0xffff000042297812 */ /* 0x000fe200078ec0ff */
[----:B------:R-:W-:Y:S01]  /*8210*/  FFMA R20, R53, R23, R20 ;  /* 0x0000001735147223 */ /* 0x000fe20000000014 */
[----:B------:R-:W-:Y:S01]  /*8220*/  @P2 PRMT R106, R106, 0x654, R40 ;  /* 0x000006546a6a2816 */ /* 0x000fe20000000028 */
[C---:B------:R-:W-:Y:S01]  /*8230*/  FMUL R21, R52.reuse, R30 ;  /* 0x0000001e34157220 */ /* 0x040fe20000400000 */
[C---:B------:R-:W-:Y:S01]  /*8240*/  SHF.L.U32 R23, R63.reuse, 0x10, RZ ;  /* 0x000000103f177819 */ /* 0x040fe200000006ff */
[----:B------:R-:W-:Y:S01]  /*8250*/  FMUL R22, R52, R31 ;  /* 0x0000001f34167220 */ /* 0x000fe20000400000 */
[----:B------:R-:W-:Y:S02]  /*8260*/  LOP3.LUT R40, R63, 0xffff0000, RZ, 0xc0, !PT ;  /* 0xffff00003f287812 */ /* 0x000fe400078ec0ff */
[----:B------:R-:W-:Y:S01]  /*8270*/  F2FP.BF16.F32.PACK_AB R110, R20, R2 ;  /* 0x00000002146e723e */ /* 0x000fe200000010ff */
[C---:B------:R-:W-:Y:S01]  /*8280*/  FFMA R21, R53.reuse, R23, R21 ;  /* 0x0000001735157223 */ /* 0x040fe20000000015 */
[----:B------:R-:W-:Y:S01]  /*8290*/  F2FP.BF16.F32.PACK_AB R109, R0, R3 ;  /* 0x00000003006d723e */ /* 0x000fe200000010ff */
[----:B------:R-:W-:Y:S01]  /*82a0*/  FFMA R22, R53, R40, R22 ;  /* 0x0000002835167223 */ /* 0x000fe20000000016 */
[----:B------:R-:W-:Y:S01]  /*82b0*/  SHF.L.U32 R20, R64, 0x10, RZ ;  /* 0x0000001040147819 */ /* 0x000fe200000006ff */
[----:B------:R-:W-:Y:S01]  /*82c0*/  FMUL R0, R52, R32 ;  /* 0x0000002034007220 */ /* 0x000fe20000400000 */
[----:B------:R-:W-:Y:S01]  /*82d0*/  LOP3.LUT R23, R64, 0xffff0000, RZ, 0xc0, !PT ;  /* 0xffff000040177812 */ /* 0x000fe200078ec0ff */
[C---:B------:R-:W-:Y:S01]  /*82e0*/  FMUL R2, R52.reuse, R33 ;  /* 0x0000002134027220 */ /* 0x040fe20000400000 */
[----:B------:R-:W-:Y:S01]  /*82f0*/  SHF.L.U32 R40, R65, 0x10, RZ ;  /* 0x0000001041287819 */ /* 0x000fe200000006ff */
[----:B------:R-:W-:Y:S01]  /*8300*/  FMUL R3, R52, R34 ;  /* 0x0000002234037220 */ /* 0x000fe20000400000 */
[----:B------:R-:W-:Y:S01]  /*8310*/  F2FP.BF16.F32.PACK_AB R111, R22, R21 ;  /* 0x00000015166f723e */ /* 0x000fe200000010ff */
[----:B------:R-:W-:Y:S01]  /*8320*/  FFMA R0, R53, R20, R0 ;  /* 0x0000001435007223 */ /* 0x000fe20000000000 */
[----:B------:R-:W-:Y:S01]  /*8330*/  LOP3.LUT R42, R77, 0xffff0000, RZ, 0xc0, !PT ;  /* 0xffff00004d2a7812 */ /* 0x000fe200078ec0ff */
[----:B------:R-:W-:Y:S01]  /*8340*/  FFMA R2, R53, R23, R2 ;  /* 0x0000001735027223 */ /* 0x000fe20000000002 */
[----:B------:R-:W-:Y:S01]  /*8350*/  LOP3.LUT R23, R65, 0xffff0000, RZ, 0xc0, !PT ;  /* 0xffff000041177812 */ /* 0x000fe200078ec0ff */
[C---:B------:R-:W-:Y:S01]  /*8360*/  FFMA R3, R53.reuse, R40, R3 ;  /* 0x0000002835037223 */ /* 0x040fe20000000003 */
[----:B------:R-:W-:Y:S01]  /*8370*/  SHF.L.U32 R40, R66, 0x10, RZ ;  /* 0x0000001042287819 */ /* 0x000fe200000006ff */
[----:B------:R-:W-:Y:S01]  /*8380*/  FMUL R20, R52, R35 ;  /* 0x0000002334147220 */ /* 0x000fe20000400000 */
[----:B------:R-:W-:Y:S01]  /*8390*/  F2FP.BF16.F32.PACK_AB R112, R2, R0 ;  /* 0x000000000270723e */ /* 0x000fe200000010ff */
[----:B------:R-:W-:Y:S01]  /*83a0*/  FMUL R21, R52, R36 ;  /* 0x0000002434157220 */ /* 0x000fe20000400000 */
[----:B------:R-:W-:Y:S01]  /*83b0*/  SHF.L.U32 R54, R78, 0x10, RZ ;  /* 0x000000104e367819 */ /* 0x000fe200000006ff */
[----:B------:R-:W-:Y:S01]  /*83c0*/  FMUL R22, R52, R37 ;  /* 0x0000002534167220 */ /* 0x000fe20000400000 */
[----:B------:R-:W-:Y:S01]  /*83d0*/  LOP3.LUT R55, R78, 0xffff0000, RZ, 0xc0, !PT ;  /* 0xffff00004e377812 */ /* 0x000fe200078ec0ff */
[----:B------:R-:W-:Y:S01]  /*83e0*/  FFMA R20, R53, R23, R20 ;  /* 0x0000001735147223 */ /* 0x000fe20000000014 */
[----:B------:R-:W-:Y:S01]  /*83f0*/  SHF.L.U32 R23, R67, 0x10, RZ ;  /* 0x0000001043177819 */ /* 0x000fe200000006ff */
[----:B------:R-:W-:Y:S01]  /*8400*/  FFMA R21, R53, R40, R21 ;  /* 0x0000002835157223 */ /* 0x000fe20000000015 */
[----:B------:R-:W-:Y:S01]  /*8410*/  LOP3.LUT R40, R67, 0xffff0000, RZ, 0xc0, !PT ;  /* 0xffff000043287812 */ /* 0x000fe200078ec0ff */
[C---:B------:R-:W-:Y:S01]  /*8420*/  FFMA R22, R53.reuse, R41, R22 ;  /* 0x0000002935167223 */ /* 0x040fe20000000016 */
[----:B------:R-:W-:Y:S01]  /*8430*/  F2FP.BF16.F32.PACK_AB R113, R20, R3 ;  /* 0x000000031471723e */ /* 0x000fe200000010ff */
[----:B------:R-:W-:Y:S01]  /*8440*/  FMUL R0, R52, R38 ;  /* 0x0000002634007220 */ /* 0x000fe20000400000 */
[----:B------:R-:W-:Y:S01]  /*8450*/  LOP3.LUT R41, R74, 0xffff0000, RZ, 0xc0, !PT ;  /* 0xffff00004a297812 */ /* 0x000fe200078ec0ff */
[----:B------:R-:W-:Y:S01]  /*8460*/  FMUL R2, R52, R39 ;  /* 0x0000002734027220 */ /* 0x000fe20000400000 */
[----:B------:R-:W-:Y:S01]  /*8470*/  F2FP.BF16.F32.PACK_AB R114, R22, R21 ;  /* 0x000000151672723e */ /* 0x000fe200000010ff */
[----:B------:R1:W-:Y:S01]  /*8480*/  @!P1 STS.128 [R104+UR51+0x1200], R108 ;  /* 0x0012006c68009988 */ /* 0x0003e20008000c33 */
[C---:B------:R-:W-:Y:S01]  /*8490*/  SHF.L.U32 R22, R72.reuse, 0x10, RZ ;  /* 0x0000001048167819 */ /* 0x040fe200000006ff */
[C---:B------:R-:W-:Y:S01]  /*84a0*/  FFMA R0, R53.reuse, R23, R0 ;  /* 0x0000001735007223 */ /* 0x040fe20000000000 */
[----:B------:R-:W-:Y:S01]  /*84b0*/  LOP3.LUT R23, R72, 0xffff0000, RZ, 0xc0, !PT ;  /* 0xffff000048177812 */ /* 0x000fe200078ec0ff */
[----:B------:R-:W-:Y:S01]  /*84c0*/  FFMA R2, R53, R40, R2 ;  /* 0x0000002835027223 */ /* 0x000fe20000000002 */
[----:B------:R-:W-:Y:S01]  /*84d0*/  SHF.L.U32 R40, R73, 0x10, RZ ;  /* 0x0000001049287819 */ /* 0x000fe200000006ff */
[C---:B------:R-:W-:Y:S01]  /*84e0*/  FMUL R3, R52.reuse, R4 ;  /* 0x0000000434037220 */ /* 0x040fe20000400000 */
[C---:B------:R-:W-:Y:S01]  /*84f0*/  SHF.L.U32 R56, R79.reuse, 0x10, RZ ;  /* 0x000000104f387819 */ /* 0x040fe200000006ff */
[----:B------:R-:W-:Y:S01]  /*8500*/  FMUL R20, R52, R5 ;  /* 0x0000000534147220 */ /* 0x000fe20000400000 */
[----:B------:R-:W-:Y:S01]  /*8510*/  F2FP.BF16.F32.PACK_AB R115, R2, R0 ;  /* 0x000000000273723e */ /* 0x000fe200000010ff */
[----:B------:R-:W-:Y:S01]  /*8520*/  FMUL R21, R52, R6 ;  /* 0x0000000634157220 */ /* 0x000fe20000400000 */
[----:B------:R-:W-:Y:S01]  /*8530*/  LOP3.LUT R57, R79, 0xffff0000, RZ, 0xc0, !PT ;  /* 0xffff00004f397812 */ /* 0x000fe200078ec0ff */
[C---:B------:R-:W-:Y:S01]  /*8540*/  FFMA R3, R53.reuse, R22, R3 ;  /* 0x0000001635037223 */ /* 0x040fe20000000003 */
[----:B------:R-:W-:Y:S01]  /*8550*/  FFMA R20, R53, R23, R20 ;  /* 0x0000001735147223 */ /* 0x000fe20000000014 */
[----:B------:R1:W-:Y:S01]  /*8560*/  @!P1 STS.128 [R103+0x1200], R112 ;  /* 0x0012007067009388 */ /* 0x0003e20000000c00 */
[----:B------:R-:W-:Y:S01]  /*8570*/  LOP3.LUT R23, R73, 0xffff0000, RZ, 0xc0, !PT ;  /* 0xffff000049177812 */ /* 0x000fe200078ec0ff */
[C---:B------:R-:W-:Y:S01]  /*8580*/  FFMA R21, R53.reuse, R40, R21 ;  /* 0x0000002835157223 */ /* 0x040fe20000000015 */
[----:B------:R-:W-:Y:S01]  /*8590*/  SHF.L.U32 R40, R74, 0x10, RZ ;  /* 0x000000104a287819 */ /* 0x000fe200000006ff */
[----:B------:R-:W-:Y:S01]  /*85a0*/  FMUL R0, R52, R7 ;  /* 0x0000000734007220 */ /* 0x000fe20000400000 */
[----:B------:R-:W-:Y:S01]  /*85b0*/  F2FP.BF16.F32.PACK_AB R116, R20, R3 ;  /* 0x000000031474723e */ /* 0x000fe200000010ff */
[----:B------:R-:W-:Y:S01]  /*85c0*/  FMUL R2, R52, R8 ;  /* 0x0000000834027220 */ /* 0x000fe20000400000 */
[----:B------:R-:W-:Y:S01]  /*85d0*/  ISETP.NE.AND P0, PT, R98, RZ, PT ;  /* 0x000000ff6200720c */ /* 0x000fe20003f05270 */
[C---:B------:R-:W-:Y:S01]  /*85e0*/  FMUL R22, R52.reuse, R9 ;  /* 0x0000000934167220 */ /* 0x040fe20000400000 */
[C---:B------:R-:W-:Y:S01]  /*85f0*/  FFMA R0, R53.reuse, R23, R0 ;  /* 0x0000001735007223 */ /* 0x040fe20000000000 */
[----:B------:R-:W-:Y:S01]  /*8600*/  FFMA R2, R53, R40, R2 ;  /* 0x0000002835027223 */ /* 0x000fe20000000002 */
[C---:B------:R-:W-:Y:S01]  /*8610*/  SHF.L.U32 R23, R75.reuse, 0x10, RZ ;  /* 0x000000104b177819 */ /* 0x040fe200000006ff */
[C---:B------:R-:W-:Y:S01]  /*8620*/  FMUL R3, R52.reuse, R10 ;  /* 0x0000000a34037220 */ /* 0x040fe20000400000 */
[----:B------:R-:W-:Y:S01]  /*8630*/  LOP3.LUT R40, R75, 0xffff0000, RZ, 0xc0, !PT ;  /* 0xffff00004b287812 */ /* 0x000fe200078ec0ff */
[C---:B------:R-:W-:Y:S01]  /*8640*/  FFMA R22, R53.reuse, R41, R22 ;  /* 0x0000002935167223 */ /* 0x040fe20000000016 */
[----:B------:R-:W-:Y:S01]  /*8650*/  FMUL R20, R52, R11 ;  /* 0x0000000b34147220 */ /* 0x000fe20000400000 */
[C---:B------:R-:W-:Y:S01]  /*8660*/  FFMA R3, R53.reuse, R23, R3 ;  /* 0x0000001735037223 */ /* 0x040fe20000000003 */
        /* <DEDUP_REMOVED lines=27> */
[----:B------:R-:W-:Y:S02]  /*8820*/  F2FP.BF16.F32.PACK_AB R23, R42, R41 ;  /* 0x000000292a17723e */ /* 0x000fe400000010ff */
[----:B------:R-:W-:Y:S02]  /*8830*/  LEA R0, R68, UR51, 0x3 ;  /* 0x0000003344007c11 */ /* 0x000fe4000f8e18ff */
[----:B------:R-:W-:Y:S01]  /*8840*/  @P2 SHF.L.U32 R2, RZ, 0x1f, RZ ;  /* 0x0000001fff022819 */ /* 0x000fe200000006ff */
[----:B------:R1:W-:Y:S01]  /*8850*/  @!P1 STS.128 [R103+0x1a00], R20 ;  /* 0x001a001467009388 */ /* 0x0003e20000000c00 */
[----:B------:R-:W-:Y:S01]  /*8860*/  @!PT LDS RZ, [RZ] ;  /* 0x00000000fffff984 */ /* 0x000fe20000000800 */
[----:B------:R-:W-:Y:S01]  /*8870*/  @!PT LDS RZ, [RZ] ;  /* 0x00000000fffff984 */ /* 0x000fe20000000800 */
[----:B------:R-:W-:Y:S01]  /*8880*/  @!PT LDS RZ, [RZ] ;  /* 0x00000000fffff984 */ /* 0x000fe20000000800 */
[----:B------:R-:W-:Y:S01]  /*8890*/  @!PT LDS RZ, [RZ] ;  /* 0x00000000fffff984 */ /* 0x000fe20000000800 */
[----:B------:R3:W-:Y:S07]  /*88a0*/  MEMBAR.ALL.CTA ;  /* 0x0000000000007992 */ /* 0x0007ee0000008000 */
[----:B---3--:R-:W3:Y:S02]  /*88b0*/  FENCE.VIEW.ASYNC.S ;  /* 0x00000000000073c6 */ /* 0x008ee40000000000 */
[----:B------:R-:W-:Y:S05]  /*88c0*/  WARPSYNC.ALL ;  /* 0x0000000000007948 */ /* 0x000fea0003800000 */
[----:B------:R-:W-:Y:S01]  /*88d0*/  BSSY.RECONVERGENT B0, `(.L_x_125) ;  /* 0x0000011000007945 */ /* 0x000fe20003800200 */
[----:B---3--:R-:W-:Y:S06]  /*88e0*/  BAR.SYNC.DEFER_BLOCKING 0x1, 0x80 ;  /* 0x0042000000007b1d */ /* 0x008fec0000010000 */
[----:B------:R-:W-:Y:S05]  /*88f0*/  @P0 BRA `(.L_x_126) ;  /* 0x0000000000380947 */ /* 0x000fea0003800000 */
[----:B------:R-:W-:Y:S02]  /*8900*/  UIADD3 UR12, UP0, UPT, UR58, 0xa80, URZ ;  /* 0x00000a803a0c7890 */ /* 0x000fe4000ff1e0ff */
[----:B------:R-:W-:Y:S02]  /*8910*/  UIADD3 UR10, UPT, UPT, UR42, 0x40, URZ ;  /* 0x000000402a0a7890 */ /* 0x000fe4000fffe0ff */
[----:B------:R-:W-:Y:S02]  /*8920*/  UIADD3 UR8, UPT, UPT, UR51, 0x1200, URZ ;  /* 0x0000120033087890 */ /* 0x000fe4000fffe0ff */
[----:B------:R-:W-:Y:S01]  /*8930*/  UIADD3.X UR13, UPT, UPT, URZ, UR59, URZ, UP0, !UPT ;  /* 0x0000003bff0d7290 */ /* 0x000fe200087fe4ff */
[----:B------:R-:W-:Y:S01]  /*8940*/  UMOV UR9, UR41 ;  /* 0x0000002900097c82 */ /* 0x000fe20008000000 */
[----:B------:R-:W-:Y:S01]  /*8950*/  UMOV UR11, UR36 ;  /* 0x00000024000b7c82 */ /* 0x000fe20008000000 */
[----:B------:R-:W-:Y:S02]  /*8960*/  UIADD3 UR5, UPT, UPT, UR41, 0x40, URZ ;  /* 0x0000004029057890 */ /* 0x000fe4000fffe0ff */
[----:B------:R-:W-:Y:S01]  /*8970*/  UIADD3 UR4, UPT, UPT, UR51, 0x1a00, URZ ;  /* 0x00001a0033047890 */ /* 0x000fe2000fffe0ff */
[----:B------:R-:W-:Y:S03]  /*8980*/  UMOV UR7, UR36 ;  /* 0x0000002400077c82 */ /* 0x000fe60008000000 */
[----:B------:R3:W-:Y:S01]  /*8990*/  UTMASTG.3D [UR8], [UR12] ;  /* 0x000000080c0073b5 */ /* 0x0007e20008010000 */
[----:B------:R-:W-:Y:S04]  /*89a0*/  UMOV UR6, UR10 ;  /* 0x0000000a00067c82 */ /* 0x000fe80008000000 */
[----:B------:R3:W-:Y:S01]  /*89b0*/  UTMASTG.3D [UR4], [UR12] ;  /* 0x000000040c0073b5 */ /* 0x0007e20008010000 */
[----:B------:R0:W-:Y:S01]  /*89c0*/  UTMACMDFLUSH ;  /* 0x00000000000079b7 */ /* 0x0001e20000000000 */
[----:B---3--:R-:W-:Y:S04]  /*89d0*/  DEPBAR.LE SB0, 0x1 ;  /* 0x000080400000791a */ /* 0x008fe80000000000 */
.L_x_126:
[----:B------:R-:W-:Y:S05]  /*89e0*/  BSYNC.RECONVERGENT B0 ;  /* 0x0000000000007941 */ /* 0x000fea0003800200 */
.L_x_125:
[----:B------:R-:W-:Y:S01]  /*89f0*/  BAR.SYNC.DEFER_BLOCKING 0x1, 0x80 ;  /* 0x0042000000007b1d */ /* 0x000fe20000010000 */
[----:B------:R-:W-:Y:S01]  /*8a00*/  UIADD3 UR43, UPT, UPT, UR57, 0x1, URZ ;  /* 0x00000001392b7890 */ /* 0x000fe2000fffe0ff */
[----:B-1----:R-:W-:Y:S01]  /*8a10*/  VIADD R23, R59, 0x10 ;  /* 0x000000103b177836 */ /* 0x002fe20000000000 */
[----:B------:R-:W-:Y:S02]  /*8a20*/  UIADD3 UR53, UPT, UPT, UR41, 0x10, URZ ;  /* 0x0000001029357890 */ /* 0x000fe4000fffe0ff */
[----:B------:R-:W-:Y:S02]  /*8a30*/  UISETP.NE.AND UP0, UPT, UR43, 0x4, UPT ;  /* 0x000000042b00788c */ /* 0x000fe4000bf05270 */
[----:B------:R-:W-:Y:S02]  /*8a40*/  SHF.R.U32.HI R21, RZ, 0x15, R23 ;  /* 0x00000015ff157819 */ /* 0x000fe40000011617 */
[----:B------:R-:W-:Y:S02]  /*8a50*/  USEL UR43, UR43, URZ, UP0 ;  /* 0x000000ff2b2b7287 */ /* 0x000fe40008000000 */
[----:B------:R-:W-:Y:S01]  /*8a60*/  LOP3.LUT R22, R21, 0x3, RZ, 0xc0, !PT ;  /* 0x0000000315167812 */ /* 0x000fe200078ec0ff */
[----:B------:R1:W-:Y:S01]  /*8a70*/  @P2 SYNCS.ARRIVE.TRANS64.RED.A1T0 RZ, [R106+URZ], RZ ;  /* 0x000000ff6aff29a7 */ /* 0x0003e200081004ff */
[----:B------:R-:W-:Y:S01]  /*8a80*/  BSSY B1, `(.L_x_127) ;  /* 0x0000015000017945 */ /* 0x000fe20003800000 */
[----:B------:R-:W3:Y:S02]  /*8a90*/  @P2 SYNCS.PHASECHK.TRANS64.TRYWAIT P0, [R0+URZ+0x50], R2 ;  /* 0x00005002000025a7 */ /* 0x000ee400080011ff */
[----:B---3--:R-:W-:Y:S01]  /*8aa0*/  @P2 SEL R70, RZ, 0x1, !P0 ;  /* 0x00000001ff462807 */ /* 0x008fe20004000000 */
[----:B-1----:R-:W-:Y:S06]  /*8ab0*/  @!P2 BRA `(.L_x_128) ;  /* 0x000000000044a947 */ /* 0x002fec0003800000 */
[----:B------:R-:W-:Y:S01]  /*8ac0*/  ISETP.NE.AND P1, PT, R71, RZ, PT ;  /* 0x000000ff4700720c */ /* 0x000fe20003f25270 */
[----:B------:R-:W-:Y:S01]  /*8ad0*/  BSSY B0, `(.L_x_129) ;  /* 0x0000009000007945 */ /* 0x000fe20003800000 */
[----:B------:R-:W-:Y:S11]  /*8ae0*/  ISETP.NE.AND P0, PT, R70, RZ, PT ;  /* 0x000000ff4600720c */ /* 0x000ff60003f05270 */
[----:B------:R-:W-:Y:S05]  /*8af0*/  @P1 IMAD R3, R68, 0x1000, R104 ;  /* 0x0000100044031824 */ /* 0x000fea00078e0268 */
[----:B------:R-:W-:Y:S05]  /*8b00*/  @P1 IADD3 R2, PT, PT, R3, UR51, RZ ;  /* 0x0000003303021c10 */ /* 0x000fea000fffe0ff */
[----:B------:R-:W-:Y:S01]  /*8b10*/  @P1 IMAD.IADD R2, R69, 0x1, R2 ;  /* 0x0000000145021824 */ /* 0x000fe200078e0202 */
[----:B------:R-:W-:Y:S06]  /*8b20*/  @P0 BRA `(.L_x_130) ;  /* 0x00000000000c0947 */ /* 0x000fec0003800000 */
[----:B------:R-:W-:Y:S04]  /*8b30*/  SHF.L.U32 R20, RZ, 0x1f, RZ ;  /* 0x0000001fff147819 */ /* 0x000fe800000006ff */
[----:B------:R-:W1:Y:S02]  /*8b40*/  SYNCS.PHASECHK.TRANS64.TRYWAIT P0, [R0+URZ+0x50], R20 ;  /* 0x00005014000075a7 */ /* 0x000e6400080011ff */
[----:B-1----:R-:W-:Y:S05]  /*8b50*/  @!P0 BRA `(.L_x_131) ;  /* 0x0000006400788947 */ /* 0x002fea0003800000 */
.L_x_130:
[----:B------:R-:W-:Y:S05]  /*8b60*/  BSYNC B0 ;  /* 0x0000000000007941 */ /* 0x000fea0003800000 */
.L_x_129:
[----:B------:R-:W-:Y:S02]  /*8b70*/  ISETP.NE.AND P0, PT, R71, RZ, PT ;  /* 0x000000ff4700720c */ /* 0x000fe40003f05270 */
[----:B------:R-:W-:Y:S11]  /*8b80*/  IADD3 R68, PT, PT, R68, 0x1, RZ ;  /* 0x0000000144447810 */ /* 0x000ff60007ffe0ff */
[----:B------:R3:W4:Y:S04]  /*8b90*/  @P0 LDS.128 R60, [R3+UR51+0x200] ;  /* 0x00020033033c0984 */ /* 0x0007280008000c00 */
[----:B------:R3:W1:Y:S04]  /*8ba0*/  @P0 LDS.128 R72, [R3+UR51+0xa00] ;  /* 0x000a003303480984 */ /* 0x0006680008000c00 */
[----:B------:R3:W1:Y:S04]  /*8bb0*/  @P0 LDS.128 R64, [R2+0x200] ;  /* 0x0002000002400984 */ /* 0x0006680000000c00 */
[----:B------:R3:W1:Y:S02]  /*8bc0*/  @P0 LDS.128 R76, [R2+0xa00] ;  /* 0x000a0000024c0984 */ /* 0x0006640000000c00 */
.L_x_128:
[----:B------:R-:W-:Y:S05]  /*8bd0*/  BSYNC B1 ;  /* 0x0000000000017941 */ /* 0x000fea0003800000 */
.L_x_127:
[----:B------:R-:W-:Y:S11]  /*8be0*/  ISETP.NE.AND P0, PT, R98, R22, PT ;  /* 0x000000166200720c */ /* 0x000ff60003f05270 */
[----:B------:R-:W-:Y:S02]  /*8bf0*/  @!UPT UIADD3 URZ, UPT, UPT, URZ, URZ, URZ ;  /* 0x000000fffffff290 */ /* 0x000fe4000fffe0ff */
[----:B------:R-:W-:Y:S05]  /*8c00*/  @P0 BRA `(.L_x_132) ;  /* 0x0000000000bc0947 */ /* 0x000fea0003800000 */
[----:B------:R-:W-:Y:S11]  /*8c10*/  LOP3.LUT P0, RZ, R21, 0x3, R99, 0x48, !PT ;  /* 0x0000000315ff7812 */ /* 0x000ff60007804863 */
[----:B------:R-:W-:Y:S02]  /*8c20*/  @!UPT UIADD3 URZ, UPT, UPT, URZ, URZ, URZ ;  /* 0x000000fffffff290 */ /* 0x000fe4000fffe0ff */
[----:B------:R-:W-:Y:S05]  /*8c30*/  @!P0 BRA `(.L_x_133) ;  /* 0x0000000000408947 */ /* 0x000fea0003800000 */
[----:B------:R-:W5:Y:S01]  /*8c40*/  LDCU.64 UR8, c[0x4][0x70] ;  /* 0x01000e00ff0877ac */ /* 0x000f620008000a00 */
[----:B---3--:R-:W-:Y:S01]  /*8c50*/  MOV R3, 0x0 ;  /* 0x0000000000037802 */ /* 0x008fe20000000f00 */
[----:B------:R-:W-:Y:S02]  /*8c60*/  HFMA2 R12, -RZ, RZ, 0, 5.9604644775390625e-08 ;  /* 0x00000001ff0c7431 */ /* 0x000fe400000001ff */
[----:B------:R-:W-:Y:S02]  /*8c70*/  IMAD.MOV.U32 R8, RZ, RZ, 0x192 ;  /* 0x00000192ff087424 */ /* 0x000fe400078e00ff */
[----:B------:R-:W-:Y:S01]  /*8c80*/  IMAD.MOV.U32 R13, RZ, RZ, RZ ;  /* 0x000000ffff0d7224 */ /* 0x000fe200078e00ff */
[----:B------:R-:W3:Y:S01]  /*8c90*/  LDCU.64 UR6, c[0x4][0x78] ;  /* 0x01000f00ff0677ac */ /* 0x000ee20008000a00 */
[----:B------:R-:W1:Y:S01]  /*8ca0*/  LDC.64 R2, c[0x4][R3] ;  /* 0x0100000003027b82 */ /* 0x000e620000000a00 */
[----:B------:R-:W2:Y:S01]  /*8cb0*/  LDCU.64 UR4, c[0x4][0x10] ;  /* 0x01000200ff0477ac */ /* 0x000ea20008000a00 */
[----:B-----5:R-:W-:Y:S01]  /*8cc0*/  MOV R5, UR9 ;  /* 0x0000000900057c02 */ /* 0x020fe20008000f00 */
[----:B------:R-:W-:Y:S01]  /*8cd0*/  IMAD.U32 R4, RZ, RZ, UR8 ;  /* 0x00000008ff047e24 */ /* 0x000fe2000f8e00ff */
[----:B---3--:R-:W-:Y:S01]  /*8ce0*/  MOV R7, UR7 ;  /* 0x0000000700077c02 */ /* 0x008fe20008000f00 */
[----:B------:R-:W-:Y:S01]  /*8cf0*/  IMAD.U32 R6, RZ, RZ, UR6 ;  /* 0x00000006ff067e24 */ /* 0x000fe2000f8e00ff */
[----:B--2---:R-:W-:Y:S01]  /*8d00*/  MOV R11, UR5 ;  /* 0x00000005000b7c02 */ /* 0x004fe20008000f00 */
[----:B------:R-:W-:Y:S02]  /*8d10*/  IMAD.U32 R10, RZ, RZ, UR4 ;  /* 0x00000004ff0a7e24 */ /* 0x000fe4000f8e00ff */
[----:B-1----:R-:W-:Y:S07]  /*8d20*/  LEPC R20, `(.L_x_133) ;  /* 0x000000001014794e */ /* 0x002fee0000000000 */
[----:B----4-:R-:W-:Y:S05]  /*8d30*/  CALL.ABS.NOINC R2 ;  /* 0x0000000002007343 */ /* 0x010fea0003c00000 */
.L_x_133:
[----:B------:R-:W-:Y:S05]  /*8d40*/  WARPSYNC.ALL ;  /* 0x0000000000007948 */ /* 0x000fea0003800000 */
[C---:B------:R-:W-:Y:S01]  /*8d50*/  R2UR UR4, R23.reuse ;  /* 0x00000000170472ca */ /* 0x040fe200000e0000 */
[----:B-1----:R-:W-:Y:S05]  /*8d60*/  VIADD R0, R23, 0x40 ;  /* 0x0000004017007836 */ /* 0x002fea0000000000 */
[----:B------:R-:W-:Y:S04]  /*8d70*/  SHF.R.U32.HI R0, RZ, 0x15, R0 ;  /* 0x00000015ff007819 */ /* 0x000fe80000011600 */
[----:B------:R-:W-:Y:S03]  /*8d80*/  LOP3.LUT P0, RZ, R0, 0x3, R99, 0x48, !PT ;  /* 0x0000000300ff7812 */ /* 0x000fe60007804863 */
[----:B------:R-:W1:Y:S10]  /*8d90*/  LDTM.x16 R24, tmem[UR4] ;  /* 0x00000004001879ee */ /* 0x000e740008240000 */
[----:B-1----:R-:W-:Y:S05]  /*8da0*/  @!P0 BRA `(.L_x_134) ;  /* 0x0000000000408947 */ /* 0x002fea0003800000 */
[----:B------:R-:W1:Y:S01]  /*8db0*/  LDCU.64 UR8, c[0x4][0x70] ;  /* 0x01000e00ff0877ac */ /* 0x000e620008000a00 */
[----:B---3--:R-:W-:Y:S01]  /*8dc0*/  MOV R3, 0x0 ;  /* 0x0000000000037802 */ /* 0x008fe20000000f00 */
[----:B------:R-:W-:Y:S02]  /*8dd0*/  HFMA2 R12, -RZ, RZ, 0, 5.9604644775390625e-08 ;  /* 0x00000001ff0c7431 */ /* 0x000fe400000001ff */
[----:B------:R-:W-:Y:S02]  /*8de0*/  IMAD.MOV.U32 R8, RZ, RZ, 0x192 ;  /* 0x00000192ff087424 */ /* 0x000fe400078e00ff */
[----:B------:R-:W-:Y:S01]  /*8df0*/  IMAD.MOV.U32 R13, RZ, RZ, RZ ;  /* 0x000000ffff0d7224 */ /* 0x000fe200078e00ff */
[----:B------:R-:W3:Y:S01]  /*8e00*/  LDCU.64 UR6, c[0x4][0x78] ;  /* 0x01000f00ff0677ac */ /* 0x000ee20008000a00 */
[----:B------:R-:W2:Y:S01]  /*8e10*/  LDC.64 R2, c[0x4][R3] ;  /* 0x0100000003027b82 */ /* 0x000ea20000000a00 */
        /* <DEDUP_REMOVED lines=9> */
.L_x_134:
[----:B------:R-:W-:Y:S05]  /*8eb0*/  WARPSYNC.ALL ;  /* 0x0000000000007948 */ /* 0x000fea0003800000 */
[----:B------:R-:W-:Y:S11]  /*8ec0*/  R2UR UR4, R23 ;  /* 0x00000000170472ca */ /* 0x000ff600000e0000 */
[----:B------:R-:W-:Y:S02]  /*8ed0*/  @!UPT UIADD3 URZ, UPT, UPT, URZ, URZ, URZ ;  /* 0x000000fffffff290 */ /* 0x000fe4000fffe0ff */
[----:B------:R-:W1:Y:S02]  /*8ee0*/  LDTM.x16 R4, tmem[UR4+0x40] ;  /* 0x00004004000479ee */ /* 0x000e640008240000 */
[----:B-1----:R-:W-:Y:S01]  /*8ef0*/  NOP ;  /* 0x0000000000007918 */ /* 0x002fe20000000000 */
.L_x_132:
[----:B------:R-:W-:Y:S01]  /*8f00*/  ISETP.NE.AND P2, PT, R105, RZ, PT ;  /* 0x000000ff6900720c */ /* 0x000fe20003f45270 */
[----:B-1----:R-:W-:Y:S01]  /*8f10*/  FMUL R0, R52, R24 ;  /* 0x0000001834007220 */ /* 0x002fe20000400000 */
[----:B---34-:R-:W-:Y:S01]  /*8f20*/  SHF.L.U32 R3, R60, 0x10, RZ ;  /* 0x000000103c037819 */ /* 0x018fe200000006ff */
        /* <DEDUP_REMOVED lines=146> */
.L_x_136:
[----:B------:R-:W-:Y:S05]  /*9850*/  BSYNC.RECONVERGENT B0 ;  /* 0x0000000000007941 */ /* 0x000fea0003800200 */
.L_x_135:
[----:B------:R-:W-:Y:S01]  /*9860*/  BAR.SYNC.DEFER_BLOCKING 0x1, 0x80 ;  /* 0x0042000000007b1d */ /* 0x000fe20000010000 */
[----:B------:R-:W-:Y:S04]  /*9870*/  UIADD3 UR40, UPT, UPT, UR43, 0x1, URZ ;  /* 0x000000012b287890 */ /* 0x000fe8000fffe0ff */
[----:B------:R-:W-:Y:S04]  /*9880*/  UISETP.NE.AND UP0, UPT, UR40, 0x4, UPT ;  /* 0x000000042800788c */ /* 0x000fe8000bf05270 */
[----:B------:R-:W-:Y:S01]  /*9890*/  USEL UR40, UR40, URZ, UP0 ;  /* 0x000000ff28287287 */ /* 0x000fe20008000000 */
[----:B------:R3:W-:Y:S01]  /*98a0*/  @P2 SYNCS.ARRIVE.TRANS64.RED.A1T0 RZ, [R106+URZ], RZ ;  /* 0x000000ff6aff29a7 */ /* 0x0007e200081004ff */
[----:B------:R-:W-:Y:S01]  /*98b0*/  BSSY B1, `(.L_x_137) ;  /* 0x000001a000017945 */ /* 0x000fe20003800000 */
[----:B------:R-:W4:Y:S01]  /*98c0*/  @P2 SYNCS.PHASECHK.TRANS64.TRYWAIT P0, [R0+URZ+0x50], R2 ;  /* 0x00005002000025a7 */ /* 0x000f2200080011ff */
[----:B---3--:R-:W-:Y:S01]  /*98d0*/  HFMA2 R106, -RZ, RZ, 0, 0 ;  /* 0x00000000ff6a7431 */ /* 0x008fe200000001ff */
[----:B----4-:R-:W-:Y:S01]  /*98e0*/  @P2 SEL R70, RZ, 0x1, !P0 ;  /* 0x00000001ff462807 */ /* 0x010fe20004000000 */
[----:B------:R-:W-:Y:S06]  /*98f0*/  @!P2 BRA `(.L_x_138) ;  /* 0x000000000054a947 */ /* 0x000fec0003800000 */
[----:B------:R-:W-:Y:S01]  /*9900*/  ISETP.NE.AND P1, PT, R71, RZ, PT ;  /* 0x000000ff4700720c */ /* 0x000fe20003f25270 */
[----:B------:R-:W-:Y:S01]  /*9910*/  BSSY B0, `(.L_x_139) ;  /* 0x0000009000007945 */ /* 0x000fe20003800000 */
[----:B------:R-:W-:Y:S11]  /*9920*/  ISETP.NE.AND P0, PT, R70, RZ, PT ;  /* 0x000000ff4600720c */ /* 0x000ff60003f05270 */
[----:B------:R-:W-:Y:S05]  /*9930*/  @P1 IMAD R3, R68, 0x1000, R104 ;  /* 0x0000100044031824 */ /* 0x000fea00078e0268 */
[----:B------:R-:W-:Y:S05]  /*9940*/  @P1 IADD3 R2, PT, PT, R3, UR51, RZ ;  /* 0x0000003303021c10 */ /* 0x000fea000fffe0ff */
[----:B------:R-:W-:Y:S01]  /*9950*/  @P1 IMAD.IADD R2, R69, 0x1, R2 ;  /* 0x0000000145021824 */ /* 0x000fe200078e0202 */
[----:B------:R-:W-:Y:S06]  /*9960*/  @P0 BRA `(.L_x_140) ;  /* 0x00000000000c0947 */ /* 0x000fec0003800000 */
[----:B-1----:R-:W-:Y:S04]  /*9970*/  SHF.L.U32 R20, RZ, 0x1f, RZ ;  /* 0x0000001fff147819 */ /* 0x002fe800000006ff */
[----:B------:R-:W1:Y:S02]  /*9980*/  SYNCS.PHASECHK.TRANS64.TRYWAIT P0, [R0+URZ+0x50], R20 ;  /* 0x00005014000075a7 */ /* 0x000e6400080011ff */
[----:B-1----:R-:W-:Y:S05]  /*9990*/  @!P0 BRA `(.L_x_141) ;  /* 0x0000005400fc8947 */ /* 0x002fea0003800000 */
.L_x_140:
[----:B------:R-:W-:Y:S05]  /*99a0*/  BSYNC B0 ;  /* 0x0000000000007941 */ /* 0x000fea0003800000 */
.L_x_139:
[----:B------:R-:W-:Y:S01]  /*99b0*/  ISETP.NE.AND P0, PT, R71, RZ, PT ;  /* 0x000000ff4700720c */ /* 0x000fe20003f05270 */
[----:B------:R-:W-:Y:S11]  /*99c0*/  VIADD R68, R68, 0x1 ;  /* 0x0000000144447836 */ /* 0x000ff60000000000 */
[----:B------:R-:W-:Y:S01]  /*99d0*/  @!UPT UIADD3 URZ, UPT, UPT, URZ, URZ, URZ ;  /* 0x000000fffffff290 */ /* 0x000fe2000fffe0ff */
[----:B------:R3:W4:Y:S04]  /*99e0*/  @P0 LDS.128 R60, [R3+UR51+0x200] ;  /* 0x00020033033c0984 */ /* 0x0007280008000c00 */
[----:B------:R3:W1:Y:S04]  /*99f0*/  @P0 LDS.128 R72, [R3+UR51+0xa00] ;  /* 0x000a003303480984 */ /* 0x0006680008000c00 */
[----:B------:R3:W1:Y:S04]  /*9a00*/  @P0 LDS.128 R64, [R2+0x200] ;  /* 0x0002000002400984 */ /* 0x0006680000000c00 */
[----:B------:R3:W1:Y:S01]  /*9a10*/  @P0 LDS.128 R76, [R2+0xa00] ;  /* 0x000a0000024c0984 */ /* 0x0006620000000c00 */
[C---:B------:R-:W-:Y:S04]  /*9a20*/  ISETP.NE.AND P0, PT, R68.reuse, 0x4, PT ;  /* 0x000000044400780c */ /* 0x040fe80003f05270 */
[----:B------:R-:W-:Y:S02]  /*9a30*/  SEL R68, R68, RZ, P0 ;  /* 0x000000ff44447207 */ /* 0x000fe40000000000 */
[----:B------:R-:W-:Y:S02]  /*9a40*/  SEL R106, RZ, 0x1, P0 ;  /* 0x00000001ff6a7807 */ /* 0x000fe40000000000 */
.L_x_138:
[----:B------:R-:W-:Y:S05]  /*9a50*/  BSYNC B1 ;  /* 0x0000000000017941 */ /* 0x000fea0003800000 */
.L_x_137:
[----:B---3--:R-:W-:Y:S05]  /*9a60*/  VIADD R3, R59, 0x400010 ;  /* 0x004000103b037836 */ /* 0x008fea0000000000 */
[----:B-1----:R-:W-:Y:S04]  /*9a70*/  SHF.R.U32.HI R0, RZ, 0x15, R3 ;  /* 0x00000015ff007819 */ /* 0x002fe80000011603 */
        /* <DEDUP_REMOVED lines=23> */
.L_x_143:
        /* <DEDUP_REMOVED lines=23> */
.L_x_144:
[----:B------:R-:W-:Y:S05]  /*9d60*/  WARPSYNC.ALL ;  /* 0x0000000000007948 */ /* 0x000fea0003800000 */
[----:B------:R-:W-:Y:S11]  /*9d70*/  R2UR UR4, R2 ;  /* 0x00000000020472ca */ /* 0x000ff600000e0000 */
[----:B------:R-:W-:Y:S02]  /*9d80*/  @!UPT UIADD3 URZ, UPT, UPT, URZ, URZ, URZ ;  /* 0x000000fffffff290 */ /* 0x000fe4000fffe0ff */
[----:B------:R-:W1:Y:S02]  /*9d90*/  LDTM.x16 R4, tmem[UR4+0x40] ;  /* 0x00004004000479ee */ /* 0x000e640008240000 */
[----:B-1----:R-:W-:Y:S01]  /*9da0*/  NOP ;  /* 0x0000000000007918 */ /* 0x002fe20000000000 */
.L_x_142:
[----:B------:R-:W-:Y:S01]  /*9db0*/  ISETP.NE.AND P2, PT, R105, RZ, PT ;  /* 0x000000ff6900720c */ /* 0x000fe20003f45270 */
[----:B------:R-:W-:Y:S01]  /*9dc0*/  FMUL R0, R52, R24 ;  /* 0x0000001834007220 */ /* 0x000fe20000400000 */
[----:B----4-:R-:W-:Y:S01]  /*9dd0*/  SHF.L.U32 R3, R60, 0x10, RZ ;  /* 0x000000103c037819 */ /* 0x010fe200000006ff */
        /* <DEDUP_REMOVED lines=121> */
[----:B------:R-:W-:Y:S01]  /*a570*/  @P2 SHF.L.U32 R2, R106, 0x1f, RZ ;  /* 0x0000001f6a022819 */ /* 0x000fe200000006ff */
        /* <DEDUP_REMOVED lines=16> */
[----:B------:R-:W-:Y:S02]  /*a680*/  UIADD3 UR5, UPT, UPT, UR41, 0x50, URZ ;  /* 0x0000005029057890 */ /* 0x000fe4000fffe0ff */
[----:B------:R-:W-:Y:S01]  /*a690*/  UIADD3 UR4, UPT, UPT, UR51, 0x3a00, URZ ;  /* 0x00003a0033047890 */ /* 0x000fe2000fffe0ff */
[----:B------:R-:W-:Y:S01]  /*a6a0*/  UMOV UR7, UR36 ;  /* 0x0000002400077c82 */ /* 0x000fe20008000000 */
[----:B------:R-:W-:Y:S03]  /*a6b0*/  UMOV UR6, UR54 ;  /* 0x0000003600067c82 */ /* 0x000fe60008000000 */
[----:B------:R3:W-:Y:S04]  /*a6c0*/  UTMASTG.3D [UR52], [UR8] ;  /* 0x00000034080073b5 */ /* 0x0007e80008010000 */
[----:B------:R3:W-:Y:S01]  /*a6d0*/  UTMASTG.3D [UR4], [UR8] ;  /* 0x00000004080073b5 */ /* 0x0007e20008010000 */
[----:B------:R0:W-:Y:S01]  /*a6e0*/  UTMACMDFLUSH ;  /* 0x00000000000079b7 */ /* 0x0001e20000000000 */
[----:B---3--:R-:W-:Y:S04]  /*a6f0*/  DEPBAR.LE SB0, 0x1 ;  /* 0x000080400000791a */ /* 0x008fe80000000000 */
.L_x_146:
[----:B------:R-:W-:Y:S05]  /*a700*/  BSYNC.RECONVERGENT B0 ;  /* 0x0000000000007941 */ /* 0x000fea0003800200 */
.L_x_145:
        /* <DEDUP_REMOVED lines=20> */
[----:B------:R-:W-:Y:S04]  /*a850*/  SHF.L.U32 R20, R106, 0x1f, RZ ;  /* 0x0000001f6a147819 */ /* 0x000fe800000006ff */
[----:B------:R-:W1:Y:S02]  /*a860*/  SYNCS.PHASECHK.TRANS64.TRYWAIT P0, [R0+URZ+0x50], R20 ;  /* 0x00005014000075a7 */ /* 0x000e6400080011ff */
[----:B-1----:R-:W-:Y:S05]  /*a870*/  @!P0 BRA `(.L_x_151) ;  /* 0x0000004800588947 */ /* 0x002fea0003800000 */
.L_x_150:
[----:B------:R-:W-:Y:S05]  /*a880*/  BSYNC B0 ;  /* 0x0000000000007941 */ /* 0x000fea0003800000 */
.L_x_149:
[----:B------:R-:W-:Y:S01]  /*a890*/  ISETP.NE.AND P0, PT, R71, RZ, PT ;  /* 0x000000ff4700720c */ /* 0x000fe20003f05270 */
[----:B------:R-:W-:Y:S11]  /*a8a0*/  VIADD R68, R68, 0x1 ;  /* 0x0000000144447836 */ /* 0x000ff60000000000 */
[----:B------:R-:W-:Y:S01]  /*a8b0*/  @!UPT UIADD3 URZ, UPT, UPT, URZ, URZ, URZ ;  /* 0x000000fffffff290 */ /* 0x000fe2000fffe0ff */
[----:B------:R3:W4:Y:S04]  /*a8c0*/  @P0 LDS.128 R60, [R3+UR51+0x200] ;  /* 0x00020033033c0984 */ /* 0x0007280008000c00 */
[----:B------:R3:W2:Y:S04]  /*a8d0*/  @P0 LDS.128 R72, [R3+UR51+0xa00] ;  /* 0x000a003303480984 */ /* 0x0006a80008000c00 */
[----:B------:R3:W2:Y:S04]  /*a8e0*/  @P0 LDS.128 R64, [R2+0x200] ;  /* 0x0002000002400984 */ /* 0x0006a80000000c00 */
[----:B------:R3:W2:Y:S01]  /*a8f0*/  @P0 LDS.128 R76, [R2+0xa00] ;  /* 0x000a0000024c0984 */ /* 0x0006a20000000c00 */
[C---:B------:R-:W-:Y:S04]  /*a900*/  ISETP.NE.AND P0, PT, R68.reuse, 0x4, PT ;  /* 0x000000044400780c */ /* 0x040fe80003f05270 */
[----:B-1----:R-:W-:Y:S02]  /*a910*/  SEL R0, RZ, 0x1, P0 ;  /* 0x00000001ff007807 */ /* 0x002fe40000000000 */
[----:B------:R-:W-:Y:S02]  /*a920*/  SEL R68, R68, RZ, P0 ;  /* 0x000000ff44447207 */ /* 0x000fe40000000000 */
[----:B------:R-:W-:Y:S02]  /*a930*/  LOP3.LUT R106, R106, R0, RZ, 0x3c, !PT ;  /* 0x000000006a6a7212 */ /* 0x000fe400078e3cff */
.L_x_148:
[----:B------:R-:W-:Y:S05]  /*a940*/  BSYNC B1 ;  /* 0x0000000000017941 */ /* 0x000fea0003800000 */
.L_x_147:
[----:B------:R-:W-:Y:S11]  /*a950*/  ISETP.NE.AND P0, PT, R98, R22, PT ;  /* 0x000000166200720c */ /* 0x000ff60003f05270 */
[----:B------:R-:W-:Y:S02]  /*a960*/  @!UPT UIADD3 URZ, UPT, UPT, URZ, URZ, URZ ;  /* 0x000000fffffff290 */ /* 0x000fe4000fffe0ff */
[----:B------:R-:W-:Y:S05]  /*a970*/  @P0 BRA `(.L_x_152) ;  /* 0x0000000000bc0947 */ /* 0x000fea0003800000 */
[----:B------:R-:W-:Y:S11]  /*a980*/  LOP3.LUT P0, RZ, R21, 0x3, R99, 0x48, !PT ;  /* 0x0000000315ff7812 */ /* 0x000ff60007804863 */
[----:B------:R-:W-:Y:S02]  /*a990*/  @!UPT UIADD3 URZ, UPT, UPT, URZ, URZ, URZ ;  /* 0x000000fffffff290 */ /* 0x000fe4000fffe0ff */
[----:B------:R-:W-:Y:S05]  /*a9a0*/  @!P0 BRA `(.L_x_153) ;  /* 0x0000000000408947 */ /* 0x000fea0003800000 */
        /* <DEDUP_REMOVED lines=16> */
.L_x_153:
        /* <DEDUP_REMOVED lines=23> */
.L_x_154:
[----:B------:R-:W-:Y:S05]  /*ac20*/  WARPSYNC.ALL ;  /* 0x0000000000007948 */ /* 0x000fea0003800000 */
[----:B------:R-:W-:Y:S11]  /*ac30*/  R2UR UR4, R23 ;  /* 0x00000000170472ca */ /* 0x000ff600000e0000 */
[----:B------:R-:W-:Y:S02]  /*ac40*/  @!UPT UIADD3 URZ, UPT, UPT, URZ, URZ, URZ ;  /* 0x000000fffffff290 */ /* 0x000fe4000fffe0ff */
[----:B------:R-:W1:Y:S02]  /*ac50*/  LDTM.x16 R4, tmem[UR4+0x40] ;  /* 0x00004004000479ee */ /* 0x000e640008240000 */
[----:B-1----:R-:W-:Y:S01]  /*ac60*/  NOP ;  /* 0x0000000000007918 */ /* 0x002fe20000000000 */
.L_x_152:
[----:B------:R-:W-:Y:S01]  /*ac70*/  ISETP.NE.AND P2, PT, R105, RZ, PT ;  /* 0x000000ff6900720c */ /* 0x000fe20003f45270 */
[----:B------:R-:W-:Y:S01]  /*ac80*/  FMUL R0, R52, R24 ;  /* 0x0000001834007220 */ /* 0x000fe20000400000 */
        /* <DEDUP_REMOVED lines=22> */
[----:B--2---:R-:W-:Y:S01]  /*adf0*/  LOP3.LUT R41, R66, 0xffff0000, RZ, 0xc0, !PT ;  /* 0xffff000042297812 */ /* 0x004fe200078ec0ff */
        /* <DEDUP_REMOVED lines=106> */
[----:B--2---:R-:W2:Y:S02]  /*b4a0*/  FENCE.VIEW.ASYNC.S ;  /* 0x00000000000073c6 */ /* 0x004ea40000000000 */
[----:B------:R-:W-:Y:S05]  /*b4b0*/  WARPSYNC.ALL ;  /* 0x0000000000007948 */ /* 0x000fea0003800000 */
[----:B------:R-:W-:Y:S01]  /*b4c0*/  BSSY.RECONVERGENT B0, `(.L_x_155) ;  /* 0x0000012000007945 */ /* 0x000fe20003800200 */
[----:B--2---:R-:W-:Y:S06]  /*b4d0*/  BAR.SYNC.DEFER_BLOCKING 0x1, 0x80 ;  /* 0x0042000000007b1d */ /* 0x004fec0000010000 */
[----:B------:R-:W-:Y:S05]  /*b4e0*/  @P0 BRA `(.L_x_156) ;  /* 0x00000000003c0947 */ /* 0x000fea0003800000 */
[----:B------:R-:W-:Y:S02]  /*b4f0*/  UIADD3 UR4, UPT, UPT, UR51, 0x200, URZ ;  /* 0x0000020033047890 */ /* 0x000fe4000fffe0ff */
[----:B------:R-:W-:Y:S01]  /*b500*/  UIADD3 UR8, UP0, UPT, UR58, 0xa80, URZ ;  /* 0x00000a803a087890 */ /* 0x000fe2000ff1e0ff */
[----:B------:R-:W-:Y:S01]  /*b510*/  UMOV UR54, UR42 ;  /* 0x0000002a00367c82 */ /* 0x000fe20008000000 */
[----:B------:R-:W-:Y:S02]  /*b520*/  UMOV UR55, UR36 ;  /* 0x0000002400377c82 */ /* 0x000fe40008000000 */
[----:B------:R-:W-:Y:S01]  /*b530*/  MOV R88, UR4 ;  /* 0x0000000400587c02 */ /* 0x000fe20008000f00 */
[----:B------:R-:W-:Y:S02]  /*b540*/  UIADD3.X UR9, UPT, UPT, URZ, UR59, URZ, UP0, !UPT ;  /* 0x0000003bff097290 */ /* 0x000fe400087fe4ff */
[----:B------:R-:W-:Y:S01]  /*b550*/  UIADD3 UR5, UPT, UPT, UR41, 0x60, URZ ;  /* 0x0000006029057890 */ /* 0x000fe2000fffe0ff */
[----:B------:R-:W-:Y:S01]  /*b560*/  R2UR UR52, R88 ;  /* 0x00000000583472ca */ /* 0x000fe200000e0000 */
[----:B------:R-:W-:Y:S01]  /*b570*/  UIADD3 UR4, UPT, UPT, UR51, 0xa00, URZ ;  /* 0x00000a0033047890 */ /* 0x000fe2000fffe0ff */
[----:B------:R-:W-:Y:S01]  /*b580*/  UMOV UR6, UR42 ;  /* 0x0000002a00067c82 */ /* 0x000fe20008000000 */
[----:B------:R-:W-:Y:S10]  /*b590*/  UMOV UR7, UR36 ;  /* 0x0000002400077c82 */ /* 0x000ff40008000000 */
[----:B------:R2:W-:Y:S01]  /*b5a0*/  UTMASTG.3D [UR52], [UR8] ;  /* 0x00000034080073b5 */ /* 0x0005e20008010000 */
[----:B------:R2:W-:Y:S01]  /*b5b0*/  UTMASTG.3D [UR4], [UR8] ;  /* 0x00000004080073b5 */ /* 0x0005e20008010000 */
[----:B------:R0:W-:Y:S01]  /*b5c0*/  UTMACMDFLUSH ;  /* 0x00000000000079b7 */ /* 0x0001e20000000000 */
[----:B--2---:R-:W-:Y:S04]  /*b5d0*/  DEPBAR.LE SB0, 0x1 ;  /* 0x000080400000791a */ /* 0x004fe80000000000 */
.L_x_156:
[----:B------:R-:W-:Y:S05]  /*b5e0*/  BSYNC.RECONVERGENT B0 ;  /* 0x0000000000007941 */ /* 0x000fea0003800200 */
.L_x_155:
[----:B------:R-:W-:Y:S01]  /*b5f0*/  BAR.SYNC.DEFER_BLOCKING 0x1, 0x80 ;  /* 0x0042000000007b1d */ /* 0x000fe20000010000 */
[----:B------:R-:W-:Y:S04]  /*b600*/  UIADD3 UR40, UPT, UPT, UR43, 0x1, URZ ;  /* 0x000000012b287890 */ /* 0x000fe8000fffe0ff */
[----:B------:R-:W-:Y:S04]  /*b610*/  UISETP.NE.AND UP0, UPT, UR40, 0x4, UPT ;  /* 0x000000042800788c */ /* 0x000fe8000bf05270 */
[----:B------:R-:W-:Y:S01]  /*b620*/  USEL UR40, UR40, URZ, UP0 ;  /* 0x000000ff28287287 */ /* 0x000fe20008000000 */
[----:B------:R2:W-:Y:S01]  /*b630*/  @P2 SYNCS.ARRIVE.TRANS64.RED.A1T0 RZ, [R107+URZ], RZ ;  /* 0x000000ff6bff29a7 */ /* 0x0005e200081004ff */
[----:B------:R-:W-:Y:S01]  /*b640*/  BSSY B1, `(.L_x_157) ;  /* 0x000001a000017945 */ /* 0x000fe20003800000 */
[----:B------:R-:W3:Y:S02]  /*b650*/  @P2 SYNCS.PHASECHK.TRANS64.TRYWAIT P0, [R0+URZ+0x50], R2 ;  /* 0x00005002000025a7 */ /* 0x000ee400080011ff */
[----:B---3--:R-:W-:Y:S01]  /*b660*/  @P2 SEL R70, RZ, 0x1, !P0 ;  /* 0x00000001ff462807 */ /* 0x008fe20004000000 */
[----:B--2---:R-:W-:Y:S06]  /*b670*/  @!P2 BRA `(.L_x_158) ;  /* 0x000000000058a947 */ /* 0x004fec0003800000 */
[----:B------:R-:W-:Y:S01]  /*b680*/  ISETP.NE.AND P1, PT, R71, RZ, PT ;  /* 0x000000ff4700720c */ /* 0x000fe20003f25270 */
[----:B------:R-:W-:Y:S01]  /*b690*/  BSSY B0, `(.L_x_159) ;  /* 0x0000009000007945 */ /* 0x000fe20003800000 */
[----:B------:R-:W-:Y:S11]  /*b6a0*/  ISETP.NE.AND P0, PT, R70, RZ, PT ;  /* 0x000000ff4600720c */ /* 0x000ff60003f05270 */
[----:B------:R-:W-:Y:S05]  /*b6b0*/  @P1 IMAD R3, R68, 0x1000, R104 ;  /* 0x0000100044031824 */ /* 0x000fea00078e0268 */
[----:B------:R-:W-:Y:S05]  /*b6c0*/  @P1 IADD3 R2, PT, PT, R3, UR51, RZ ;  /* 0x0000003303021c10 */ /* 0x000fea000fffe0ff */
[----:B------:R-:W-:Y:S01]  /*b6d0*/  @P1 IMAD.IADD R2, R69, 0x1, R2 ;  /* 0x0000000145021824 */ /* 0x000fe200078e0202 */
[----:B------:R-:W-:Y:S06]  /*b6e0*/  @P0 BRA `(.L_x_160) ;  /* 0x00000000000c0947 */ /* 0x000fec0003800000 */
[----:B-1----:R-:W-:Y:S04]  /*b6f0*/  SHF.L.U32 R20, R106, 0x1f, RZ ;  /* 0x0000001f6a147819 */ /* 0x002fe800000006ff */
[----:B------:R-:W1:Y:S02]  /*b700*/  SYNCS.PHASECHK.TRANS64.TRYWAIT P0, [R0+URZ+0x50], R20 ;  /* 0x00005014000075a7 */ /* 0x000e6400080011ff */
[----:B-1----:R-:W-:Y:S05]  /*b710*/  @!P0 BRA `(.L_x_161) ;  /* 0x0000003800c48947 */ /* 0x002fea0003800000 */
.L_x_160:
[----:B------:R-:W-:Y:S05]  /*b720*/  BSYNC B0 ;  /* 0x0000000000007941 */ /* 0x000fea0003800000 */
.L_x_159:
[----:B------:R-:W-:Y:S01]  /*b730*/  ISETP.NE.AND P0, PT, R71, RZ, PT ;  /* 0x000000ff4700720c */ /* 0x000fe20003f05270 */
[----:B------:R-:W-:Y:S11]  /*b740*/  VIADD R68, R68, 0x1 ;  /* 0x0000000144447836 */ /* 0x000ff60000000000 */
[----:B------:R-:W-:Y:S01]  /*b750*/  @!UPT UIADD3 URZ, UPT, UPT, URZ, URZ, URZ ;  /* 0x000000fffffff290 */ /* 0x000fe2000fffe0ff */
[----:B------:R2:W3:Y:S04]  /*b760*/  @P0 LDS.128 R60, [R3+UR51+0x200] ;  /* 0x00020033033c0984 */ /* 0x0004e80008000c00 */
[----:B------:R2:W4:Y:S04]  /*b770*/  @P0 LDS.128 R72, [R3+UR51+0xa00] ;  /* 0x000a003303480984 */ /* 0x0005280008000c00 */
[----:B------:R2:W2:Y:S04]  /*b780*/  @P0 LDS.128 R64, [R2+0x200] ;  /* 0x0002000002400984 */ /* 0x0004a80000000c00 */
[----:B------:R2:W2:Y:S01]  /*b790*/  @P0 LDS.128 R76, [R2+0xa00] ;  /* 0x000a0000024c0984 */ /* 0x0004a20000000c00 */
[C---:B------:R-:W-:Y:S04]  /*b7a0*/  ISETP.NE.AND P0, PT, R68.reuse, 0x4, PT ;  /* 0x000000044400780c */ /* 0x040fe80003f05270 */
[----:B-1----:R-:W-:Y:S02]  /*b7b0*/  SEL R0, RZ, 0x1, P0 ;  /* 0x00000001ff007807 */ /* 0x002fe40000000000 */
[----:B------:R-:W-:Y:S02]  /*b7c0*/  SEL R68, R68, RZ, P0 ;  /* 0x000000ff44447207 */ /* 0x000fe40000000000 */
[----:B------:R-:W-:Y:S02]  /*b7d0*/  LOP3.LUT R106, R106, R0, RZ, 0x3c, !PT ;  /* 0x000000006a6a7212 */ /* 0x000fe400078e3cff */
.L_x_158:
[----:B------:R-:W-:Y:S05]  /*b7e0*/  BSYNC B1 ;  /* 0x0000000000017941 */ /* 0x000fea0003800000 */
.L_x_157:
[----:B--2---:R-:W-:Y:S05]  /*b7f0*/  VIADD R3, R59, 0x400020 ;  /* 0x004000203b037836 */ /* 0x004fea0000000000 */
[----:B------:R-:W-:Y:S04]  /*b800*/  SHF.R.U32.HI R0, RZ, 0x15, R3 ;  /* 0x00000015ff007819 */ /* 0x000fe80000011603 */
[----:B-1----:R-:W-:Y:S04]  /*b810*/  LOP3.LUT R22, R0, 0x3, RZ, 0xc0, !PT ;  /* 0x0000000300167812 */ /* 0x002fe800078ec0ff */
        /* <DEDUP_REMOVED lines=11> */
[----:B------:R-:W2:Y:S01]  /*b8d0*/  LDCU.64 UR6, c[0x4][0x78] ;  /* 0x01000f00ff0677ac */ /* 0x000ea20008000a00 */
[----:B------:R-:W3:Y:S01]  /*b8e0*/  LDC.64 R14, c[0x4][R15] ;  /* 0x010000000f0e7b82 */ /* 0x000ee20000000a00 */
[----:B------:R-:W5:Y:S01]  /*b8f0*/  LDCU.64 UR4, c[0x4][0x10] ;  /* 0x01000200ff0477ac */ /* 0x000f620008000a00 */
[----:B-1----:R-:W-:Y:S01]  /*b900*/  MOV R5, UR9 ;  /* 0x0000000900057c02 */ /* 0x002fe20008000f00 */
[----:B------:R-:W-:Y:S01]  /*b910*/  IMAD.U32 R4, RZ, RZ, UR8 ;  /* 0x00000008ff047e24 */ /* 0x000fe2000f8e00ff */
[----:B--2---:R-:W-:Y:S01]  /*b920*/  MOV R7, UR7 ;  /* 0x0000000700077c02 */ /* 0x004fe20008000f00 */
[----:B------:R-:W-:Y:S01]  /*b930*/  IMAD.U32 R6, RZ, RZ, UR6 ;  /* 0x00000006ff067e24 */ /* 0x000fe2000f8e00ff */
[----:B-----5:R-:W-:Y:S01]  /*b940*/  MOV R11, UR5 ;  /* 0x00000005000b7c02 */ /* 0x020fe20008000f00 */
[----:B------:R-:W-:Y:S02]  /*b950*/  IMAD.U32 R10, RZ, RZ, UR4 ;  /* 0x00000004ff0a7e24 */ /* 0x000fe4000f8e00ff */
[----:B------:R-:W-:Y:S07]  /*b960*/  LEPC R20, `(.L_x_163) ;  /* 0x000000001014794e */ /* 0x000fee0000000000 */
[----:B---34-:R-:W-:Y:S05]  /*b970*/  CALL.ABS.NOINC R14 ;  /* 0x000000000e007343 */ /* 0x018fea0003c00000 */
.L_x_163:
        /* <DEDUP_REMOVED lines=23> */
.L_x_164:
[----:B------:R-:W-:Y:S05]  /*baf0*/  WARPSYNC.ALL ;  /* 0x0000000000007948 */ /* 0x000fea0003800000 */
[----:B------:R-:W-:Y:S11]  /*bb00*/  R2UR UR4, R2 ;  /* 0x00000000020472ca */ /* 0x000ff600000e0000 */
[----:B------:R-:W-:Y:S02]  /*bb10*/  @!UPT UIADD3 URZ, UPT, UPT, URZ, URZ, URZ ;  /* 0x000000fffffff290 */ /* 0x000fe4000fffe0ff */
[----:B------:R-:W1:Y:S02]  /*bb20*/  LDTM.x16 R4, tmem[UR4+0x40] ;  /* 0x00004004000479ee */ /* 0x000e640008240000 */
[----:B-1----:R-:W-:Y:S01]  /*bb30*/  NOP ;  /* 0x0000000000007918 */ /* 0x002fe20000000000 */
.L_x_162:
[----:B------:R-:W-:Y:S01]  /*bb40*/  ISETP.NE.AND P2, PT, R105, RZ, PT ;  /* 0x000000ff6900720c */ /* 0x000fe20003f45270 */
[----:B------:R-:W-:Y:S01]  /*bb50*/  FMUL R0, R52, R24 ;  /* 0x0000001834007220 */ /* 0x000fe20000400000 */
[----:B---3--:R-:W-:Y:S01]  /*bb60*/  SHF.L.U32 R3, R60, 0x10, RZ ;  /* 0x000000103c037819 */ /* 0x008fe200000006ff */
        /* <DEDUP_REMOVED lines=145> */
[----:B--2---:R-:W-:Y:S04]  /*c480*/  DEPBAR.LE SB0, 0x1 ;  /* 0x000080400000791a */ /* 0x004fe80000000000 */
.L_x_166:
[----:B------:R-:W-:Y:S05]  /*c490*/  BSYNC.RECONVERGENT B0 ;  /* 0x0000000000007941 */ /* 0x000fea0003800200 */
.L_x_165:
        /* <DEDUP_REMOVED lines=10> */
[----:B------:R-:W2:Y:S02]  /*c540*/  @P2 SYNCS.PHASECHK.TRANS64.TRYWAIT P0, [R0+URZ+0x50], R2 ;  /* 0x00005002000025a7 */ /* 0x000ea400080011ff */
[----:B--2---:R-:W-:Y:S01]  /*c550*/  @P2 SEL R70, RZ, 0x1, !P0 ;  /* 0x00000001ff462807 */ /* 0x004fe20004000000 */
        /* <DEDUP_REMOVED lines=11> */
.L_x_170:
[----:B------:R-:W-:Y:S05]  /*c610*/  BSYNC B0 ;  /* 0x0000000000007941 */ /* 0x000fea0003800000 */
.L_x_169:
        /* <DEDUP_REMOVED lines=11> */
.L_x_168:
[----:B------:R-:W-:Y:S05]  /*c6d0*/  BSYNC B1 ;  /* 0x0000000000017941 */ /* 0x000fea0003800000 */
.L_x_167:
[----:B------:R-:W-:Y:S11]  /*c6e0*/  ISETP.NE.AND P0, PT, R98, R22, PT ;  /* 0x000000166200720c */ /* 0x000ff60003f05270 */
[----:B------:R-:W-:Y:S02]  /*c6f0*/  @!UPT UIADD3 URZ, UPT, UPT, URZ, URZ, URZ ;  /* 0x000000fffffff290 */ /* 0x000fe4000fffe0ff */
[----:B------:R-:W-:Y:S05]  /*c700*/  @P0 BRA `(.L_x_172) ;  /* 0x0000000000bc0947 */ /* 0x000fea0003800000 */
[----:B------:R-:W-:Y:S11]  /*c710*/  LOP3.LUT P0, RZ, R21, 0x3, R99, 0x48, !PT ;  /* 0x0000000315ff7812 */ /* 0x000ff60007804863 */
[----:B------:R-:W-:Y:S02]  /*c720*/  @!UPT UIADD3 URZ, UPT, UPT, URZ, URZ, URZ ;  /* 0x000000fffffff290 */ /* 0x000fe4000fffe0ff */
[----:B------:R-:W-:Y:S05]  /*c730*/  @!P0 BRA `(.L_x_173) ;  /* 0x0000000000408947 */ /* 0x000fea0003800000 */
[----:B------:R-:W1:Y:S01]  /*c740*/  LDCU.64 UR8, c[0x4][0x70] ;  /* 0x01000e00ff0877ac */ /* 0x000e620008000a00 */
[----:B--2---:R-:W-:Y:S01]  /*c750*/  MOV R3, 0x0 ;  /* 0x0000000000037802 */ /* 0x004fe20000000f00 */
        /* <DEDUP_REMOVED lines=14> */
.L_x_173:
        /* <DEDUP_REMOVED lines=23> */
.L_x_174:
[----:B------:R-:W-:Y:S05]  /*c9b0*/  WARPSYNC.ALL ;  /* 0x0000000000007948 */ /* 0x000fea0003800000 */
[----:B------:R-:W-:Y:S11]  /*c9c0*/  R2UR UR4, R23 ;  /* 0x00000000170472ca */ /* 0x000ff600000e0000 */
[----:B------:R-:W-:Y:S02]  /*c9d0*/  @!UPT UIADD3 URZ, UPT, UPT, URZ, URZ, URZ ;  /* 0x000000fffffff290 */ /* 0x000fe4000fffe0ff */
[----:B------:R-:W1:Y:S02]  /*c9e0*/  LDTM.x16 R4, tmem[UR4+0x40] ;  /* 0x00004004000479ee */ /* 0x000e640008240000 */
[----:B-1----:R-:W-:Y:S01]  /*c9f0*/  NOP ;  /* 0x0000000000007918 */ /* 0x002fe20000000000 */
.L_x_172:
[----:B------:R-:W-:Y:S01]  /*ca00*/  ISETP.NE.AND P2, PT, R105, RZ, PT ;  /* 0x000000ff6900720c */ /* 0x000fe20003f45270 */
[----:B------:R-:W-:Y:S01]  /*ca10*/  FMUL R0, R52, R24 ;  /* 0x0000001834007220 */ /* 0x000fe20000400000 */
[----:B--23--:R-:W-:Y:S01]  /*ca20*/  SHF.L.U32 R3, R60, 0x10, RZ ;  /* 0x000000103c037819 */ /* 0x00cfe200000006ff */
        /* <DEDUP_REMOVED lines=145> */
[----:B--2---:R-:W-:Y:S04]  /*d340*/  DEPBAR.LE SB0, 0x1 ;  /* 0x000080400000791a */ /* 0x004fe80000000000 */
.L_x_176:
[----:B------:R-:W-:Y:S05]  /*d350*/  BSYNC.RECONVERGENT B0 ;  /* 0x0000000000007941 */ /* 0x000fea0003800200 */
.L_x_175:
        /* <DEDUP_REMOVED lines=17> */
[----:B------:R-:W2:Y:S02]  /*d470*/  SYNCS.PHASECHK.TRANS64.TRYWAIT P0, [R0+URZ+0x50], R106 ;  /* 0x0000506a000075a7 */ /* 0x000ea400080011ff */
[----:B--2---:R-:W-:Y:S05]  /*d480*/  @!P0 BRA `(.L_x_181) ;  /* 0x0000001c00908947 */ /* 0x004fea0003800000 */
.L_x_180:
[----:B------:R-:W-:Y:S05]  /*d490*/  BSYNC B0 ;  /* 0x0000000000007941 */ /* 0x000fea0003800000 */
.L_x_179:
[----:B------:R-:W-:Y:S11]  /*d4a0*/  ISETP.NE.AND P0, PT, R71, RZ, PT ;  /* 0x000000ff4700720c */ /* 0x000ff60003f05270 */
[----:B------:R-:W-:Y:S02]  /*d4b0*/  @!UPT UIADD3 URZ, UPT, UPT, URZ, URZ, URZ ;  /* 0x000000fffffff290 */ /* 0x000fe4000fffe0ff */
[----:B------:R3:W4:Y:S04]  /*d4c0*/  @P0 LDS.128 R60, [R68+UR51+0x200] ;  /* 0x00020033443c0984 */ /* 0x0007280008000c00 */
[----:B------:R3:W1:Y:S04]  /*d4d0*/  @P0 LDS.128 R72, [R68+UR51+0xa00] ;  /* 0x000a003344480984 */ /* 0x0006680008000c00 */
[----:B------:R3:W1:Y:S04]  /*d4e0*/  @P0 LDS.128 R64, [R2+0x200] ;  /* 0x0002000002400984 */ /* 0x0006680000000c00 */
[----:B------:R3:W1:Y:S02]  /*d4f0*/  @P0 LDS.128 R76, [R2+0xa00] ;  /* 0x000a0000024c0984 */ /* 0x0006640000000c00 */
.L_x_178:
[----:B------:R-:W-:Y:S05]  /*d500*/  BSYNC B1 ;  /* 0x0000000000017941 */ /* 0x000fea0003800000 */
.L_x_177:
[----:B------:R-:W-:Y:S05]  /*d510*/  VIADD R59, R59, 0x400030 ;  /* 0x004000303b3b7836 */ /* 0x000fea0000000000 */
[----:B--2---:R-:W-:Y:S04]  /*d520*/  SHF.R.U32.HI R0, RZ, 0x15, R59 ;  /* 0x00000015ff007819 */ /* 0x004fe8000001163b */
[----:B---3--:R-:W-:Y:S04]  /*d530*/  LOP3.LUT R2, R0, 0x3, RZ, 0xc0, !PT ;  /* 0x0000000300027812 */ /* 0x008fe800078ec0ff */
[----:B------:R-:W-:Y:S11]  /*d540*/  ISETP.NE.AND P0, PT, R98, R2, PT ;  /* 0x000000026200720c */ /* 0x000ff60003f05270 */
[----:B------:R-:W-:Y:S02]  /*d550*/  @!UPT UIADD3 URZ, UPT, UPT, URZ, URZ, URZ ;  /* 0x000000fffffff290 */ /* 0x000fe4000fffe0ff */
[----:B------:R-:W-:Y:S05]  /*d560*/  @P0 BRA `(.L_x_182) ;  /* 0x0000000000bc0947 */ /* 0x000fea0003800000 */
[----:B------:R-:W-:Y:S02]  /*d570*/  LOP3.LUT P0, RZ, R0, 0x3, R99, 0x48, !PT ;  /* 0x0000000300ff7812 */ /* 0x000fe40007804863 */
[----:B------:R-:W-:Y:S11]  /*d580*/  MOV R16, R59 ;  /* 0x0000003b00107202 */ /* 0x000ff60000000f00 */
[----:B------:R-:W-:Y:S05]  /*d590*/  @!P0 BRA `(.L_x_183) ;  /* 0x0000000000408947 */ /* 0x000fea0003800000 */
[----:B------:R-:W2:Y:S01]  /*d5a0*/  LDCU.64 UR8, c[0x4][0x70] ;  /* 0x01000e00ff0877ac */ /* 0x000ea20008000a00 */
[----:B------:R-:W-:Y:S01]  /*d5b0*/  MOV R15, 0x0 ;  /* 0x00000000000f7802 */ /* 0x000fe20000000f00 */
[----:B------:R-:W-:Y:S02]  /*d5c0*/  HFMA2 R12, -RZ, RZ, 0, 5.9604644775390625e-08 ;  /* 0x00000001ff0c7431 */ /* 0x000fe400000001ff */
[----:B------:R-:W-:Y:S02]  /*d5d0*/  IMAD.MOV.U32 R8, RZ, RZ, 0x192 ;  /* 0x00000192ff087424 */ /* 0x000fe400078e00ff */
[----:B------:R-:W-:Y:S01]  /*d5e0*/  IMAD.MOV.U32 R13, RZ, RZ, RZ ;  /* 0x000000ffff0d7224 */ /* 0x000fe200078e00ff */
[----:B------:R-:W3:Y:S01]  /*d5f0*/  LDCU.64 UR6, c[0x4][0x78] ;  /* 0x01000f00ff0677ac */ /* 0x000ee20008000a00 */
[----:B------:R-:W1:Y:S01]  /*d600*/  LDC.64 R14, c[0x4][R15] ;  /* 0x010000000f0e7b82 */ /* 0x000e620000000a00 */
[----:B------:R-:W5:Y:S01]  /*d610*/  LDCU.64 UR4, c[0x4][0x10] ;  /* 0x01000200ff0477ac */ /* 0x000f620008000a00 */
[----:B--2---:R-:W-:Y:S01]  /*d620*/  MOV R5, UR9 ;  /* 0x0000000900057c02 */ /* 0x004fe20008000f00 */
[----:B------:R-:W-:Y:S01]  /*d630*/  IMAD.U32 R4, RZ, RZ, UR8 ;  /* 0x00000008ff047e24 */ /* 0x000fe2000f8e00ff */
[----:B---3--:R-:W-:Y:S01]  /*d640*/  MOV R7, UR7 ;  /* 0x0000000700077c02 */ /* 0x008fe20008000f00 */
[----:B------:R-:W-:Y:S01]  /*d650*/  IMAD.U32 R6, RZ, RZ, UR6 ;  /* 0x00000006ff067e24 */ /* 0x000fe2000f8e00ff */
[----:B-----5:R-:W-:Y:S01]  /*d660*/  MOV R11, UR5 ;  /* 0x00000005000b7c02 */ /* 0x020fe20008000f00 */
[----:B------:R-:W-:Y:S02]  /*d670*/  IMAD.U32 R10, RZ, RZ, UR4 ;  /* 0x00000004ff0a7e24 */ /* 0x000fe4000f8e00ff */
[----:B-1----:R-:W-:Y:S07]  /*d680*/  LEPC R20, `(.L_x_183) ;  /* 0x000000001014794e */ /* 0x002fee0000000000 */
[----:B----4-:R-:W-:Y:S05]  /*d690*/  CALL.ABS.NOINC R14 ;  /* 0x000000000e007343 */ /* 0x010fea0003c00000 */
.L_x_183:
[----:B------:R-:W-:Y:S05]  /*d6a0*/  WARPSYNC.ALL ;  /* 0x0000000000007948 */ /* 0x000fea0003800000 */
[C---:B------:R-:W-:Y:S01]  /*d6b0*/  R2UR UR4, R16.reuse ;  /* 0x00000000100472ca */ /* 0x040fe200000e0000 */
[----:B------:R-:W-:Y:S05]  /*d6c0*/  VIADD R0, R16, 0x40 ;  /* 0x0000004010007836 */ /* 0x000fea0000000000 */
[----:B------:R-:W-:Y:S04]  /*d6d0*/  SHF.R.U32.HI R0, RZ, 0x15, R0 ;  /* 0x00000015ff007819 */ /* 0x000fe80000011600 */
[----:B------:R-:W-:Y:S03]  /*d6e0*/  LOP3.LUT P0, RZ, R0, 0x3, R99, 0x48, !PT ;  /* 0x0000000300ff7812 */ /* 0x000fe60007804863 */
[----:B------:R-:W2:Y:S10]  /*d6f0*/  LDTM.x16 R24, tmem[UR4] ;  /* 0x00000004001879ee */ /* 0x000eb40008240000 */
[----:B--2---:R-:W-:Y:S05]  /*d700*/  @!P0 BRA `(.L_x_184) ;  /* 0x0000000000408947 */ /* 0x004fea0003800000 */
        /* <DEDUP_REMOVED lines=16> */
.L_x_184:
[----:B------:R-:W-:Y:S05]  /*d810*/  WARPSYNC.ALL ;  /* 0x0000000000007948 */ /* 0x000fea0003800000 */
[----:B------:R-:W-:Y:S11]  /*d820*/  R2UR UR4, R16 ;  /* 0x00000000100472ca */ /* 0x000ff600000e0000 */
[----:B------:R-:W-:Y:S02]  /*d830*/  @!UPT UIADD3 URZ, UPT, UPT, URZ, URZ, URZ ;  /* 0x000000fffffff290 */ /* 0x000fe4000fffe0ff */
[----:B------:R-:W2:Y:S02]  /*d840*/  LDTM.x16 R4, tmem[UR4+0x40] ;  /* 0x00004004000479ee */ /* 0x000ea40008240000 */
[----:B--2---:R-:W-:Y:S01]  /*d850*/  NOP ;  /* 0x0000000000007918 */ /* 0x004fe20000000000 */
.L_x_182:
[----:B------:R-:W-:Y:S01]  /*d860*/  ISETP.NE.AND P1, PT, R98, R2, PT ;  /* 0x000000026200720c */ /* 0x000fe20003f25270 */
[----:B------:R-:W-:Y:S05]  /*d870*/  WARPSYNC.ALL ;  /* 0x0000000000007948 */ /* 0x000fea0003800000 */
[C---:B----4-:R-:W-:Y:S01]  /*d880*/  SHF.L.U32 R3, R60.reuse, 0x10, RZ ;  /* 0x000000103c037819 */ /* 0x050fe200000006ff */
[----:B------:R-:W-:Y:S01]  /*d890*/  NOP ;  /* 0x0000000000007918 */ /* 0x000fe20000000000 */
[----:B------:R-:W-:Y:S01]  /*d8a0*/  LOP3.LUT R40, R60, 0xffff0000, RZ, 0xc0, !PT ;  /* 0xffff00003c287812 */ /* 0x000fe200078ec0ff */
[C---:B------:R-:W-:Y:S01]  /*d8b0*/  FMUL R0, R52.reuse, R24 ;  /* 0x0000001834007220 */ /* 0x040fe20000400000 */
[C---:B------:R-:W-:Y:S01]  /*d8c0*/  SHF.L.U32 R41, R61.reuse, 0x10, RZ ;  /* 0x000000103d297819 */ /* 0x040fe200000006ff */
[----:B------:R-:W-:Y:S01]  /*d8d0*/  FMUL R2, R52, R25 ;  /* 0x0000001934027220 */ /* 0x000fe20000400000 */
[----:B------:R-:W-:Y:S01]  /*d8e0*/  LOP3.LUT R42, R61, 0xffff0000, RZ, 0xc0, !PT ;  /* 0xffff00003d2a7812 */ /* 0x000fe200078ec0ff */
[C---:B------:R-:W-:Y:S01]  /*d8f0*/  FFMA R0, R53.reuse, R3, R0 ;  /* 0x0000000335007223 */ /* 0x040fe20000000000 */
[----:B------:R-:W-:Y:S01]  /*d900*/  R2UR UR4, R58 ;  /* 0x000000003a0472ca */ /* 0x000fe200000e0000 */
[----:B------:R-:W-:Y:S01]  /*d910*/  FFMA R2, R53, R40, R2 ;  /* 0x0000002835027223 */ /* 0x000fe20000000002 */
[----:B------:R-:W-:Y:S01]  /*d920*/  SHF.L.U32 R54, R62, 0x10, RZ ;  /* 0x000000103e367819 */ /* 0x000fe200000006ff */
[----:B-1----:R-:W-:Y:S01]  /*d930*/  FMUL R20, R52, R4 ;  /* 0x0000000434147220 */ /* 0x002fe20000400000 */
[----:B------:R-:W-:Y:S01]  /*d940*/  LOP3.LUT R55, R62, 0xffff0000, RZ, 0xc0, !PT ;  /* 0xffff00003e377812 */ /* 0x000fe200078ec0ff */
[----:B------:R-:W-:Y:S01]  /*d950*/  FMUL R3, R52, R26 ;  /* 0x0000001a34037220 */ /* 0x000fe20000400000 */
[----:B------:R-:W-:Y:S01]  /*d960*/  F2FP.BF16.F32.PACK_AB R108, R2, R0 ;  /* 0x00000000026c723e */ /* 0x000fe200000010ff */
[----:B------:R-:W-:Y:S01]  /*d970*/  FMUL R4, R52, R27 ;  /* 0x0000001b34047220 */ /* 0x000fe20000400000 */
[----:B------:R-:W-:Y:S01]  /*d980*/  SHF.L.U32 R56, R63, 0x10, RZ ;  /* 0x000000103f387819 */ /* 0x000fe200000006ff */
[----:B------:R-:W-:Y:S01]  /*d990*/  FFMA R3, R53, R41, R3 ;  /* 0x0000002935037223 */ /* 0x000fe20000000003 */
[----:B------:R-:W-:Y:S01]  /*d9a0*/  LOP3.LUT R57, R63, 0xffff0000, RZ, 0xc0, !PT ;  /* 0xffff00003f397812 */ /* 0x000fe200078ec0ff */
[----:B------:R-:W-:Y:S01]  /*d9b0*/  FFMA R4, R53, R42, R4 ;  /* 0x0000002a35047223 */ /* 0x000fe20000000004 */
[----:B------:R-:W-:Y:S01]  /*d9c0*/  SHF.L.U32 R58, R64, 0x10, RZ ;  /* 0x00000010403a7819 */ /* 0x000fe200000006ff */
[----:B------:R-:W-:Y:S01]  /*d9d0*/  FMUL R0, R52, R28 ;  /* 0x0000001c34007220 */ /* 0x000fe20000400000 */
[----:B------:R-:W-:Y:S01]  /*d9e0*/  LOP3.LUT R59, R64, 0xffff0000, RZ, 0xc0, !PT ;  /* 0xffff0000403b7812 */ /* 0x000fe200078ec0ff */
[----:B------:R-:W-:Y:S01]  /*d9f0*/  FMUL R2, R52, R29 ;  /* 0x0000001d34027220 */ /* 0x000fe20000400000 */
[----:B------:R-:W-:Y:S01]  /*da00*/  F2FP.BF16.F32.PACK_AB R109, R4, R3 ;  /* 0x00000003046d723e */ /* 0x000fe200000010ff */
[C---:B------:R-:W-:Y:S01]  /*da10*/  FMUL R21, R52.reuse, R5 ;  /* 0x0000000534157220 */ /* 0x040fe20000400000 */
[C---:B------:R-:W-:Y:S01]  /*da20*/  SHF.L.U32 R60, R65.reuse, 0x10, RZ ;  /* 0x00000010413c7819 */ /* 0x040fe200000006ff */
[C---:B------:R-:W-:Y:S01]  /*da30*/  FMUL R5, R52.reuse, R30 ;  /* 0x0000001e34057220 */ /* 0x040fe20000400000 */
[----:B------:R-:W-:Y:S01]  /*da40*/  LOP3.LUT R61, R65, 0xffff0000, RZ, 0xc0, !PT ;  /* 0xffff0000413d7812 */ /* 0x000fe200078ec0ff */
[----:B------:R-:W-:Y:S01]  /*da50*/  FMUL R22, R52, R6 ;  /* 0x0000000634167220 */ /* 0x000fe20000400000 */
[----:B------:R-:W-:Y:S01]  /*da60*/  SHF.L.U32 R62, R66, 0x10, RZ ;  /* 0x00000010423e7819 */ /* 0x000fe200000006ff */
        /* <DEDUP_REMOVED lines=10> */
[----:B------:R-:W-:Y:S01]  /*db10*/  FMUL R3, R52, R33 ;  /* 0x0000002134037220 */ /* 0x000fe20000400000 */
[----:B------:R-:W-:Y:S01]  /*db20*/  F2FP.BF16.F32.PACK_AB R110, R2, R0 ;  /* 0x00000000026e723e */ /* 0x000fe200000010ff */
[----:B------:R-:W-:Y:S01]  /*db30*/  FFMA R5, R53, R56, R5 ;  /* 0x0000003835057223 */ /* 0x000fe20000000005 */
[----:B------:R-:W-:Y:S01]  /*db40*/  SHF.L.U32 R68, R73, 0x10, RZ ;  /* 0x0000001049447819 */ /* 0x000fe200000006ff */
[----:B------:R-:W-:Y:S01]  /*db50*/  FFMA R6, R53, R57, R6 ;  /* 0x0000003935067223 */ /* 0x000fe20000000006 */
[----:B------:R-:W-:Y:S01]  /*db60*/  LOP3.LUT R69, R73, 0xffff0000, RZ, 0xc0, !PT ;  /* 0xffff000049457812 */ /* 0x000fe200078ec0ff */
[C---:B------:R-:W-:Y:S01]  /*db70*/  FFMA R7, R53.reuse, R58, R7 ;  /* 0x0000003a35077223 */ /* 0x040fe20000000007 */
[----:B------:R-:W-:Y:S01]  /*db80*/  SHF.L.U32 R70, R74, 0x10, RZ ;  /* 0x000000104a467819 */ /* 0x000fe200000006ff */
[----:B------:R-:W-:Y:S01]  /*db90*/  UIADD3 UR4, UPT, UPT, UR4, 0xd0, URZ ;  /* 0x000000d004047890 */ /* 0x000fe2000fffe0ff */
[----:B------:R-:W-:Y:S01]  /*dba0*/  F2FP.BF16.F32.PACK_AB R111, R6, R5 ;  /* 0x00000005066f723e */ /* 0x000fe200000010ff */
[----:B------:R-:W-:Y:S01]  /*dbb0*/  FFMA R3, R53, R59, R3 ;  /* 0x0000003b35037223 */ /* 0x000fe20000000003 */
[----:B------:R-:W-:Y:S01]  /*dbc0*/  LOP3.LUT R71, R74, 0xffff0000, RZ, 0xc0, !PT ;  /* 0xffff00004a477812 */ /* 0x000fe200078ec0ff */
[C---:B------:R-:W-:Y:S01]  /*dbd0*/  FMUL R0, R52.reuse, R34 ;  /* 0x0000002234007220 */ /* 0x040fe20000400000 */
[----:B------:R-:W-:Y:S01]  /*dbe0*/  SHF.L.U32 R72, R75, 0x10, RZ ;  /* 0x000000104b487819 */ /* 0x000fe200000006ff */
[C---:B------:R-:W-:Y:S01]  /*dbf0*/  FMUL R2, R52.reuse, R35 ;  /* 0x0000002334027220 */ /* 0x040fe20000400000 */
[----:B------:R-:W-:Y:S01]  /*dc00*/  UPRMT UR4, UR37, 0x654, UR4 ;  /* 0x0000065425047896 */ /* 0x000fe20008000004 */
[C---:B------:R-:W-:Y:S01]  /*dc10*/  FMUL R4, R52.reuse, R36 ;  /* 0x0000002434047220 */ /* 0x040fe20000400000 */
[C---:B------:R-:W-:Y:S01]  /*dc20*/  FMUL R5, R52.reuse, R37 ;  /* 0x0000002534057220 */ /* 0x040fe20000400000 */
[----:B------:R-:W-:Y:S01]  /*dc30*/  F2FP.BF16.F32.PACK_AB R28, R3, R7 ;  /* 0x00000007031c723e */ /* 0x000fe200000010ff */
[C---:B------:R-:W-:Y:S01]  /*dc40*/  FFMA R0, R53.reuse, R60, R0 ;  /* 0x0000003c35007223 */ /* 0x040fe20000000000 */
[C---:B------:R-:W-:Y:S01]  /*dc50*/  FMUL R6, R52.reuse, R38 ;  /* 0x0000002634067220 */ /* 0x040fe20000400000 */
[C---:B------:R-:W-:Y:S01]  /*dc60*/  FFMA R2, R53.reuse, R61, R2 ;  /* 0x0000003d35027223 */ /* 0x040fe20000000002 */
[C---:B------:R-:W-:Y:S01]  /*dc70*/  FMUL R3, R52.reuse, R39 ;  /* 0x0000002734037220 */ /* 0x040fe20000400000 */
[C---:B------:R-:W-:Y:S01]  /*dc80*/  FFMA R4, R53.reuse, R62, R4 ;  /* 0x0000003e35047223 */ /* 0x040fe20000000004 */
[C---:B------:R-:W-:Y:S01]  /*dc90*/  FFMA R5, R53.reuse, R63, R5 ;  /* 0x0000003f35057223 */ /* 0x040fe20000000005 */
[C---:B------:R-:W-:Y:S01]  /*dca0*/  FFMA R6, R53.reuse, R64, R6 ;  /* 0x0000004035067223 */ /* 0x040fe20000000006 */
[C---:B------:R-:W-:Y:S01]  /*dcb0*/  FFMA R3, R53.reuse, R65, R3 ;  /* 0x0000004135037223 */ /* 0x040fe20000000003 */
[----:B------:R-:W-:Y:S01]  /*dcc0*/  FFMA R20, R53, R66, R20 ;  /* 0x0000004235147223 */ /* 0x000fe20000000014 */
[----:B------:R-:W-:Y:S01]  /*dcd0*/  FMUL R8, R52, R8 ;  /* 0x0000000834087220 */ /* 0x000fe20000400000 */
[----:B------:R-:W-:Y:S01]  /*dce0*/  SYNCS.ARRIVE.TRANS64.RED.A1T0 RZ, [UR4], RZ ;  /* 0x000000ffffff79a7 */ /* 0x000fe20008100404 */
[----:B------:R1:W-:Y:S01]  /*dcf0*/  @!P1 STS.128 [R104+UR51+0x3200], R108 ;  /* 0x0032006c68009988 */ /* 0x0003e20008000c33 */
[----:B------:R-:W-:Y:S01]  /*dd00*/  LOP3.LUT R73, R75, 0xffff0000, RZ, 0xc0, !PT ;  /* 0xffff00004b497812 */ /* 0x000fe200078ec0ff */
[C---:B------:R-:W-:Y:S01]  /*dd10*/  FFMA R21, R53.reuse, R67, R21 ;  /* 0x0000004335157223 */ /* 0x040fe20000000015 */
[----:B------:R-:W-:Y:S01]  /*dd20*/  SHF.L.U32 R24, R76, 0x10, RZ ;  /* 0x000000104c187819 */ /* 0x000fe200000006ff */
[----:B------:R-:W-:Y:S01]  /*dd30*/  FMUL R9, R52, R9 ;  /* 0x0000000934097220 */ /* 0x000fe20000400000 */
[----:B------:R-:W-:Y:S01]  /*dd40*/  LOP3.LUT R25, R76, 0xffff0000, RZ, 0xc0, !PT ;  /* 0xffff00004c197812 */ /* 0x000fe200078ec0ff */
[C---:B------:R-:W-:Y:S01]  /*dd50*/  FFMA R22, R53.reuse, R68, R22 ;  /* 0x0000004435167223 */ /* 0x040fe20000000016 */
[C---:B------:R-:W-:Y:S01]  /*dd60*/  FMUL R10, R52.reuse, R10 ;  /* 0x0000000a340a7220 */ /* 0x040fe20000400000 */
[C---:B------:R-:W-:Y:S01]  /*dd70*/  FFMA R23, R53.reuse, R69, R23 ;  /* 0x0000004535177223 */ /* 0x040fe20000000017 */
[----:B------:R-:W-:Y:S01]  /*dd80*/  FMUL R11, R52, R11 ;  /* 0x0000000b340b7220 */ /* 0x000fe20000400000 */
[----:B------:R-:W-:Y:S01]  /*dd90*/  F2FP.BF16.F32.PACK_AB R29, R2, R0 ;  /* 0x00000000021d723e */ /* 0x000fe200000010ff */
[----:B------:R-:W-:Y:S01]  /*dda0*/  FFMA R8, R53, R70, R8 ;  /* 0x0000004635087223 */ /* 0x000fe20000000008 */
[----:B------:R-:W-:Y:S01]  /*ddb0*/  F2FP.BF16.F32.PACK_AB R30, R5, R4 ;  /* 0x00000004051e723e */ /* 0x000fe200000010ff */
[C---:B------:R-:W-:Y:S01]  /*ddc0*/  FMUL R12, R52.reuse, R12 ;  /* 0x0000000c340c7220 */ /* 0x040fe20000400000 */
[----:B------:R-:W-:Y:S01]  /*ddd0*/  F2FP.BF16.F32.PACK_AB R31, R3, R6 ;  /* 0x00000006031f723e */ /* 0x000fe200000010ff */
[----:B------:R-:W-:Y:S01]  /*dde0*/  FFMA R9, R53, R71, R9 ;  /* 0x0000004735097223 */ /* 0x000fe20000000009 */
[C---:B------:R-:W-:Y:S01]  /*ddf0*/  FMUL R13, R52.reuse, R13 ;  /* 0x0000000d340d7220 */ /* 0x040fe20000400000 */
[----:B------:R-:W-:Y:S01]  /*de00*/  SHF.L.U32 R26, R77, 0x10, RZ ;  /* 0x000000104d1a7819 */ /* 0x000fe200000006ff */
[----:B------:R-:W-:Y:S01]  /*de10*/  FFMA R10, R53, R72, R10 ;  /* 0x00000048350a7223 */ /* 0x000fe2000000000a */
[----:B------:R1:W-:Y:S01]  /*de20*/  @!P1 STS.128 [R103+0x3200], R28 ;  /* 0x0032001c67009388 */ /* 0x0003e20000000c00 */
[C---:B------:R-:W-:Y:S01]  /*de30*/  FMUL R14, R52.reuse, R14 ;  /* 0x0000000e340e7220 */ /* 0x040fe20000400000 */
[----:B------:R-:W-:Y:S01]  /*de40*/  LOP3.LUT R27, R77, 0xffff0000, RZ, 0xc0, !PT ;  /* 0xffff00004d1b7812 */ /* 0x000fe200078ec0ff */
[C---:B------:R-:W-:Y:S01]  /*de50*/  FFMA R11, R53.reuse, R73, R11 ;  /* 0x00000049350b7223 */ /* 0x040fe2000000000b */
[----:B------:R-:W-:Y:S01]  /*de60*/  FMUL R15, R52, R15 ;  /* 0x0000000f340f7220 */ /* 0x000fe20000400000 */
[----:B------:R-:W-:Y:S01]  /*de70*/  SHF.L.U32 R40, R78, 0x10, RZ ;  /* 0x000000104e287819 */ /* 0x000fe200000006ff */
[C---:B------:R-:W-:Y:S01]  /*de80*/  FFMA R12, R53.reuse, R24, R12 ;  /* 0x00000018350c7223 */ /* 0x040fe2000000000c */
[----:B------:R-:W-:Y:S01]  /*de90*/  FMUL R16, R52, R16 ;  /* 0x0000001034107220 */ /* 0x000fe20000400000 */
[----:B------:R-:W-:Y:S01]  /*dea0*/  LOP3.LUT R74, R78, 0xffff0000, RZ, 0xc0, !PT ;  /* 0xffff00004e4a7812 */ /* 0x000fe200078ec0ff */
[----:B------:R-:W-:Y:S01]  /*deb0*/  FFMA R13, R53, R25, R13 ;  /* 0x00000019350d7223 */ /* 0x000fe2000000000d */
[C---:B------:R-:W-:Y:S01]  /*dec0*/  FMUL R17, R52.reuse, R17 ;  /* 0x0000001134117220 */ /* 0x040fe20000400000 */
[----:B------:R-:W-:Y:S01]  /*ded0*/  SHF.L.U32 R75, R79, 0x10, RZ ;  /* 0x000000104f4b7819 */ /* 0x000fe200000006ff */
[----:B------:R-:W-:Y:S01]  /*dee0*/  FFMA R14, R53, R26, R14 ;  /* 0x0000001a350e7223 */ /* 0x000fe2000000000e */
[----:B------:R-:W-:Y:S01]  /*def0*/  F2FP.BF16.F32.PACK_AB R20, R21, R20 ;  /* 0x000000141514723e */ /* 0x000fe200000010ff */
[C---:B------:R-:W-:Y:S01]  /*df00*/  FMUL R18, R52.reuse, R18 ;  /* 0x0000001234127220 */ /* 0x040fe20000400000 */
[----:B------:R-:W-:Y:S01]  /*df10*/  LOP3.LUT R76, R79, 0xffff0000, RZ, 0xc0, !PT ;  /* 0xffff00004f4c7812 */ /* 0x000fe200078ec0ff */
[----:B------:R-:W-:Y:S01]  /*df20*/  FFMA R15, R53, R27, R15 ;  /* 0x0000001b350f7223 */ /* 0x000fe2000000000f */
[----:B------:R-:W-:Y:S01]  /*df30*/  F2FP.BF16.F32.PACK_AB R21, R23, R22 ;  /* 0x000000161715723e */ /* 0x000fe200000010ff */
[----:B------:R-:W-:Y:S01]  /*df40*/  FMUL R19, R52, R19 ;  /* 0x0000001334137220 */ /* 0x000fe20000400000 */
[----:B------:R-:W-:Y:S01]  /*df50*/  F2FP.BF16.F32.PACK_AB R22, R9, R8 ;  /* 0x000000080916723e */ /* 0x000fe200000010ff */
[----:B------:R-:W-:Y:S01]  /*df60*/  FFMA R16, R53, R40, R16 ;  /* 0x0000002835107223 */ /* 0x000fe20000000010 */
[----:B------:R-:W-:Y:S01]  /*df70*/  F2FP.BF16.F32.PACK_AB R23, R11, R10 ;  /* 0x0000000a0b17723e */ /* 0x000fe200000010ff */
[C---:B------:R-:W-:Y:S01]  /*df80*/  FFMA R17, R53.reuse, R74, R17 ;  /* 0x0000004a35117223 */ /* 0x040fe20000000011 */
[C---:B------:R-:W-:Y:S01]  /*df90*/  FFMA R18, R53.reuse, R75, R18 ;  /* 0x0000004b35127223 */ /* 0x040fe20000000012 */
[----:B------:R-:W-:Y:S01]  /*dfa0*/  FFMA R19, R53, R76, R19 ;  /* 0x0000004c35137223 */ /* 0x000fe20000000013 */
[----:B------:R-:W-:Y:S01]  /*dfb0*/  F2FP.BF16.F32.PACK_AB R12, R13, R12 ;  /* 0x0000000c0d0c723e */ /* 0x000fe200000010ff */
[----:B------:R1:W-:Y:S01]  /*dfc0*/  @!P1 STS.128 [R104+UR51+0x3a00], R20 ;  /* 0x003a001468009988 */ /* 0x0003e20008000c33 */
[----:B------:R-:W-:Y:S01]  /*dfd0*/  F2FP.BF16.F32.PACK_AB R13, R15, R14 ;  /* 0x0000000e0f0d723e */ /* 0x000fe200000010ff */
[----:B------:R-:W-:Y:S01]  /*dfe0*/  BSSY.RECONVERGENT B0, `(.L_x_185) ;  /* 0x000001a000007945 */ /* 0x000fe20003800200 */
[----:B------:R-:W-:Y:S02]  /*dff0*/  F2FP.BF16.F32.PACK_AB R14, R17, R16 ;  /* 0x00000010110e723e */ /* 0x000fe400000010ff */
[----:B------:R-:W-:Y:S02]  /*e000*/  F2FP.BF16.F32.PACK_AB R15, R19, R18 ;  /* 0x00000012130f723e */ /* 0x000fe400000010ff */
[----:B------:R-:W-:Y:S03]  /*e010*/  ISETP.NE.AND P0, PT, R98, RZ, PT ;  /* 0x000000ff6200720c */ /* 0x000fe60003f05270 */
[----:B------:R1:W-:Y:S01]  /*e020*/  @!P1 STS.128 [R103+0x3a00], R12 ;  /* 0x003a000c67009388 */ /* 0x0003e20000000c00 */
[----:B------:R-:W-:Y:S01]  /*e030*/  @!PT LDS RZ, [RZ] ;  /* 0x00000000fffff984 */ /* 0x000fe20000000800 */
[----:B------:R-:W-:Y:S01]  /*e040*/  @!PT LDS RZ, [RZ] ;  /* 0x00000000fffff984 */ /* 0x000fe20000000800 */
[----:B------:R-:W-:Y:S01]  /*e050*/  @!PT LDS RZ, [RZ] ;  /* 0x00000000fffff984 */ /* 0x000fe20000000800 */
[----:B------:R-:W-:Y:S01]  /*e060*/  @!PT LDS RZ, [RZ] ;  /* 0x00000000fffff984 */ /* 0x000fe20000000800 */
[----:B------:R2:W-:Y:S07]  /*e070*/  MEMBAR.ALL.CTA ;  /* 0x0000000000007992 */ /* 0x0005ee0000008000 */
[----:B--2---:R-:W2:Y:S02]  /*e080*/  FENCE.VIEW.ASYNC.S ;  /* 0x00000000000073c6 */ /* 0x004ea40000000000 */
        /* <DEDUP_REMOVED lines=15> */
.L_x_186:
[----:B------:R-:W-:Y:S05]  /*e180*/  BSYNC.RECONVERGENT B0 ;  /* 0x0000000000007941 */ /* 0x000fea0003800200 */
.L_x_185:
[----:B------:R-:W-:Y:S01]  /*e190*/  BAR.SYNC.DEFER_BLOCKING 0x1, 0x80 ;  /* 0x0042000000007b1d */ /* 0x000fe20000010000 */
[----:B------:R-:W-:Y:S01]  /*e1a0*/  UISETP.NE.AND UP0, UPT, UR56, -0x8, UPT ;  /* 0xfffffff83800788c */ /* 0x000fe2000bf05270 */
[----:B------:R-:W-:Y:S08]  /*e1b0*/  IADD3 R94, PT, PT, R94, 0x1, RZ ;  /* 0x000000015e5e7810 */ /* 0x000ff00007ffe0ff */
[----:B------:R-:W-:Y:S05]  /*e1c0*/  BRA.U !UP0, `(.L_x_187) ;  /* 0x0000000108287547 */ /* 0x000fea000b800000 */
[----:B------:R-:W-:Y:S01]  /*e1d0*/  ISETP.NE.AND P0, PT, R105, RZ, PT ;  /* 0x000000ff6900720c */ /* 0x000fe20003f05270 */
[----:B------:R-:W-:Y:S01]  /*e1e0*/  IMAD.U32 R2, RZ, RZ, UR57 ;  /* 0x00000039ff027e24 */ /* 0x000fe2000f8e00ff */
[----:B------:R-:W-:Y:S01]  /*e1f0*/  UIADD3 UR57, UPT, UPT, UR57, 0x1, URZ ;  /* 0x0000000139397890 */ /* 0x000fe2000fffe0ff */
[----:B------:R-:W-:Y:S03]  /*e200*/  IMAD.U32 R0, RZ, RZ, UR37 ;  /* 0x00000025ff007e24 */ /* 0x000fe6000f8e00ff */
[----:B------:R-:W-:Y:S04]  /*e210*/  UISETP.NE.AND UP0, UPT, UR57, 0x4, UPT ;  /* 0x000000043900788c */ /* 0x000fe8000bf05270 */
[----:B------:R-:W-:Y:S03]  /*e220*/  USEL UR57, UR57, URZ, UP0 ;  /* 0x000000ff39397287 */ /* 0x000fe60008000000 */
[----:B------:R-:W-:Y:S05]  /*e230*/  @P0 LEA R2, R2, UR51, 0x3 ;  /* 0x0000003302020c11 */ /* 0x000fea000f8e18ff */
[----:B------:R-:W-:Y:S05]  /*e240*/  @P0 VIADD R2, R2, 0x70 ;  /* 0x0000007002020836 */ /* 0x000fea0000000000 */
[----:B------:R-:W-:Y:S04]  /*e250*/  @P0 PRMT R0, R0, 0x654, R2 ;  /* 0x0000065400000816 */ /* 0x000fe80000000002 */
[----:B------:R2:W-:Y:S03]  /*e260*/  @P0 SYNCS.ARRIVE.TRANS64.RED.A1T0 RZ, [R0+URZ], RZ ;  /* 0x000000ff00ff09a7 */ /* 0x0005e600081004ff */
.L_x_187:
[----:B------:R-:W-:Y:S01]  /*e270*/  ISETP.NE.AND P2, PT, R100, RZ, PT ;  /* 0x000000ff6400720c */ /* 0x000fe20003f45270 */
[----:B------:R-:W-:Y:S01]  /*e280*/  VIADD R2, R50, UR38 ;  /* 0x0000002632027c36 */ /* 0x000fe20008000000 */
[----:B------:R-:W-:Y:S01]  /*e290*/  ISETP.NE.AND P0, PT, R102, 0x2, PT ;  /* 0x000000026600780c */ /* 0x000fe20003f05270 */
[----:B--2---:R-:W-:Y:S01]  /*e2a0*/  VIADD R0, R51, UR39 ;  /* 0x0000002733007c36 */ /* 0x004fe20008000000 */
[----:B------:R-:W-:Y:S01]  /*e2b0*/  ISETP.NE.AND P1, PT, R94, 0x2, PT ;  /* 0x000000025e00780c */ /* 0x000fe20003f25270 */
[----:B------:R-:W-:Y:S01]  /*e2c0*/  UIADD3 UR56, UPT, UPT, UR56, 0x8, URZ ;  /* 0x0000000838387890 */ /* 0x000fe2000fffe0ff */
[----:B------:R-:W-:Y:S02]  /*e2d0*/  R2UR UR12, R2 ;  /* 0x00000000020c72ca */ /* 0x000fe400000e0000 */
[----:B------:R-:W-:Y:S02]  /*e2e0*/  R2UR UR20, R0 ;  /* 0x00000000001472ca */ /* 0x000fe400000e0000 */
[----:B------:R-:W-:Y:S02]  /*e2f0*/  SEL R2, RZ, 0x1, P0 ;  /* 0x00000001ff027807 */ /* 0x000fe40000000000 */
[----:B------:R-:W-:Y:S02]  /*e300*/  SEL R0, RZ, 0x1, P1 ;  /* 0x00000001ff007807 */ /* 0x000fe40000800000 */
[----:B------:R-:W-:Y:S02]  /*e310*/  @P2 R2UR UR36, R91 ;  /* 0x000000005b2422ca */ /* 0x000fe400000e0000 */
[----:B------:R-:W-:Y:S02]  /*e320*/  LOP3.LUT R92, R92, R2, RZ, 0x3c, !PT ;  /* 0x000000025c5c7212 */ /* 0x000fe400078e3cff */
[----:B------:R-:W-:Y:S02]  /*e330*/  LOP3.LUT R93, R93, R0, RZ, 0x3c, !PT ;  /* 0x000000005d5d7212 */ /* 0x000fe400078e3cff */
[----:B------:R-:W-:Y:S02]  /*e340*/  SEL R102, R102, RZ, P0 ;  /* 0x000000ff66667207 */ /* 0x000fe40000000000 */
[----:B------:R-:W-:Y:S01]  /*e350*/  SEL R94, R94, RZ, P1 ;  /* 0x000000ff5e5e7207 */ /* 0x000fe20000800000 */
[----:B------:R-:W-:Y:S06]  /*e360*/  @P2 BRA `(.L_x_188) ;  /* 0xffffff7c00202947 */ /* 0x000fec000383ffff */
[----:B------:R-:W-:-:S09]  /*e370*/  UISETP.NE.AND UP0, UPT, UR50, URZ, UPT ;  /* 0x000000ff3200728c */ /* 0x000fd2000bf05270 */
[----:B------:R-:W-:Y:S05]  /*e380*/  BRA.U !UP0, `(.L_x_189) ;  /* 0x0000000108487547 */ /* 0x000fea000b800000 */
[----:B------:R-:W2:Y:S02]  /*e390*/  LDCU.64 UR4, c[0x0][0xc90] ;  /* 0x00019200ff0477ac */ /* 0x000ea40008000a00 */
[----:B--2---:R-:W-:-:S04]  /*e3a0*/  UISETP.NE.U32.AND UP0, UPT, UR4, URZ, UPT ;  /* 0x000000ff0400728c */ /* 0x004fc8000bf05070 */
[----:B------:R-:W-:-:S09]  /*e3b0*/  UISETP.NE.AND.EX UP0, UPT, UR5, URZ, UPT, UP0 ;  /* 0x000000ff0500728c */ /* 0x000fd2000bf05300 */
[----:B------:R-:W-:Y:S05]  /*e3c0*/  BRA.U UP0, `(.L_x_190) ;  /* 0x00000001000c7547 */ /* 0x000fea000b800000 */
[----:B------:R-:W-:-:S13]  /*e3d0*/  FSETP.NEU.AND P0, PT, R53, RZ, PT ;  /* 0x000000ff3500720b */ /* 0x000fda0003f0d000 */
[----:B------:R-:W-:Y:S05]  /*e3e0*/  @!P0 EXIT ;  /* 0x000000000000894d */ /* 0x000fea0003800000 */
[----:B------:R-:W-:Y:S05]  /*e3f0*/  BRA `(.L_x_189) ;  /* 0x00000000002c7947 */ /* 0x000fea0003800000 */
.L_x_190:
[----:B------:R-:W-:Y:S01]  /*e400*/  ISETP.NE.AND P0, PT, R101, RZ, PT ;  /* 0x000000ff6500720c */ /* 0x000fe20003f05270 */
[----:B------:R-:W-:-:S12]  /*e410*/  BSSY.RECONVERGENT B0, `(.L_x_189) ;  /* 0x0000009000007945 */ /* 0x000fd80003800200 */
[----:B------:R-:W-:Y:S05]  /*e420*/  @P0 BRA `(.L_x_191) ;  /* 0x0000000000140947 */ /* 0x000fea0003800000 */
[----:B------:R-:W2:Y:S02]  /*e430*/  LDCU.64 UR4, c[0x0][0xc88] ;  /* 0x00019100ff0477ac */ /* 0x000ea40008000a00 */
[----:B--2---:R-:W-:-:S04]  /*e440*/  ISETP.NE.U32.AND P0, PT, RZ, UR4, PT ;  /* 0x00000004ff007c0c */ /* 0x004fc8000bf05070 */
[----:B------:R-:W-:-:S13]  /*e450*/  ISETP.NE.AND.EX P0, PT, RZ, UR5, PT, P0 ;  /* 0x00000005ff007c0c */ /* 0x000fda000bf05300 */
[----:B------:R-:W-:Y:S05]  /*e460*/  @!P0 EXIT ;  /* 0x000000000000894d */ /* 0x000fea0003800000 */
[----:B------:R-:W-:Y:S05]  /*e470*/  BRA `(.L_x_192) ;  /* 0x0000000000087947 */ /* 0x000fea0003800000 */
.L_x_191:
[----:B------:R-:W-:-:S13]  /*e480*/  FSETP.NEU.AND P0, PT, R53, RZ, PT ;  /* 0x000000ff3500720b */ /* 0x000fda0003f0d000 */
[----:B------:R-:W-:Y:S05]  /*e490*/  @!P0 EXIT ;  /* 0x000000000000894d */ /* 0x000fea0003800000 */
.L_x_192:
[----:B------:R-:W-:Y:S05]  /*e4a0*/  BSYNC.RECONVERGENT B0 ;  /* 0x0000000000007941 */ /* 0x000fea0003800200 */
.L_x_189:
[----:B------:R-:W-:Y:S01]  /*e4b0*/  ULEA UR4, UR57, UR51, 0x3 ;  /* 0x0000003339047291 */ /* 0x000fe2000f8e18ff */
[----:B------:R-:W-:-:S04]  /*e4c0*/  DEPBAR.LE SB0, 0x0 ;  /* 0x000080000000791a */ /* 0x000fc80000000000 */
[----:B------:R-:W-:-:S04]  /*e4d0*/  UIADD3 UR4, UPT, UPT, UR4, 0x70, URZ ;  /* 0x0000007004047890 */ /* 0x000fc8000fffe0ff */
[----:B------:R-:W-:-:S09]  /*e4e0*/  UPRMT UR4, UR37, 0x654, UR4 ;  /* 0x0000065425047896 */ /* 0x000fd20008000004 */
[----:B------:R-:W-:Y:S01]  /*e4f0*/  SYNCS.ARRIVE.TRANS64.RED.A1T0 RZ, [UR4], RZ ;  /* 0x000000ffffff79a7 */ /* 0x000fe20008100404 */
[----:B------:R-:W-:Y:S05]  /*e500*/  EXIT ;  /* 0x000000000000794d */ /* 0x000fea0003800000 */
.L_x_24:
[----:B--2---:R2:W1:Y:S02]  /*e510*/  SYNCS.PHASECHK.TRANS64.TRYWAIT P0, [R2+URZ+0xf0], R3 ;  /* 0x0000f003020075a7 */ /* 0x00446400080011ff */
[----:B-1----:R-:W-:Y:S05]  /*e520*/  @!P0 NANOSLEEP.SYNCS 0x989680 ;  /* 0x009896800000895d */ /* 0x002fea0003900000 */
[----:B------:R-:W1:Y:S02]  /*e530*/  @!P0 SYNCS.PHASECHK.TRANS64 P0, [R2+URZ+0xf0], R3 ;  /* 0x0000f003020085a7 */ /* 0x000e6400080010ff */
[----:B-1----:R-:W-:Y:S05]  /*e540*/  @!P0 BRA `(.L_x_24) ;  /* 0xfffffffc00f08947 */ /* 0x002fea000383ffff */
[----:B------:R-:W-:Y:S05]  /*e550*/  BRA `(.L_x_193) ;  /* 0xffffff3400207947 */ /* 0x000fea000383ffff */
.L_x_27:
[----:B-1----:R-:W-:-:S07]  /*e560*/  MOV R2, UR33 ;  /* 0x0000002100027c02 */ /* 0x002fce0008000f00 */
.L_x_194:
[----:B-1----:R1:W2:Y:S02]  /*e570*/  SYNCS.PHASECHK.TRANS64.TRYWAIT P0, [R2+URZ+0x28], R4 ;  /* 0x00002804020075a7 */ /* 0x0022a400080011ff */
[----:B--2---:R-:W-:Y:S05]  /*e580*/  @!P0 NANOSLEEP.SYNCS 0x989680 ;  /* 0x009896800000895d */ /* 0x004fea0003900000 */
[----:B------:R-:W2:Y:S02]  /*e590*/  @!P0 SYNCS.PHASECHK.TRANS64 P0, [R2+URZ+0x28], R4 ;  /* 0x00002804020085a7 */ /* 0x000ea400080010ff */
[----:B--2---:R-:W-:Y:S05]  /*e5a0*/  @!P0 BRA `(.L_x_194) ;  /* 0xfffffffc00f08947 */ /* 0x004fea000383ffff */
[----:B------:R-:W-:Y:S05]  /*e5b0*/  BRA `(.L_x_26) ;  /* 0xffffff3400687947 */ /* 0x000fea000383ffff */
.L_x_36:
[----:B------:R-:W-:-:S07]  /*e5c0*/  MOV R2, UR33 ;  /* 0x0000002100027c02 */ /* 0x000fce0008000f00 */
.L_x_195:
[----:B-1----:R1:W2:Y:S02]  /*e5d0*/  SYNCS.PHASECHK.TRANS64.TRYWAIT P0, [R2+URZ+0x28], R4 ;  /* 0x00002804020075a7 */ /* 0x0022a400080011ff */
[----:B--2---:R-:W-:Y:S05]  /*e5e0*/  @!P0 NANOSLEEP.SYNCS 0x989680 ;  /* 0x009896800000895d */ /* 0x004fea0003900000 */
[----:B------:R-:W2:Y:S02]  /*e5f0*/  @!P0 SYNCS.PHASECHK.TRANS64 P0, [R2+URZ+0x28], R4 ;  /* 0x00002804020085a7 */ /* 0x000ea400080010ff */
[----:B--2---:R-:W-:Y:S05]  /*e600*/  @!P0 BRA `(.L_x_195) ;  /* 0xfffffffc00f08947 */ /* 0x004fea000383ffff */
[----:B------:R-:W-:Y:S05]  /*e610*/  BRA `(.L_x_35) ;  /* 0xffffff38007c7947 */ /* 0x000fea000383ffff */
.L_x_43:
[----:B-1----:R1:W2:Y:S02]  /*e620*/  SYNCS.PHASECHK.TRANS64.TRYWAIT P0, [R2+URZ+0xa0], R3 ;  /* 0x0000a003020075a7 */ /* 0x0022a400080011ff */
[----:B--2---:R-:W-:Y:S05]  /*e630*/  @!P0 NANOSLEEP.SYNCS 0x989680 ;  /* 0x009896800000895d */ /* 0x004fea0003900000 */
[----:B------:R-:W2:Y:S02]  /*e640*/  @!P0 SYNCS.PHASECHK.TRANS64 P0, [R2+URZ+0xa0], R3 ;  /* 0x0000a003020085a7 */ /* 0x000ea400080010ff */
[----:B--2---:R-:W-:Y:S05]  /*e650*/  @!P0 BRA `(.L_x_43) ;  /* 0xfffffffc00f08947 */ /* 0x004fea000383ffff */
[----:B------:R-:W-:Y:S05]  /*e660*/  BRA `(.L_x_196) ;  /* 0xffffff3c00707947 */ /* 0x000fea000383ffff */
.L_x_47:
[----:B----4-:R-:W-:-:S07]  /*e670*/  MOV R0, UR5 ;  /* 0x0000000500007c02 */ /* 0x010fce0008000f00 */
.L_x_197:
[----:B-1----:R1:W2:Y:S02]  /*e680*/  SYNCS.PHASECHK.TRANS64.TRYWAIT P0, [R0+URZ], R2 ;  /* 0x00000002000075a7 */ /* 0x0022a400080011ff */
[----:B--2---:R-:W-:Y:S05]  /*e690*/  @!P0 NANOSLEEP.SYNCS 0x989680 ;  /* 0x009896800000895d */ /* 0x004fea0003900000 */
[----:B------:R-:W2:Y:S02]  /*e6a0*/  @!P0 SYNCS.PHASECHK.TRANS64 P0, [R0+URZ], R2 ;  /* 0x00000002000085a7 */ /* 0x000ea400080010ff */
[----:B--2---:R-:W-:Y:S05]  /*e6b0*/  @!P0 BRA `(.L_x_197) ;  /* 0xfffffffc00f08947 */ /* 0x004fea000383ffff */
[----:B------:R-:W-:Y:S05]  /*e6c0*/  BRA `(.L_x_198) ;  /* 0xffffff4000e87947 */ /* 0x000fea000383ffff */
.L_x_48:
[----:B----4-:R-:W-:-:S07]  /*e6d0*/  MOV R0, UR5 ;  /* 0x0000000500007c02 */ /* 0x010fce0008000f00 */
.L_x_199:
[----:B-1----:R1:W2:Y:S02]  /*e6e0*/  SYNCS.PHASECHK.TRANS64.TRYWAIT P0, [R0+URZ], R3 ;  /* 0x00000003000075a7 */ /* 0x0022a400080011ff */
[----:B--2---:R-:W-:Y:S05]  /*e6f0*/  @!P0 NANOSLEEP.SYNCS 0x989680 ;  /* 0x009896800000895d */ /* 0x004fea0003900000 */
[----:B------:R-:W2:Y:S02]  /*e700*/  @!P0 SYNCS.PHASECHK.TRANS64 P0, [R0+URZ], R3 ;  /* 0x00000003000085a7 */ /* 0x000ea400080010ff */
[----:B--2---:R-:W-:Y:S05]  /*e710*/  @!P0 BRA `(.L_x_199) ;  /* 0xfffffffc00f08947 */ /* 0x004fea000383ffff */
[----:B------:R-:W-:Y:S05]  /*e720*/  BRA `(.L_x_200) ;  /* 0xffffff4000f47947 */ /* 0x000fea000383ffff */
.L_x_49:
[----:B----4-:R-:W-:-:S07]  /*e730*/  MOV R0, UR5 ;  /* 0x0000000500007c02 */ /* 0x010fce0008000f00 */
.L_x_201:
[----:B-1----:R1:W2:Y:S02]  /*e740*/  SYNCS.PHASECHK.TRANS64.TRYWAIT P0, [R0+URZ], R3 ;  /* 0x00000003000075a7 */ /* 0x0022a400080011ff */
[----:B--2---:R-:W-:Y:S05]  /*e750*/  @!P0 NANOSLEEP.SYNCS 0x989680 ;  /* 0x009896800000895d */ /* 0x004fea0003900000 */
[----:B------:R-:W2:Y:S02]  /*e760*/  @!P0 SYNCS.PHASECHK.TRANS64 P0, [R0+URZ], R3 ;  /* 0x00000003000085a7 */ /* 0x000ea400080010ff */
[----:B--2---:R-:W-:Y:S05]  /*e770*/  @!P0 BRA `(.L_x_201) ;  /* 0xfffffffc00f08947 */ /* 0x004fea000383ffff */
[----:B------:R-:W-:Y:S05]  /*e780*/  BRA `(.L_x_202) ;  /* 0xffffff4400007947 */ /* 0x000fea000383ffff */
.L_x_50:
[----:B----4-:R-:W-:-:S07]  /*e790*/  MOV R0, UR5 ;  /* 0x0000000500007c02 */ /* 0x010fce0008000f00 */
.L_x_203:
[----:B-1----:R1:W2:Y:S02]  /*e7a0*/  SYNCS.PHASECHK.TRANS64.TRYWAIT P0, [R0+URZ], R3 ;  /* 0x00000003000075a7 */ /* 0x0022a400080011ff */
[----:B--2---:R-:W-:Y:S05]  /*e7b0*/  @!P0 NANOSLEEP.SYNCS 0x989680 ;  /* 0x009896800000895d */ /* 0x004fea0003900000 */
[----:B------:R-:W2:Y:S02]  /*e7c0*/  @!P0 SYNCS.PHASECHK.TRANS64 P0, [R0+URZ], R3 ;  /* 0x00000003000085a7 */ /* 0x000ea400080010ff */
[----:B--2---:R-:W-:Y:S05]  /*e7d0*/  @!P0 BRA `(.L_x_203) ;  /* 0xfffffffc00f08947 */ /* 0x004fea000383ffff */
[----:B------:R-:W-:Y:S05]  /*e7e0*/  BRA `(.L_x_204) ;  /* 0xffffff44000c7947 */ /* 0x000fea000383ffff */
.L_x_53:
[----:B--2---:R2:W3:Y:S02]  /*e7f0*/  SYNCS.PHASECHK.TRANS64.TRYWAIT P0, [R0+URZ+0xe0], R4 ;  /* 0x0000e004000075a7 */ /* 0x0044e400080011ff */
[----:B---3--:R-:W-:Y:S05]  /*e800*/  @!P0 NANOSLEEP.SYNCS 0x989680 ;  /* 0x009896800000895d */ /* 0x008fea0003900000 */
[----:B------:R-:W3:Y:S02]  /*e810*/  @!P0 SYNCS.PHASECHK.TRANS64 P0, [R0+URZ+0xe0], R4 ;  /* 0x0000e004000085a7 */ /* 0x000ee400080010ff */
[----:B---3--:R-:W-:Y:S05]  /*e820*/  @!P0 BRA `(.L_x_53) ;  /* 0xfffffffc00f08947 */ /* 0x008fea000383ffff */
[----:B------:R-:W-:Y:S05]  /*e830*/  BRA `(.L_x_205) ;  /* 0xffffff4400687947 */ /* 0x000fea000383ffff */
.L_x_54:
[----:B------:R-:W-:-:S07]  /*e840*/  MOV R0, UR5 ;  /* 0x0000000500007c02 */ /* 0x000fce0008000f00 */
.L_x_206:
[----:B--2---:R2:W3:Y:S02]  /*e850*/  SYNCS.PHASECHK.TRANS64.TRYWAIT P0, [R0+URZ+0xb0], R5 ;  /* 0x0000b005000075a7 */ /* 0x0044e400080011ff */
[----:B---3--:R-:W-:Y:S05]  /*e860*/  @!P0 NANOSLEEP.SYNCS 0x989680 ;  /* 0x009896800000895d */ /* 0x008fea0003900000 */
[----:B------:R-:W3:Y:S02]  /*e870*/  @!P0 SYNCS.PHASECHK.TRANS64 P0, [R0+URZ+0xb0], R5 ;  /* 0x0000b005000085a7 */ /* 0x000ee400080010ff */
[----:B---3--:R-:W-:Y:S05]  /*e880*/  @!P0 BRA `(.L_x_206) ;  /* 0xfffffffc00f08947 */ /* 0x008fea000383ffff */
[----:B------:R-:W-:Y:S05]  /*e890*/  BRA `(.L_x_207) ;  /* 0xffffff4400787947 */ /* 0x000fea000383ffff */
.L_x_55:
[----:B--2---:R2:W3:Y:S02]  /*e8a0*/  SYNCS.PHASECHK.TRANS64.TRYWAIT P1, [R0+URZ+0xa0], R4 ;  /* 0x0000a004000075a7 */ /* 0x0044e400080211ff */
[----:B---3--:R-:W-:Y:S05]  /*e8b0*/  @!P1 NANOSLEEP.SYNCS 0x989680 ;  /* 0x009896800000995d */ /* 0x008fea0003900000 */
[----:B------:R-:W3:Y:S02]  /*e8c0*/  @!P1 SYNCS.PHASECHK.TRANS64 P1, [R0+URZ+0xa0], R4 ;  /* 0x0000a004000095a7 */ /* 0x000ee400080210ff */
[----:B---3--:R-:W-:Y:S05]  /*e8d0*/  @!P1 BRA `(.L_x_55) ;  /* 0xfffffffc00f09947 */ /* 0x008fea000383ffff */
[----:B------:R-:W-:Y:S05]  /*e8e0*/  BRA `(.L_x_208) ;  /* 0xffffff4400a87947 */ /* 0x000fea000383ffff */
.L_x_58:
[----:B------:R-:W-:-:S07]  /*e8f0*/  MOV R0, UR5 ;  /* 0x0000000500007c02 */ /* 0x000fce0008000f00 */
.L_x_209:
[----:B--2---:R2:W3:Y:S02]  /*e900*/  SYNCS.PHASECHK.TRANS64.TRYWAIT P0, [R0+URZ+0xb0], R2 ;  /* 0x0000b002000075a7 */ /* 0x0044e400080011ff */
[----:B---3--:R-:W-:Y:S05]  /*e910*/  @!P0 NANOSLEEP.SYNCS 0x989680 ;  /* 0x009896800000895d */ /* 0x008fea0003900000 */
[----:B------:R-:W3:Y:S02]  /*e920*/  @!P0 SYNCS.PHASECHK.TRANS64 P0, [R0+URZ+0xb0], R2 ;  /* 0x0000b002000085a7 */ /* 0x000ee400080010ff */
[----:B---3--:R-:W-:Y:S05]  /*e930*/  @!P0 BRA `(.L_x_209) ;  /* 0xfffffffc00f08947 */ /* 0x008fea000383ffff */
[----:B------:R-:W-:Y:S05]  /*e940*/  BRA `(.L_x_57) ;  /* 0xffffff4400fc7947 */ /* 0x000fea000383ffff */
.L_x_65:
[----:B--2---:R2:W3:Y:S02]  /*e950*/  SYNCS.PHASECHK.TRANS64.TRYWAIT P1, [R0+URZ+0xa0], R2 ;  /* 0x0000a002000075a7 */ /* 0x0044e400080211ff */
[----:B---3--:R-:W-:Y:S05]  /*e960*/  @!P1 NANOSLEEP.SYNCS 0x989680 ;  /* 0x009896800000995d */ /* 0x008fea0003900000 */
[----:B------:R-:W3:Y:S02]  /*e970*/  @!P1 SYNCS.PHASECHK.TRANS64 P1, [R0+URZ+0xa0], R2 ;  /* 0x0000a002000095a7 */ /* 0x000ee400080210ff */
[----:B---3--:R-:W-:Y:S05]  /*e980*/  @!P1 BRA `(.L_x_65) ;  /* 0xfffffffc00f09947 */ /* 0x008fea000383ffff */
[----:B------:R-:W-:Y:S05]  /*e990*/  BRA `(.L_x_210) ;  /* 0xffffff5000107947 */ /* 0x000fea000383ffff */
.L_x_66:
[----:B------:R-:W-:-:S07]  /*e9a0*/  MOV R2, UR14 ;  /* 0x0000000e00027c02 */ /* 0x000fce0008000f00 */
.L_x_211:
[----:B--2---:R2:W3:Y:S02]  /*e9b0*/  SYNCS.PHASECHK.TRANS64.TRYWAIT P0, [R2+URZ+0xd0], R0 ;  /* 0x0000d000020075a7 */ /* 0x0044e400080011ff */
[----:B---3--:R-:W-:Y:S05]  /*e9c0*/  @!P0 NANOSLEEP.SYNCS 0x989680 ;  /* 0x009896800000895d */ /* 0x008fea0003900000 */
[----:B------:R-:W3:Y:S02]  /*e9d0*/  @!P0 SYNCS.PHASECHK.TRANS64 P0, [R2+URZ+0xd0], R0 ;  /* 0x0000d000020085a7 */ /* 0x000ee400080010ff */
[----:B---3--:R-:W-:Y:S05]  /*e9e0*/  @!P0 BRA `(.L_x_211) ;  /* 0xfffffffc00f08947 */ /* 0x008fea000383ffff */
[----:B------:R-:W-:Y:S05]  /*e9f0*/  BRA `(.L_x_212) ;  /* 0xffffff5000487947 */ /* 0x000fea000383ffff */
.L_x_69:
[----:B------:R-:W-:Y:S07]  /*ea00*/  MOV R0, UR22 ;  /* 0x0000001600007c02 */ /* 0x000fee0008000f00 */
.L_x_213:
[----:B--2---:R2:W3:Y:S02]  /*ea10*/  SYNCS.PHASECHK.TRANS64.TRYWAIT P0, [R0+URZ], R2 ;  /* 0x00000002000075a7 */ /* 0x0044e400080011ff */
[----:B---3--:R-:W-:Y:S05]  /*ea20*/  @!P0 NANOSLEEP.SYNCS 0x989680 ;  /* 0x009896800000895d */ /* 0x008fea0003900000 */
[----:B------:R-:W3:Y:S02]  /*ea30*/  @!P0 SYNCS.PHASECHK.TRANS64 P0, [R0+URZ], R2 ;  /* 0x00000002000085a7 */ /* 0x000ee400080010ff */
[----:B---3--:R-:W-:Y:S05]  /*ea40*/  @!P0 BRA `(.L_x_213) ;  /* 0xfffffffc00f08947 */ /* 0x008fea000383ffff */
[----:B------:R-:W-:Y:S05]  /*ea50*/  BRA `(.L_x_68) ;  /* 0xffffff5000647947 */ /* 0x000fea000383ffff */
.L_x_72:
[----:B------:R-:W-:-:S07]  /*ea60*/  MOV R0, UR5 ;  /* 0x0000000500007c02 */ /* 0x000fce0008000f00 */
.L_x_214:
[----:B-1----:R1:W3:Y:S02]  /*ea70*/  SYNCS.PHASECHK.TRANS64.TRYWAIT P0, [R0+URZ], R2 ;  /* 0x00000002000075a7 */ /* 0x0022e400080011ff */
[----:B---3--:R-:W-:Y:S05]  /*ea80*/  @!P0 NANOSLEEP.SYNCS 0x989680 ;  /* 0x009896800000895d */ /* 0x008fea0003900000 */
[----:B------:R-:W3:Y:S02]  /*ea90*/  @!P0 SYNCS.PHASECHK.TRANS64 P0, [R0+URZ], R2 ;  /* 0x00000002000085a7 */ /* 0x000ee400080010ff */
[----:B---3--:R-:W-:Y:S05]  /*eaa0*/  @!P0 BRA `(.L_x_214) ;  /* 0xfffffffc00f08947 */ /* 0x008fea000383ffff */
[----:B------:R-:W-:Y:S05]  /*eab0*/  BRA `(.L_x_215) ;  /* 0xffffff5400a47947 */ /* 0x000fea000383ffff */
.L_x_73:
[----:B------:R-:W-:-:S07]  /*eac0*/  MOV R0, UR6 ;  /* 0x0000000600007c02 */ /* 0x000fce0008000f00 */
.L_x_216:
[----:B-1----:R1:W3:Y:S02]  /*ead0*/  SYNCS.PHASECHK.TRANS64.TRYWAIT P0, [R0+URZ], R2 ;  /* 0x00000002000075a7 */ /* 0x0022e400080011ff */
[----:B---3--:R-:W-:Y:S05]  /*eae0*/  @!P0 NANOSLEEP.SYNCS 0x989680 ;  /* 0x009896800000895d */ /* 0x008fea0003900000 */
[----:B------:R-:W3:Y:S02]  /*eaf0*/  @!P0 SYNCS.PHASECHK.TRANS64 P0, [R0+URZ], R2 ;  /* 0x00000002000085a7 */ /* 0x000ee400080010ff */
[----:B---3--:R-:W-:Y:S05]  /*eb00*/  @!P0 BRA `(.L_x_216) ;  /* 0xfffffffc00f08947 */ /* 0x008fea000383ffff */
[----:B------:R-:W-:Y:S05]  /*eb10*/  BRA `(.L_x_217) ;  /* 0xffffff5400b07947 */ /* 0x000fea000383ffff */
.L_x_78:
[----:B--2---:R2:W1:Y:S02]  /*eb20*/  SYNCS.PHASECHK.TRANS64.TRYWAIT P0, [R0+URZ+0xa0], R2 ;  /* 0x0000a002000075a7 */ /* 0x00446400080011ff */
[----:B-1----:R-:W-:Y:S05]  /*eb30*/  @!P0 NANOSLEEP.SYNCS 0x989680 ;  /* 0x009896800000895d */ /* 0x002fea0003900000 */
[----:B------:R-:W1:Y:S02]  /*eb40*/  @!P0 SYNCS.PHASECHK.TRANS64 P0, [R0+URZ+0xa0], R2 ;  /* 0x0000a002000085a7 */ /* 0x000e6400080010ff */
[----:B-1----:R-:W-:Y:S05]  /*eb50*/  @!P0 BRA `(.L_x_78) ;  /* 0xfffffffc00f08947 */ /* 0x002fea000383ffff */
[----:B------:R-:W-:Y:S05]  /*eb60*/  BRA `(.L_x_218) ;  /* 0xffffff5800b47947 */ /* 0x000fea000383ffff */
.L_x_81:
[----:B------:R-:W-:Y:S07]  /*eb70*/  MOV R0, UR6 ;  /* 0x0000000600007c02 */ /* 0x000fee0008000f00 */
.L_x_219:
[----:B-1----:R1:W2:Y:S02]  /*eb80*/  SYNCS.PHASECHK.TRANS64.TRYWAIT P0, [R0+URZ+0x98], R2 ;  /* 0x00009802000075a7 */ /* 0x0022a400080011ff */
[----:B--2---:R-:W-:Y:S05]  /*eb90*/  @!P0 NANOSLEEP.SYNCS 0x989680 ;  /* 0x009896800000895d */ /* 0x004fea0003900000 */
[----:B------:R-:W2:Y:S02]  /*eba0*/  @!P0 SYNCS.PHASECHK.TRANS64 P0, [R0+URZ+0x98], R2 ;  /* 0x00009802000085a7 */ /* 0x000ea400080010ff */
[----:B--2---:R-:W-:Y:S05]  /*ebb0*/  @!P0 BRA `(.L_x_219) ;  /* 0xfffffffc00f08947 */ /* 0x004fea000383ffff */
[----:B------:R-:W-:Y:S05]  /*ebc0*/  BRA `(.L_x_80) ;  /* 0xffffff5c00ac7947 */ /* 0x000fea000383ffff */
.L_x_84:
[----:B------:R-:W-:Y:S07]  /*ebd0*/  MOV R0, UR6 ;  /* 0x0000000600007c02 */ /* 0x000fee0008000f00 */
.L_x_220:
[----:B-1----:R1:W2:Y:S02]  /*ebe0*/  SYNCS.PHASECHK.TRANS64.TRYWAIT P0, [R0+URZ+0x70], R24 ;  /* 0x00007018000075a7 */ /* 0x0022a400080011ff */
[----:B--2---:R-:W-:Y:S05]  /*ebf0*/  @!P0 NANOSLEEP.SYNCS 0x989680 ;  /* 0x009896800000895d */ /* 0x004fea0003900000 */
[----:B------:R-:W2:Y:S02]  /*ec00*/  @!P0 SYNCS.PHASECHK.TRANS64 P0, [R0+URZ+0x70], R24 ;  /* 0x00007018000085a7 */ /* 0x000ea400080010ff */
[----:B--2---:R-:W-:Y:S05]  /*ec10*/  @!P0 BRA `(.L_x_220) ;  /* 0xfffffffc00f08947 */ /* 0x004fea000383ffff */
[----:B------:R-:W-:Y:S05]  /*ec20*/  BRA `(.L_x_221) ;  /* 0xffffff6000087947 */ /* 0x000fea000383ffff */
.L_x_85:
[----:B------:R-:W-:Y:S07]  /*ec30*/  MOV R0, UR6 ;  /* 0x0000000600007c02 */ /* 0x000fee0008000f00 */
.L_x_222:
[----:B-1----:R1:W2:Y:S02]  /*ec40*/  SYNCS.PHASECHK.TRANS64.TRYWAIT P0, [R0+URZ+0x78], R24 ;  /* 0x00007818000075a7 */ /* 0x0022a400080011ff */
[----:B--2---:R-:W-:Y:S05]  /*ec50*/  @!P0 NANOSLEEP.SYNCS 0x989680 ;  /* 0x009896800000895d */ /* 0x004fea0003900000 */
[----:B------:R-:W2:Y:S02]  /*ec60*/  @!P0 SYNCS.PHASECHK.TRANS64 P0, [R0+URZ+0x78], R24 ;  /* 0x00007818000085a7 */ /* 0x000ea400080010ff */
[----:B--2---:R-:W-:Y:S05]  /*ec70*/  @!P0 BRA `(.L_x_222) ;  /* 0xfffffffc00f08947 */ /* 0x004fea000383ffff */
[----:B------:R-:W-:Y:S05]  /*ec80*/  BRA `(.L_x_223) ;  /* 0xffffff6000607947 */ /* 0x000fea000383ffff */
.L_x_86:
[----:B------:R-:W-:Y:S07]  /*ec90*/  MOV R0, UR6 ;  /* 0x0000000600007c02 */ /* 0x000fee0008000f00 */
.L_x_224:
[----:B-1----:R1:W2:Y:S02]  /*eca0*/  SYNCS.PHASECHK.TRANS64.TRYWAIT P0, [R0+URZ+0x80], R24 ;  /* 0x00008018000075a7 */ /* 0x0022a400080011ff */
[----:B--2---:R-:W-:Y:S05]  /*ecb0*/  @!P0 NANOSLEEP.SYNCS 0x989680 ;  /* 0x009896800000895d */ /* 0x004fea0003900000 */
[----:B------:R-:W2:Y:S02]  /*ecc0*/  @!P0 SYNCS.PHASECHK.TRANS64 P0, [R0+URZ+0x80], R24 ;  /* 0x00008018000085a7 */ /* 0x000ea400080010ff */
[----:B--2---:R-:W-:Y:S05]  /*ecd0*/  @!P0 BRA `(.L_x_224) ;  /* 0xfffffffc00f08947 */ /* 0x004fea000383ffff */
[----:B------:R-:W-:Y:S05]  /*ece0*/  BRA `(.L_x_225) ;  /* 0xffffff6000c07947 */ /* 0x000fea000383ffff */
.L_x_87:
[----:B------:R-:W-:Y:S07]  /*ecf0*/  MOV R0, UR6 ;  /* 0x0000000600007c02 */ /* 0x000fee0008000f00 */
.L_x_226:
[----:B-1----:R1:W2:Y:S02]  /*ed00*/  SYNCS.PHASECHK.TRANS64.TRYWAIT P0, [R0+URZ+0x88], R24 ;  /* 0x00008818000075a7 */ /* 0x0022a400080011ff */
[----:B--2---:R-:W-:Y:S05]  /*ed10*/  @!P0 NANOSLEEP.SYNCS 0x989680 ;  /* 0x009896800000895d */ /* 0x004fea0003900000 */
[----:B------:R-:W2:Y:S02]  /*ed20*/  @!P0 SYNCS.PHASECHK.TRANS64 P0, [R0+URZ+0x88], R24 ;  /* 0x00008818000085a7 */ /* 0x000ea400080010ff */
[----:B--2---:R-:W-:Y:S05]  /*ed30*/  @!P0 BRA `(.L_x_226) ;  /* 0xfffffffc00f08947 */ /* 0x004fea000383ffff */
[----:B------:R-:W-:Y:S05]  /*ed40*/  BRA `(.L_x_227) ;  /* 0xffffff6400207947 */ /* 0x000fea000383ffff */
.L_x_88:
[----:B------:R-:W-:Y:S07]  /*ed50*/  MOV R0, UR6 ;  /* 0x0000000600007c02 */ /* 0x000fee0008000f00 */
.L_x_228:
[----:B-1----:R1:W2:Y:S02]  /*ed60*/  SYNCS.PHASECHK.TRANS64.TRYWAIT P0, [R0+URZ+0x70], R30 ;  /* 0x0000701e000075a7 */ /* 0x0022a400080011ff */
[----:B--2---:R-:W-:Y:S05]  /*ed70*/  @!P0 NANOSLEEP.SYNCS 0x989680 ;  /* 0x009896800000895d */ /* 0x004fea0003900000 */
[----:B------:R-:W2:Y:S02]  /*ed80*/  @!P0 SYNCS.PHASECHK.TRANS64 P0, [R0+URZ+0x70], R30 ;  /* 0x0000701e000085a7 */ /* 0x000ea400080010ff */
[----:B--2---:R-:W-:Y:S05]  /*ed90*/  @!P0 BRA `(.L_x_228) ;  /* 0xfffffffc00f08947 */ /* 0x004fea000383ffff */
[----:B------:R-:W-:Y:S05]  /*eda0*/  BRA `(.L_x_229) ;  /* 0xffffff6400847947 */ /* 0x000fea000383ffff */
.L_x_89:
[----:B------:R-:W-:Y:S07]  /*edb0*/  MOV R0, UR6 ;  /* 0x0000000600007c02 */ /* 0x000fee0008000f00 */
.L_x_230:
[----:B-1----:R1:W2:Y:S02]  /*edc0*/  SYNCS.PHASECHK.TRANS64.TRYWAIT P0, [R0+URZ+0x78], R30 ;  /* 0x0000781e000075a7 */ /* 0x0022a400080011ff */
[----:B--2---:R-:W-:Y:S05]  /*edd0*/  @!P0 NANOSLEEP.SYNCS 0x989680 ;  /* 0x009896800000895d */ /* 0x004fea0003900000 */
[----:B------:R-:W2:Y:S02]  /*ede0*/  @!P0 SYNCS.PHASECHK.TRANS64 P0, [R0+URZ+0x78], R30 ;  /* 0x0000781e000085a7 */ /* 0x000ea400080010ff */
[----:B--2---:R-:W-:Y:S05]  /*edf0*/  @!P0 BRA `(.L_x_230) ;  /* 0xfffffffc00f08947 */ /* 0x004fea000383ffff */
[----:B------:R-:W-:Y:S05]  /*ee00*/  BRA `(.L_x_231) ;  /* 0xffffff6400e47947 */ /* 0x000fea000383ffff */
.L_x_90:
[----:B------:R-:W-:Y:S07]  /*ee10*/  MOV R0, UR6 ;  /* 0x0000000600007c02 */ /* 0x000fee0008000f00 */
.L_x_232:
[----:B-1----:R1:W2:Y:S02]  /*ee20*/  SYNCS.PHASECHK.TRANS64.TRYWAIT P0, [R0+URZ+0x80], R30 ;  /* 0x0000801e000075a7 */ /* 0x0022a400080011ff */
[----:B--2---:R-:W-:Y:S05]  /*ee30*/  @!P0 NANOSLEEP.SYNCS 0x989680 ;  /* 0x009896800000895d */ /* 0x004fea0003900000 */
[----:B------:R-:W2:Y:S02]  /*ee40*/  @!P0 SYNCS.PHASECHK.TRANS64 P0, [R0+URZ+0x80], R30 ;  /* 0x0000801e000085a7 */ /* 0x000ea400080010ff */
[----:B--2---:R-:W-:Y:S05]  /*ee50*/  @!P0 BRA `(.L_x_232) ;  /* 0xfffffffc00f08947 */ /* 0x004fea000383ffff */
[----:B------:R-:W-:Y:S05]  /*ee60*/  BRA `(.L_x_233) ;  /* 0xffffff6800407947 */ /* 0x000fea000383ffff */
.L_x_91:
[----:B------:R-:W-:Y:S07]  /*ee70*/  MOV R0, UR6 ;  /* 0x0000000600007c02 */ /* 0x000fee0008000f00 */
.L_x_234:
[----:B-1----:R1:W2:Y:S02]  /*ee80*/  SYNCS.PHASECHK.TRANS64.TRYWAIT P0, [R0+URZ+0x88], R30 ;  /* 0x0000881e000075a7 */ /* 0x0022a400080011ff */
[----:B--2---:R-:W-:Y:S05]  /*ee90*/  @!P0 NANOSLEEP.SYNCS 0x989680 ;  /* 0x009896800000895d */ /* 0x004fea0003900000 */
[----:B------:R-:W2:Y:S02]  /*eea0*/  @!P0 SYNCS.PHASECHK.TRANS64 P0, [R0+URZ+0x88], R30 ;  /* 0x0000881e000085a7 */ /* 0x000ea400080010ff */
[----:B--2---:R-:W-:Y:S05]  /*eeb0*/  @!P0 BRA `(.L_x_234) ;  /* 0xfffffffc00f08947 */ /* 0x004fea000383ffff */
[----:B------:R-:W-:Y:S05]  /*eec0*/  BRA `(.L_x_235) ;  /* 0xffffff6800dc7947 */ /* 0x000fea000383ffff */
.L_x_93:
[----:B------:R-:W-:-:S07]  /*eed0*/  MOV R0, UR6 ;  /* 0x0000000600007c02 */ /* 0x000fce0008000f00 */
.L_x_236:
[----:B-1----:R1:W3:Y:S02]  /*eee0*/  SYNCS.PHASECHK.TRANS64.TRYWAIT P0, [R0+URZ+0x70], R24 ;  /* 0x00007018000075a7 */ /* 0x0022e400080011ff */
[----:B---3--:R-:W-:Y:S05]  /*eef0*/  @!P0 NANOSLEEP.SYNCS 0x989680 ;  /* 0x009896800000895d */ /* 0x008fea0003900000 */
[----:B------:R-:W3:Y:S02]  /*ef00*/  @!P0 SYNCS.PHASECHK.TRANS64 P0, [R0+URZ+0x70], R24 ;  /* 0x00007018000085a7 */ /* 0x000ee400080010ff */
[----:B---3--:R-:W-:Y:S05]  /*ef10*/  @!P0 BRA `(.L_x_236) ;  /* 0xfffffffc00f08947 */ /* 0x008fea000383ffff */
[----:B------:R-:W-:Y:S05]  /*ef20*/  BRA `(.L_x_237) ;  /* 0xffffff6c005c7947 */ /* 0x000fea000383ffff */
.L_x_94:
[----:B-1----:R-:W-:-:S07]  /*ef30*/  MOV R0, UR6 ;  /* 0x0000000600007c02 */ /* 0x002fce0008000f00 */
.L_x_238:
[----:B-1----:R1:W3:Y:S02]  /*ef40*/  SYNCS.PHASECHK.TRANS64.TRYWAIT P0, [R0+URZ+0x78], R24 ;  /* 0x00007818000075a7 */ /* 0x0022e400080011ff */
[----:B---3--:R-:W-:Y:S05]  /*ef50*/  @!P0 NANOSLEEP.SYNCS 0x989680 ;  /* 0x009896800000895d */ /* 0x008fea0003900000 */
[----:B------:R-:W3:Y:S02]  /*ef60*/  @!P0 SYNCS.PHASECHK.TRANS64 P0, [R0+URZ+0x78], R24 ;  /* 0x00007818000085a7 */ /* 0x000ee400080010ff */
[----:B---3--:R-:W-:Y:S05]  /*ef70*/  @!P0 BRA `(.L_x_238) ;  /* 0xfffffffc00f08947 */ /* 0x008fea000383ffff */
[----:B------:R-:W-:Y:S05]  /*ef80*/  BRA `(.L_x_239) ;  /* 0xffffff6c004c7947 */ /* 0x000fea000383ffff */
.L_x_95:
[----:B------:R-:W-:-:S07]  /*ef90*/  MOV R2, UR6 ;  /* 0x0000000600027c02 */ /* 0x000fce0008000f00 */
.L_x_240:
[----:B-1----:R1:W3:Y:S02]  /*efa0*/  SYNCS.PHASECHK.TRANS64.TRYWAIT P0, [R2+URZ+0x80], R24 ;  /* 0x00008018020075a7 */ /* 0x0022e400080011ff */
[----:B---3--:R-:W-:Y:S05]  /*efb0*/  @!P0 NANOSLEEP.SYNCS 0x989680 ;  /* 0x009896800000895d */ /* 0x008fea0003900000 */
[----:B------:R-:W3:Y:S02]  /*efc0*/  @!P0 SYNCS.PHASECHK.TRANS64 P0, [R2+URZ+0x80], R24 ;  /* 0x00008018020085a7 */ /* 0x000ee400080010ff */
[----:B---3--:R-:W-:Y:S05]  /*efd0*/  @!P0 BRA `(.L_x_240) ;  /* 0xfffffffc00f08947 */ /* 0x008fea000383ffff */
[----:B------:R-:W-:Y:S05]  /*efe0*/  BRA `(.L_x_241) ;  /* 0xffffff6c00407947 */ /* 0x000fea000383ffff */
.L_x_97:
[----:B--2---:R2:W4:Y:S02]  /*eff0*/  SYNCS.PHASECHK.TRANS64.TRYWAIT P0, [R0+URZ+0xa0], R2 ;  /* 0x0000a002000075a7 */ /* 0x00452400080011ff */
[----:B----4-:R-:W-:Y:S05]  /*f000*/  @!P0 NANOSLEEP.SYNCS 0x989680 ;  /* 0x009896800000895d */ /* 0x010fea0003900000 */
[----:B------:R-:W4:Y:S02]  /*f010*/  @!P0 SYNCS.PHASECHK.TRANS64 P0, [R0+URZ+0xa0], R2 ;  /* 0x0000a002000085a7 */ /* 0x000f2400080010ff */
[----:B----4-:R-:W-:Y:S05]  /*f020*/  @!P0 BRA `(.L_x_97) ;  /* 0xfffffffc00f08947 */ /* 0x010fea000383ffff */
[----:B------:R-:W-:Y:S05]  /*f030*/  BRA `(.L_x_242) ;  /* 0xffffff7000007947 */ /* 0x000fea000383ffff */
.L_x_108:
[----:B-1----:R-:W-:Y:S04]  /*f040*/  MOV R4, UR51 ;  /* 0x0000003300047c02 */ /* 0x002fe80008000f00 */
[----:B------:R1:W2:Y:S03]  /*f050*/  SYNCS.PHASECHK.TRANS64.TRYWAIT P1, [R4+URZ+0x50], R5 ;  /* 0x00005005040075a7 */ /* 0x0002a600080211ff */
[----:B--2---:R-:W-:Y:S05]  /*f060*/  @!P1 NANOSLEEP.SYNCS 0x989680 ;  /* 0x009896800000995d */ /* 0x004fea0003900000 */
[----:B------:R-:W2:Y:S02]  /*f070*/  @!P1 SYNCS.PHASECHK.TRANS64 P1, [R4+URZ+0x50], R5 ;  /* 0x00005005040095a7 */ /* 0x000ea400080210ff */
[----:B--2---:R-:W-:Y:S05]  /*f080*/  @!P1 BRA `(.L_x_108) ;  /* 0xfffffffc00ec9947 */ /* 0x004fea000383ffff */
[----:B------:R-:W-:Y:S05]  /*f090*/  BRA `(.L_x_107) ;  /* 0xffffff7c001c7947 */ /* 0x000fea000383ffff */
.L_x_110:
[----:B------:R1:W1:Y:S02]  /*f0a0*/  SYNCS.PHASECHK.TRANS64.TRYWAIT P0, [R58+URZ+0xc0], R3 ;  /* 0x0000c0033a0075a7 */ /* 0x00026400080011ff */
[----:B-1----:R-:W-:Y:S05]  /*f0b0*/  @!P0 NANOSLEEP.SYNCS 0x989680 ;  /* 0x009896800000895d */ /* 0x002fea0003900000 */
[----:B------:R-:W1:Y:S02]  /*f0c0*/  @!P0 SYNCS.PHASECHK.TRANS64 P0, [R58+URZ+0xc0], R3 ;  /* 0x0000c0033a0085a7 */ /* 0x000e6400080010ff */
[----:B-1----:R-:W-:Y:S05]  /*f0d0*/  @!P0 BRA `(.L_x_110) ;  /* 0xfffffffc00f08947 */ /* 0x002fea000383ffff */
[----:B------:R-:W-:Y:S05]  /*f0e0*/  BRA `(.L_x_109) ;  /* 0xffffff7c00407947 */ /* 0x000fea000383ffff */
.L_x_121:
[----:B-1----:R1:W3:Y:S02]  /*f0f0*/  SYNCS.PHASECHK.TRANS64.TRYWAIT P0, [R2+URZ+0x50], R0 ;  /* 0x00005000020075a7 */ /* 0x0022e400080011ff */
[----:B---3--:R-:W-:Y:S05]  /*f100*/  @!P0 NANOSLEEP.SYNCS 0x989680 ;  /* 0x009896800000895d */ /* 0x008fea0003900000 */
[----:B------:R-:W3:Y:S02]  /*f110*/  @!P0 SYNCS.PHASECHK.TRANS64 P0, [R2+URZ+0x50], R0 ;  /* 0x00005000020085a7 */ /* 0x000ee400080010ff */
[----:B---3--:R-:W-:Y:S05]  /*f120*/  @!P0 BRA `(.L_x_121) ;  /* 0xfffffffc00f08947 */ /* 0x008fea000383ffff */
[----:B------:R-:W-:Y:S05]  /*f130*/  BRA `(.L_x_120) ;  /* 0xffffff8800dc7947 */ /* 0x000fea000383ffff */
.L_x_131:
[----:B-1----:R1:W3:Y:S02]  /*f140*/  SYNCS.PHASECHK.TRANS64.TRYWAIT P0, [R0+URZ+0x50], R20 ;  /* 0x00005014000075a7 */ /* 0x0022e400080011ff */
[----:B---3--:R-:W-:Y:S05]  /*f150*/  @!P0 NANOSLEEP.SYNCS 0x989680 ;  /* 0x009896800000895d */ /* 0x008fea0003900000 */
[----:B------:R-:W3:Y:S02]  /*f160*/  @!P0 SYNCS.PHASECHK.TRANS64 P0, [R0+URZ+0x50], R20 ;  /* 0x00005014000085a7 */ /* 0x000ee400080010ff */
[----:B---3--:R-:W-:Y:S05]  /*f170*/  @!P0 BRA `(.L_x_131) ;  /* 0xfffffffc00f08947 */ /* 0x008fea000383ffff */
[----:B------:R-:W-:Y:S05]  /*f180*/  BRA `(.L_x_130) ;  /* 0xffffff9800747947 */ /* 0x000fea000383ffff */
.L_x_141:
[----:B-1----:R1:W3:Y:S02]  /*f190*/  SYNCS.PHASECHK.TRANS64.TRYWAIT P0, [R0+URZ+0x50], R20 ;  /* 0x00005014000075a7 */ /* 0x0022e400080011ff */
[----:B---3--:R-:W-:Y:S05]  /*f1a0*/  @!P0 NANOSLEEP.SYNCS 0x989680 ;  /* 0x009896800000895d */ /* 0x008fea0003900000 */
[----:B------:R-:W3:Y:S02]  /*f1b0*/  @!P0 SYNCS.PHASECHK.TRANS64 P0, [R0+URZ+0x50], R20 ;  /* 0x00005014000085a7 */ /* 0x000ee400080010ff */
[----:B---3--:R-:W-:Y:S05]  /*f1c0*/  @!P0 BRA `(.L_x_141) ;  /* 0xfffffffc00f08947 */ /* 0x008fea000383ffff */
[----:B------:R-:W-:Y:S05]  /*f1d0*/  BRA `(.L_x_140) ;  /* 0xffffffa400f07947 */ /* 0x000fea000383ffff */
.L_x_151:
[----:B-1----:R1:W3:Y:S02]  /*f1e0*/  SYNCS.PHASECHK.TRANS64.TRYWAIT P0, [R0+URZ+0x50], R20 ;  /* 0x00005014000075a7 */ /* 0x0022e400080011ff */
[----:B---3--:R-:W-:Y:S05]  /*f1f0*/  @!P0 NANOSLEEP.SYNCS 0x989680 ;  /* 0x009896800000895d */ /* 0x008fea0003900000 */
[----:B------:R-:W3:Y:S02]  /*f200*/  @!P0 SYNCS.PHASECHK.TRANS64 P0, [R0+URZ+0x50], R20 ;  /* 0x00005014000085a7 */ /* 0x000ee400080010ff */
[----:B---3--:R-:W-:Y:S05]  /*f210*/  @!P0 BRA `(.L_x_151) ;  /* 0xfffffffc00f08947 */ /* 0x008fea000383ffff */
[----:B------:R-:W-:Y:S05]  /*f220*/  BRA `(.L_x_150) ;  /* 0xffffffb400947947 */ /* 0x000fea000383ffff */
.L_x_161:
[----:B-1----:R1:W2:Y:S02]  /*f230*/  SYNCS.PHASECHK.TRANS64.TRYWAIT P0, [R0+URZ+0x50], R20 ;  /* 0x00005014000075a7 */ /* 0x0022a400080011ff */
[----:B--2---:R-:W-:Y:S05]  /*f240*/  @!P0 NANOSLEEP.SYNCS 0x989680 ;  /* 0x009896800000895d */ /* 0x004fea0003900000 */
[----:B------:R-:W2:Y:S02]  /*f250*/  @!P0 SYNCS.PHASECHK.TRANS64 P0, [R0+URZ+0x50], R20 ;  /* 0x00005014000085a7 */ /* 0x000ea400080010ff */
[----:B--2---:R-:W-:Y:S05]  /*f260*/  @!P0 BRA `(.L_x_161) ;  /* 0xfffffffc00f08947 */ /* 0x004fea000383ffff */
[----:B------:R-:W-:Y:S05]  /*f270*/  BRA `(.L_x_160) ;  /* 0xffffffc400287947 */ /* 0x000fea000383ffff */
.L_x_171:
[----:B-1----:R1:W2:Y:S02]  /*f280*/  SYNCS.PHASECHK.TRANS64.TRYWAIT P0, [R0+URZ+0x50], R20 ;  /* 0x00005014000075a7 */ /* 0x0022a400080011ff */
[----:B--2---:R-:W-:Y:S05]  /*f290*/  @!P0 NANOSLEEP.SYNCS 0x989680 ;  /* 0x009896800000895d */ /* 0x004fea0003900000 */
[----:B------:R-:W2:Y:S02]  /*f2a0*/  @!P0 SYNCS.PHASECHK.TRANS64 P0, [R0+URZ+0x50], R20 ;  /* 0x00005014000085a7 */ /* 0x000ea400080010ff */
[----:B--2---:R-:W-:Y:S05]  /*f2b0*/  @!P0 BRA `(.L_x_171) ;  /* 0xfffffffc00f08947 */ /* 0x004fea000383ffff */
[----:B------:R-:W-:Y:S05]  /*f2c0*/  BRA `(.L_x_170) ;  /* 0xffffffd000d07947 */ /* 0x000fea000383ffff */
.L_x_181:
[----:B--2---:R2:W3:Y:S02]  /*f2d0*/  SYNCS.PHASECHK.TRANS64.TRYWAIT P0, [R0+URZ+0x50], R106 ;  /* 0x0000506a000075a7 */ /* 0x0044e400080011ff */
[----:B---3--:R-:W-:Y:S05]  /*f2e0*/  @!P0 NANOSLEEP.SYNCS 0x989680 ;  /* 0x009896800000895d */ /* 0x008fea0003900000 */
[----:B------:R-:W3:Y:S02]  /*f2f0*/  @!P0 SYNCS.PHASECHK.TRANS64 P0, [R0+URZ+0x50], R106 ;  /* 0x0000506a000085a7 */ /* 0x000ee400080010ff */
[----:B---3--:R-:W-:Y:S05]  /*f300*/  @!P0 BRA `(.L_x_181) ;  /* 0xfffffffc00f08947 */ /* 0x008fea000383ffff */
[----:B------:R-:W-:Y:S05]  /*f310*/  BRA `(.L_x_180) ;  /* 0xffffffe0005c7947 */ /* 0x000fea000383ffff */
        .weak           $__internal_0_$__cuda_sm10x_tcgen05_guardrail_trap_col_being_dealloced_not_returned_by_alloc
        .type           $__internal_0_$__cuda_sm10x_tcgen05_guardrail_trap_col_being_dealloced_not_returned_by_alloc,@function
        .size           $__internal_0_$__cuda_sm10x_tcgen05_guardrail_trap_col_being_dealloced_not_returned_by_alloc,($__internal_1_$__cuda_sm10x_tcgen05_guardrail_trap_phase_invalid_during_alloc - $__internal_0_$__cuda_sm10x_tcgen05_guardrail_trap_col_being_dealloced_not_returned_by_alloc)
$__internal_0_$__cuda_sm10x_tcgen05_guardrail_trap_col_being_dealloced_not_returned_by_alloc:
[----:B------:R-:W-:Y:S05]  /*f320*/  BPT.TRAP 0x1 ;  /* 0x000000040000795c */ /* 0x000fea0000300000 */
[----:B------:R-:W-:-:S04]  /*f330*/  HFMA2 R3, -RZ, RZ, 0, 0 ;  /* 0x00000000ff037431 */ /* 0x000fc800000001ff */
[----:B------:R-:W-:Y:S05]  /*f340*/  RET.REL.NODEC R2 `(_ZN7cutlass13device_kernelINS_4gemm6kernel13GemmUniversalIN4cute5tupleIJiiiiEEENS1_10collective13CollectiveMmaINS1_46MainloopSm100TmaUmmaWarpSpecializedBlockScaledILi5ELi2ELi2ENS5_IJNS4_1CILi8EEENSA_ILi1EEESC_EEEEENS5_IJNSA_ILi128EEESF_NSA_ILi256EEEEEENS5_IJNS_12float_e2m1_tENS_13float_ue4m3_tEEEENS5_IJNS5_IJlSC_lEEENS4_6LayoutINS5_IJNS5_IJNS5_IJNSA_ILi32EEENSA_ILi4EEEEEEiEEENS5_IJNS5_IJNSA_ILi16EEESO_EEEiEEENS5_IJSC_iEEEEEENS5_IJST_NS5_IJNS5_IJNSA_ILi0EEESC_EEENSA_ILi512EEEEEENS5_IJSW_iEEEEEEEEEEESK_S13_NS4_8TiledMMAINS4_8MMA_AtomIJNS4_17SM100_MMA_MXF4_SSISI_SI_fSJ_Li128ELi128ELi16ELNS4_4UMMA5MajorE0ELS18_0ELNS17_7ScaleInE0ELS19_0EEEEEENSM_INS5_IJSC_SC_SC_EEENS5_IJSW_SW_SW_EEEEENS5_IJNS4_10UnderscoreES1F_S1F_EEEEENS5_IJNS4_13SM90_TMA_LOADES1I_EEENS5_IJNS4_14ComposedLayoutINS4_7SwizzleILi3ELi4ELi3EEENS4_18smem_ptr_flag_bitsILi4EEENSM_INS5_IJSB_SG_EEENS5_IJSG_SC_EEEEEEENSM_INS5_IJNS5_IJNS5_IJSP_SC_EEESS_EEESC_NS5_IJSC_SO_EEEEEENS5_IJNS5_IJNS5_IJSS_SY_EEESX_EEESW_NS5_IJSO_SY_EEEEEEEEEEEvNS4_8identityENS5_IJNS4_23SM90_TMA_LOAD_MULTICASTES24_EEES22_vS23_EENS_8epilogue10collective18CollectiveEpilogueINS27_23Sm100TmaWarpSpecializedILi4ELi2ELi16ELb1ELb0EEEJNS5_IJNSA_ILi64EEESF_SG_EEENS5_IJNSM_IS2C_SC_EENSM_INS5_IJSR_NSA_ILi2EEEEEENS5_IJSC_S2C_EEEEEEEENS_10bfloat16_tESL_S2K_SL_NS27_6fusion15FusionCallbacksIS2B_NS2L_17LinearCombinationIS2K_fS2K_fLNS_15FloatRoundStyleE2EEES2D_S2J_JEEENS4_5SM1004TMEM4LOAD26SM100_TMEM_LOAD_32dp32b16xES1I_NS1K_INS1L_ILi1ELi4ELi3EEENS1N_ILi16EEENSM_INS5_IJSB_SR_EEENS5_IJSR_SC_EEEEEEENS4_39AutoVectorizingCopyWithAssumedAlignmentILi128EEENS4_14SM90_TMA_STOREES30_S32_S32_EEEvvEEEEvNT_6ParamsE) ;  /* 0xffffff0c022c7950 */ /* 0x000fea0003c3ffff */
        .weak           $__internal_1_$__cuda_sm10x_tcgen05_guardrail_trap_phase_invalid_during_alloc
        .type           $__internal_1_$__cuda_sm10x_tcgen05_guardrail_trap_phase_invalid_during_alloc,@function
        .size           $__internal_1_$__cuda_sm10x_tcgen05_guardrail_trap_phase_invalid_during_alloc,($__internal_2_$__cuda_sm10x_tcgen05_guardrail_trap_unallocated_columns_being_dealloced - $__internal_1_$__cuda_sm10x_tcgen05_guardrail_trap_phase_invalid_during_alloc)
$__internal_1_$__cuda_sm10x_tcgen05_guardrail_trap_phase_invalid_during_alloc:
[----:B------:R-:W-:Y:S05]  /*f350*/  BPT.TRAP 0x1 ;  /* 0x000000040000795c */ /* 0x000fea0000300000 */
[----:B------:R-:W-:-:S04]  /*f360*/  MOV R3, 0x0 ;  /* 0x0000000000037802 */ /* 0x000fc80000000f00 */
[----:B------:R-:W-:Y:S05]  /*f370*/  RET.REL.NODEC R2 `(_ZN7cutlass13device_kernelINS_4gemm6kernel13GemmUniversalIN4cute5tupleIJiiiiEEENS1_10collective13CollectiveMmaINS1_46MainloopSm100TmaUmmaWarpSpecializedBlockScaledILi5ELi2ELi2ENS5_IJNS4_1CILi8EEENSA_ILi1EEESC_EEEEENS5_IJNSA_ILi128EEESF_NSA_ILi256EEEEEENS5_IJNS_12float_e2m1_tENS_13float_ue4m3_tEEEENS5_IJNS5_IJlSC_lEEENS4_6LayoutINS5_IJNS5_IJNS5_IJNSA_ILi32EEENSA_ILi4EEEEEEiEEENS5_IJNS5_IJNSA_ILi16EEESO_EEEiEEENS5_IJSC_iEEEEEENS5_IJST_NS5_IJNS5_IJNSA_ILi0EEESC_EEENSA_ILi512EEEEEENS5_IJSW_iEEEEEEEEEEESK_S13_NS4_8TiledMMAINS4_8MMA_AtomIJNS4_17SM100_MMA_MXF4_SSISI_SI_fSJ_Li128ELi128ELi16ELNS4_4UMMA5MajorE0ELS18_0ELNS17_7ScaleInE0ELS19_0EEEEEENSM_INS5_IJSC_SC_SC_EEENS5_IJSW_SW_SW_EEEEENS5_IJNS4_10UnderscoreES1F_S1F_EEEEENS5_IJNS4_13SM90_TMA_LOADES1I_EEENS5_IJNS4_14ComposedLayoutINS4_7SwizzleILi3ELi4ELi3EEENS4_18smem_ptr_flag_bitsILi4EEENSM_INS5_IJSB_SG_EEENS5_IJSG_SC_EEEEEEENSM_INS5_IJNS5_IJNS5_IJSP_SC_EEESS_EEESC_NS5_IJSC_SO_EEEEEENS5_IJNS5_IJNS5_IJSS_SY_EEESX_EEESW_NS5_IJSO_SY_EEEEEEEEEEEvNS4_8identityENS5_IJNS4_23SM90_TMA_LOAD_MULTICASTES24_EEES22_vS23_EENS_8epilogue10collective18CollectiveEpilogueINS27_23Sm100TmaWarpSpecializedILi4ELi2ELi16ELb1ELb0EEEJNS5_IJNSA_ILi64EEESF_SG_EEENS5_IJNSM_IS2C_SC_EENSM_INS5_IJSR_NSA_ILi2EEEEEENS5_IJSC_S2C_EEEEEEEENS_10bfloat16_tESL_S2K_SL_NS27_6fusion15FusionCallbacksIS2B_NS2L_17LinearCombinationIS2K_fS2K_fLNS_15FloatRoundStyleE2EEES2D_S2J_JEEENS4_5SM1004TMEM4LOAD26SM100_TMEM_LOAD_32dp32b16xES1I_NS1K_INS1L_ILi1ELi4ELi3EEENS1N_ILi16EEENSM_INS5_IJSB_SR_EEENS5_IJSR_SC_EEEEEEENS4_39AutoVectorizingCopyWithAssumedAlignmentILi128EEENS4_14SM90_TMA_STOREES30_S32_S32_EEEvvEEEEvNT_6ParamsE) ;  /* 0xffffff0c02207950 */ /* 0x000fea0003c3ffff */
        .weak           $__internal_2_$__cuda_sm10x_tcgen05_guardrail_trap_unallocated_columns_being_dealloced
        .type           $__internal_2_$__cuda_sm10x_tcgen05_guardrail_trap_unallocated_columns_being_dealloced,@function
        .size           $__internal_2_$__cuda_sm10x_tcgen05_guardrail_trap_unallocated_columns_being_dealloced,(.L_x_244 - $__internal_2_$__cuda_sm10x_tcgen05_guardrail_trap_unallocated_columns_being_dealloced)
$__internal_2_$__cuda_sm10x_tcgen05_guardrail_trap_unallocated_columns_being_dealloced:
[----:B------:R-:W-:Y:S05]  /*f380*/  BPT.TRAP 0x1 ;  /* 0x000000040000795c */ /* 0x000fea0000300000 */
[----:B------:R-:W-:-:S04]  /*f390*/  HFMA2 R3, -RZ, RZ, 0, 0 ;  /* 0x00000000ff037431 */ /* 0x000fc800000001ff */
[----:B------:R-:W-:Y:S05]  /*f3a0*/  RET.REL.NODEC R2 `(_ZN7cutlass13device_kernelINS_4gemm6kernel13GemmUniversalIN4cute5tupleIJiiiiEEENS1_10collective13CollectiveMmaINS1_46MainloopSm100TmaUmmaWarpSpecializedBlockScaledILi5ELi2ELi2ENS5_IJNS4_1CILi8EEENSA_ILi1EEESC_EEEEENS5_IJNSA_ILi128EEESF_NSA_ILi256EEEEEENS5_IJNS_12float_e2m1_tENS_13float_ue4m3_tEEEENS5_IJNS5_IJlSC_lEEENS4_6LayoutINS5_IJNS5_IJNS5_IJNSA_ILi32EEENSA_ILi4EEEEEEiEEENS5_IJNS5_IJNSA_ILi16EEESO_EEEiEEENS5_IJSC_iEEEEEENS5_IJST_NS5_IJNS5_IJNSA_ILi0EEESC_EEENSA_ILi512EEEEEENS5_IJSW_iEEEEEEEEEEESK_S13_NS4_8TiledMMAINS4_8MMA_AtomIJNS4_17SM100_MMA_MXF4_SSISI_SI_fSJ_Li128ELi128ELi16ELNS4_4UMMA5MajorE0ELS18_0ELNS17_7ScaleInE0ELS19_0EEEEEENSM_INS5_IJSC_SC_SC_EEENS5_IJSW_SW_SW_EEEEENS5_IJNS4_10UnderscoreES1F_S1F_EEEEENS5_IJNS4_13SM90_TMA_LOADES1I_EEENS5_IJNS4_14ComposedLayoutINS4_7SwizzleILi3ELi4ELi3EEENS4_18smem_ptr_flag_bitsILi4EEENSM_INS5_IJSB_SG_EEENS5_IJSG_SC_EEEEEEENSM_INS5_IJNS5_IJNS5_IJSP_SC_EEESS_EEESC_NS5_IJSC_SO_EEEEEENS5_IJNS5_IJNS5_IJSS_SY_EEESX_EEESW_NS5_IJSO_SY_EEEEEEEEEEEvNS4_8identityENS5_IJNS4_23SM90_TMA_LOAD_MULTICASTES24_EEES22_vS23_EENS_8epilogue10collective18CollectiveEpilogueINS27_23Sm100TmaWarpSpecializedILi4ELi2ELi16ELb1ELb0EEEJNS5_IJNSA_ILi64EEESF_SG_EEENS5_IJNSM_IS2C_SC_EENSM_INS5_IJSR_NSA_ILi2EEEEEENS5_IJSC_S2C_EEEEEEEENS_10bfloat16_tESL_S2K_SL_NS27_6fusion15FusionCallbacksIS2B_NS2L_17LinearCombinationIS2K_fS2K_fLNS_15FloatRoundStyleE2EEES2D_S2J_JEEENS4_5SM1004TMEM4LOAD26SM100_TMEM_LOAD_32dp32b16xES1I_NS1K_INS1L_ILi1ELi4ELi3EEENS1N_ILi16EEENSM_INS5_IJSB_SR_EEENS5_IJSR_SC_EEEEEEENS4_39AutoVectorizingCopyWithAssumedAlignmentILi128EEENS4_14SM90_TMA_STOREES30_S32_S32_EEEvvEEEEvNT_6ParamsE) ;  /* 0xffffff0c02147950 */ /* 0x000fea0003c3ffff */
.L_x_243:
[----:B------:R-:W-:-:S00]  /*f3b0*/  BRA `(.L_x_243) ;  /* 0xfffffffc00fc7947 */ /* 0x000fc0000383ffff */
[----:B------:R-:W-:-:S00]  /*f3c0*/  NOP ;  /* 0x0000000000007918 */ /* 0x000fc00000000000 */
        /* <DEDUP_REMOVED lines=11> */
.L_x_244:


//--------------------- .nv.global.init           --------------------------
	.section	.nv.global.init,"aw",@progbits
.nv.global.init:
	.type		$str$29,@object
	.size		$str$29,($str$30 - $str$29)
$str$29:
        /*0000*/ 	.byte	0x28, 0x61, 0x64, 0x64, 0x72, 0x65, 0x73, 0x73, 0x20, 0x26, 0x20, 0x6d, 0x61, 0x73, 0x6b, 0x29
        /*0010*/ 	.byte	0x20, 0x3d, 0x3d, 0x20, 0x30, 0x00
	.type		$str$30,@object
	.size		$str$30,($str$26 - $str$30)
$str$30:
        /*0016*/ 	.byte	0x2f, 0x74, 0x6d, 0x70, 0x2f, 0x63, 0x75, 0x74, 0x6c, 0x61, 0x73, 0x73, 0x5f, 0x73, 0x77, 0x65
        /*0026*/ 	.byte	0x65, 0x70, 0x5f, 0x73, 0x72, 0x63, 0x2f, 0x69, 0x6e, 0x63, 0x6c, 0x75, 0x64, 0x65, 0x2f, 0x63
        /*0036*/ 	.byte	0x75, 0x74, 0x65, 0x2f, 0x70, 0x6f, 0x69, 0x6e, 0x74, 0x65, 0x72, 0x5f, 0x66, 0x6c, 0x61, 0x67
        /*0046*/ 	.byte	0x67, 0x65, 0x64, 0x2e, 0x68, 0x70, 0x70, 0x00
	.type		$str$26,@object
	.size		$str$26,($str$25 - $str$26)
$str$26:
        /*004e*/ 	.byte	0x2f, 0x74, 0x6d, 0x70, 0x2f, 0x63, 0x75, 0x74, 0x6c, 0x61, 0x73, 0x73, 0x5f, 0x73, 0x77, 0x65
        /*005e*/ 	.byte	0x65, 0x70, 0x5f, 0x73, 0x72, 0x63, 0x2f, 0x69, 0x6e, 0x63, 0x6c, 0x75, 0x64, 0x65, 0x2f, 0x63
        /*006e*/ 	.byte	0x75, 0x74, 0x65, 0x2f, 0x61, 0x74, 0x6f, 0x6d, 0x2f, 0x63, 0x6f, 0x70, 0x79, 0x5f, 0x74, 0x72
        /*007e*/ 	.byte	0x61, 0x69, 0x74, 0x73, 0x5f, 0x73, 0x6d, 0x31, 0x30, 0x30, 0x2e, 0x68, 0x70, 0x70, 0x00
	.type		$str$25,@object
	.size		$str$25,(__unnamed_1 - $str$25)
$str$25:
        /*008d*/ 	.byte	0x28, 0x28, 0x75, 0x69, 0x6e, 0x74, 0x33, 0x32, 0x5f, 0x74, 0x28, 0x74, 0x68, 0x72, 0x65, 0x61
        /*009d*/ 	.byte	0x64, 0x49, 0x64, 0x78, 0x2e, 0x78, 0x29, 0x20, 0x2f, 0x20, 0x33, 0x32, 0x29, 0x20, 0x25, 0x20
        /*00ad*/ 	.byte	0x34, 0x29, 0x20, 0x3d, 0x3d, 0x20, 0x28, 0x28, 0x28, 0x74, 0x6d, 0x65, 0x6d, 0x5f, 0x61, 0x64
        /*00bd*/ 	.byte	0x64, 0x72, 0x20, 0x3e, 0x3e, 0x20, 0x31, 0x36, 0x29, 0x20, 0x2f, 0x20, 0x33, 0x32, 0x29, 0x20
        /*00cd*/ 	.byte	0x25, 0x20, 0x34, 0x29, 0x00
	.type		__unnamed_1,@object
	.size		__unnamed_1,(__unnamed_2 - __unnamed_1)
__unnamed_1:
        /*00d2*/ 	.byte	0x61, 0x75, 0x74, 0x6f, 0x20, 0x63, 0x75, 0x74, 0x65, 0x3a, 0x3a, 0x61, 0x73, 0x5f, 0x70, 0x6f
        /* <DEDUP_REMOVED lines=24> */
        /*0262*/ 	.byte	0x43, 0x3c, 0x32, 0x30, 0x34, 0x38, 0x3e, 0x3e, 0x3e, 0x3e, 0x5d, 0x00
	.type		__unnamed_2,@object
	.size		__unnamed_2,(.L_2 - __unnamed_2)
__unnamed_2:
        /* <DEDUP_REMOVED lines=40> */
        /*04ee*/ 	.byte	0x3a, 0x3a, 0x43, 0x3c, 0x30, 0x3e, 0x3e, 0x3e, 0x3e, 0x5d, 0x00
.L_2:


//--------------------- .nv.shared._ZN7cutlass13device_kernelINS_4gemm6kernel13GemmUniversalIN4cute5tupleIJiiiiEEENS1_10collective13CollectiveMmaINS1_46MainloopSm100TmaUmmaWarpSpecializedBlockScaledILi5ELi2ELi2ENS5_IJNS4_1CILi8EEENSA_ILi1EEESC_EEEEENS5_IJNSA_ILi128EEESF_NSA_ILi256EEEEEENS5_IJNS_12float_e2m1_tENS_13float_ue4m3_tEEEENS5_IJNS5_IJlSC_lEEENS4_6LayoutINS5_IJNS5_IJNS5_IJNSA_ILi32EEENSA_ILi4EEEEEEiEEENS5_IJNS5_IJNSA_ILi16EEESO_EEEiEEENS5_IJSC_iEEEEEENS5_IJST_NS5_IJNS5_IJNSA_ILi0EEESC_EEENSA_ILi512EEEEEENS5_IJSW_iEEEEEEEEEEESK_S13_NS4_8TiledMMAINS4_8MMA_AtomIJNS4_17SM100_MMA_MXF4_SSISI_SI_fSJ_Li128ELi128ELi16ELNS4_4UMMA5MajorE0ELS18_0ELNS17_7ScaleInE0ELS19_0EEEEEENSM_INS5_IJSC_SC_SC_EEENS5_IJSW_SW_SW_EEEEENS5_IJNS4_10UnderscoreES1F_S1F_EEEEENS5_IJNS4_13SM90_TMA_LOADES1I_EEENS5_IJNS4_14ComposedLayoutINS4_7SwizzleILi3ELi4ELi3EEENS4_18smem_ptr_flag_bitsILi4EEENSM_INS5_IJSB_SG_EEENS5_IJSG_SC_EEEEEEENSM_INS5_IJNS5_IJNS5_IJSP_SC_EEESS_EEESC_NS5_IJSC_SO_EEEEEENS5_IJNS5_IJNS5_IJSS_SY_EEESX_EEESW_NS5_IJSO_SY_EEEEEEEEEEEvNS4_8identityENS5_IJNS4_23SM90_TMA_LOAD_MULTICASTES24_EEES22_vS23_EENS_8epilogue10collective18CollectiveEpilogueINS27_23Sm100TmaWarpSpecializedILi4ELi2ELi16ELb1ELb0EEEJNS5_IJNSA_ILi64EEESF_SG_EEENS5_IJNSM_IS2C_SC_EENSM_INS5_IJSR_NSA_ILi2EEEEEENS5_IJSC_S2C_EEEEEEEENS_10bfloat16_tESL_S2K_SL_NS27_6fusion15FusionCallbacksIS2B_NS2L_17LinearCombinationIS2K_fS2K_fLNS_15FloatRoundStyleE2EEES2D_S2J_JEEENS4_5SM1004TMEM4LOAD26SM100_TMEM_LOAD_32dp32b16xES1I_NS1K_INS1L_ILi1ELi4ELi3EEENS1N_ILi16EEENSM_INS5_IJSB_SR_EEENS5_IJSR_SC_EEEEEEENS4_39AutoVectorizingCopyWithAssumedAlignmentILi128EEENS4_14SM90_TMA_STOREES30_S32_S32_EEEvvEEEEvNT_6ParamsE --------------------------
	.section	.nv.shared._ZN7cutlass13device_kernelINS_4gemm6kernel13GemmUniversalIN4cute5tupleIJiiiiEEENS1_10collective13CollectiveMmaINS1_46MainloopSm100TmaUmmaWarpSpecializedBlockScaledILi5ELi2ELi2ENS5_IJNS4_1CILi8EEENSA_ILi1EEESC_EEEEENS5_IJNSA_ILi128EEESF_NSA_ILi256EEEEEENS5_IJNS_12float_e2m1_tENS_13float_ue4m3_tEEEENS5_IJNS5_IJlSC_lEEENS4_6LayoutINS5_IJNS5_IJNS5_IJNSA_ILi32EEENSA_ILi4EEEEEEiEEENS5_IJNS5_IJNSA_ILi16EEESO_EEEiEEENS5_IJSC_iEEEEEENS5_IJST_NS5_IJNS5_IJNSA_ILi0EEESC_EEENSA_ILi512EEEEEENS5_IJSW_iEEEEEEEEEEESK_S13_NS4_8TiledMMAINS4_8MMA_AtomIJNS4_17SM100_MMA_MXF4_SSISI_SI_fSJ_Li128ELi128ELi16ELNS4_4UMMA5MajorE0ELS18_0ELNS17_7ScaleInE0ELS19_0EEEEEENSM_INS5_IJSC_SC_SC_EEENS5_IJSW_SW_SW_EEEEENS5_IJNS4_10UnderscoreES1F_S1F_EEEEENS5_IJNS4_13SM90_TMA_LOADES1I_EEENS5_IJNS4_14ComposedLayoutINS4_7SwizzleILi3ELi4ELi3EEENS4_18smem_ptr_flag_bitsILi4EEENSM_INS5_IJSB_SG_EEENS5_IJSG_SC_EEEEEEENSM_INS5_IJNS5_IJNS5_IJSP_SC_EEESS_EEESC_NS5_IJSC_SO_EEEEEENS5_IJNS5_IJNS5_IJSS_SY_EEESX_EEESW_NS5_IJSO_SY_EEEEEEEEEEEvNS4_8identityENS5_IJNS4_23SM90_TMA_LOAD_MULTICASTES24_EEES22_vS23_EENS_8epilogue10collective18CollectiveEpilogueINS27_23Sm100TmaWarpSpecializedILi4ELi2ELi16ELb1ELb0EEEJNS5_IJNSA_ILi64EEESF_SG_EEENS5_IJNSM_IS2C_SC_EENSM_INS5_IJSR_NSA_ILi2EEEEEENS5_IJSC_S2C_EEEEEEEENS_10bfloat16_tESL_S2K_SL_NS27_6fusion15FusionCallbacksIS2B_NS2L_17LinearCombinationIS2K_fS2K_fLNS_15FloatRoundStyleE2EEES2D_S2J_JEEENS4_5SM1004TMEM4LOAD26SM100_TMEM_LOAD_32dp32b16xES1I_NS1K_INS1L_ILi1ELi4ELi3EEENS1N_ILi16EEENSM_INS5_IJSB_SR_EEENS5_IJSR_SC_EEEEEEENS4_39AutoVectorizingCopyWithAssumedAlignmentILi128EEENS4_14SM90_TMA_STOREES30_S32_S32_EEEvvEEEEvNT_6ParamsE,"aw",@nobits
	.sectionflags	@""
	.align	16
	.zero		1024


//--------------------- .nv.shared.reserved.0     --------------------------
	.section	.nv.shared.reserved.0,"aw",@nobits
	.weak		__nv_reservedSMEM_offset_0_alias
	.size		__nv_reservedSMEM_offset_0_alias, 0, 64
	.other		__nv_reservedSMEM_offset_0_alias,@"STO_CUDA_RESERVED_SHARED STV_DEFAULT"
__nv_reservedSMEM_offset_0_alias:
	.zero		0
.nv.shared.reserved.0:
	.zero		64
	.weak		__nv_reservedSMEM_tcgen05_partition
	.type		__nv_reservedSMEM_tcgen05_partition,@object
	.size		__nv_reservedSMEM_tcgen05_partition,(.L_0 - __nv_reservedSMEM_tcgen05_partition)
__nv_reservedSMEM_tcgen05_partition:
	.zero		32
.L_0:


//--------------------- .nv.global                --------------------------
	.section	.nv.global,"aw",@nobits
.nv.global:
	.type		_ZN40_INTERNAL_68a069d5_4_k_cu_b8a37b9a_198744cute1_E,@object
	.size		_ZN40_INTERNAL_68a069d5_4_k_cu_b8a37b9a_198744cute1_E,(_ZN40_INTERNAL_68a069d5_4_k_cu_b8a37b9a_198744cuda3std3__45__cpo6cbeginE - _ZN40_INTERNAL_68a069d5_4_k_cu_b8a37b9a_198744cute1_E)
_ZN40_INTERNAL_68a069d5_4_k_cu_b8a37b9a_198744cute1_E:
	.zero		1
	.type		_ZN40_INTERNAL_68a069d5_4_k_cu_b8a37b9a_198744cuda3std3__45__cpo6cbeginE,@object
	.size		_ZN40_INTERNAL_68a069d5_4_k_cu_b8a37b9a_198744cuda3std3__45__cpo6cbeginE,(_ZN40_INTERNAL_68a069d5_4_k_cu_b8a37b9a_198744cuda3std3__48in_placeE - _ZN40_INTERNAL_68a069d5_4_k_cu_b8a37b9a_198744cuda3std3__45__cpo6cbeginE)
_ZN40_INTERNAL_68a069d5_4_k_cu_b8a37b9a_198744cuda3std3__45__cpo6cbeginE:
	.zero		1
	.type		_ZN40_INTERNAL_68a069d5_4_k_cu_b8a37b9a_198744cuda3std3__48in_placeE,@object
	.size		_ZN40_INTERNAL_68a069d5_4_k_cu_b8a37b9a_198744cuda3std3__48in_placeE,(_ZN40_INTERNAL_68a069d5_4_k_cu_b8a37b9a_198744cuda3std6ranges3__45__cpo9iter_moveE - _ZN40_INTERNAL_68a069d5_4_k_cu_b8a37b9a_198744cuda3std3__48in_placeE)
_ZN40_INTERNAL_68a069d5_4_k_cu_b8a37b9a_198744cuda3std3__48in_placeE:
	.zero		1
	.type		_ZN40_INTERNAL_68a069d5_4_k_cu_b8a37b9a_198744cuda3std6ranges3__45__cpo9iter_moveE,@object
	.size		_ZN40_INTERNAL_68a069d5_4_k_cu_b8a37b9a_198744cuda3std6ranges3__45__cpo9iter_moveE,(_ZN40_INTERNAL_68a069d5_4_k_cu_b8a37b9a_198744cuda3std3__45__cpo5beginE - _ZN40_INTERNAL_68a069d5_4_k_cu_b8a37b9a_198744cuda3std6ranges3__45__cpo9iter_moveE)
_ZN40_INTERNAL_68a069d5_4_k_cu_b8a37b9a_198744cuda3std6ranges3__45__cpo9iter_moveE:
	.zero		1
	.type		_ZN40_INTERNAL_68a069d5_4_k_cu_b8a37b9a_198744cuda3std3__45__cpo5beginE,@object
	.size		_ZN40_INTERNAL_68a069d5_4_k_cu_b8a37b9a_198744cuda3std3__45__cpo5beginE,(_ZN40_INTERNAL_68a069d5_4_k_cu_b8a37b9a_198744cuda3std3__442_GLOBAL__N__68a069d5_4_k_cu_b8a37b9a_198746ignoreE - _ZN40_INTERNAL_68a069d5_4_k_cu_b8a37b9a_198744cuda3std3__45__cpo5beginE)
_ZN40_INTERNAL_68a069d5_4_k_cu_b8a37b9a_198744cuda3std3__45__cpo5beginE:
	.zero		1
	.type		_ZN40_INTERNAL_68a069d5_4_k_cu_b8a37b9a_198744cuda3std3__442_GLOBAL__N__68a069d5_4_k_cu_b8a37b9a_198746ignoreE,@object
	.size		_ZN40_INTERNAL_68a069d5_4_k_cu_b8a37b9a_198744cuda3std3__442_GLOBAL__N__68a069d5_4_k_cu_b8a37b9a_198746ignoreE,(_ZN40_INTERNAL_68a069d5_4_k_cu_b8a37b9a_198744cute7productE - _ZN40_INTERNAL_68a069d5_4_k_cu_b8a37b9a_198744cuda3std3__442_GLOBAL__N__68a069d5_4_k_cu_b8a37b9a_198746ignoreE)
_ZN40_INTERNAL_68a069d5_4_k_cu_b8a37b9a_198744cuda3std3__442_GLOBAL__N__68a069d5_4_k_cu_b8a37b9a_198746ignoreE:
	.zero		1
	.type		_ZN40_INTERNAL_68a069d5_4_k_cu_b8a37b9a_198744cute7productE,@object
	.size		_ZN40_INTERNAL_68a069d5_4_k_cu_b8a37b9a_198744cute7productE,(_ZN40_INTERNAL_68a069d5_4_k_cu_b8a37b9a_198744cuda3std3__45__cpo3endE - _ZN40_INTERNAL_68a069d5_4_k_cu_b8a37b9a_198744cute7productE)
_ZN40_INTERNAL_68a069d5_4_k_cu_b8a37b9a_198744cute7productE:
	.zero		1
	.type		_ZN40_INTERNAL_68a069d5_4_k_cu_b8a37b9a_198744cuda3std3__45__cpo3endE,@object
	.size		_ZN40_INTERNAL_68a069d5_4_k_cu_b8a37b9a_198744cuda3std3__45__cpo3endE,(_ZN40_INTERNAL_68a069d5_4_k_cu_b8a37b9a_198744cuda3std3__419piecewise_constructE - _ZN40_INTERNAL_68a069d5_4_k_cu_b8a37b9a_198744cuda3std3__45__cpo3endE)
_ZN40_INTERNAL_68a069d5_4_k_cu_b8a37b9a_198744cuda3std3__45__cpo3endE:
	.zero		1
	.type		_ZN40_INTERNAL_68a069d5_4_k_cu_b8a37b9a_198744cuda3std3__419piecewise_constructE,@object
	.size		_ZN40_INTERNAL_68a069d5_4_k_cu_b8a37b9a_198744cuda3std3__419piecewise_constructE,(_ZN40_INTERNAL_68a069d5_4_k_cu_b8a37b9a_198744cuda3std3__45__cpo4cendE - _ZN40_INTERNAL_68a069d5_4_k_cu_b8a37b9a_198744cuda3std3__419piecewise_constructE)
_ZN40_INTERNAL_68a069d5_4_k_cu_b8a37b9a_198744cuda3std3__419piecewise_constructE:
	.zero		1
	.type		_ZN40_INTERNAL_68a069d5_4_k_cu_b8a37b9a_198744cuda3std3__45__cpo4cendE,@object
	.size		_ZN40_INTERNAL_68a069d5_4_k_cu_b8a37b9a_198744cuda3std3__45__cpo4cendE,(_ZN40_INTERNAL_68a069d5_4_k_cu_b8a37b9a_198744cuda3std6ranges3__45__cpo4swapE - _ZN40_INTERNAL_68a069d5_4_k_cu_b8a37b9a_198744cuda3std3__45__cpo4cendE)
_ZN40_INTERNAL_68a069d5_4_k_cu_b8a37b9a_198744cuda3std3__45__cpo4cendE:
	.zero		1
	.type		_ZN40_INTERNAL_68a069d5_4_k_cu_b8a37b9a_198744cuda3std6ranges3__45__cpo4swapE,@object
	.size		_ZN40_INTERNAL_68a069d5_4_k_cu_b8a37b9a_198744cuda3std6ranges3__45__cpo4swapE,(.L_10 - _ZN40_INTERNAL_68a069d5_4_k_cu_b8a37b9a_198744cuda3std6ranges3__45__cpo4swapE)
_ZN40_INTERNAL_68a069d5_4_k_cu_b8a37b9a_198744cuda3std6ranges3__45__cpo4swapE:
	.zero		1
.L_10:


//--------------------- .nv.constant0._ZN7cutlass13device_kernelINS_4gemm6kernel13GemmUniversalIN4cute5tupleIJiiiiEEENS1_10collective13CollectiveMmaINS1_46MainloopSm100TmaUmmaWarpSpecializedBlockScaledILi5ELi2ELi2ENS5_IJNS4_1CILi8EEENSA_ILi1EEESC_EEEEENS5_IJNSA_ILi128EEESF_NSA_ILi256EEEEEENS5_IJNS_12float_e2m1_tENS_13float_ue4m3_tEEEENS5_IJNS5_IJlSC_lEEENS4_6LayoutINS5_IJNS5_IJNS5_IJNSA_ILi32EEENSA_ILi4EEEEEEiEEENS5_IJNS5_IJNSA_ILi16EEESO_EEEiEEENS5_IJSC_iEEEEEENS5_IJST_NS5_IJNS5_IJNSA_ILi0EEESC_EEENSA_ILi512EEEEEENS5_IJSW_iEEEEEEEEEEESK_S13_NS4_8TiledMMAINS4_8MMA_AtomIJNS4_17SM100_MMA_MXF4_SSISI_SI_fSJ_Li128ELi128ELi16ELNS4_4UMMA5MajorE0ELS18_0ELNS17_7ScaleInE0ELS19_0EEEEEENSM_INS5_IJSC_SC_SC_EEENS5_IJSW_SW_SW_EEEEENS5_IJNS4_10UnderscoreES1F_S1F_EEEEENS5_IJNS4_13SM90_TMA_LOADES1I_EEENS5_IJNS4_14ComposedLayoutINS4_7SwizzleILi3ELi4ELi3EEENS4_18smem_ptr_flag_bitsILi4EEENSM_INS5_IJSB_SG_EEENS5_IJSG_SC_EEEEEEENSM_INS5_IJNS5_IJNS5_IJSP_SC_EEESS_EEESC_NS5_IJSC_SO_EEEEEENS5_IJNS5_IJNS5_IJSS_SY_EEESX_EEESW_NS5_IJSO_SY_EEEEEEEEEEEvNS4_8identityENS5_IJNS4_23SM90_TMA_LOAD_MULTICASTES24_EEES22_vS23_EENS_8epilogue10collective18CollectiveEpilogueINS27_23Sm100TmaWarpSpecializedILi4ELi2ELi16ELb1ELb0EEEJNS5_IJNSA_ILi64EEESF_SG_EEENS5_IJNSM_IS2C_SC_EENSM_INS5_IJSR_NSA_ILi2EEEEEENS5_IJSC_S2C_EEEEEEEENS_10bfloat16_tESL_S2K_SL_NS27_6fusion15FusionCallbacksIS2B_NS2L_17LinearCombinationIS2K_fS2K_fLNS_15FloatRoundStyleE2EEES2D_S2J_JEEENS4_5SM1004TMEM4LOAD26SM100_TMEM_LOAD_32dp32b16xES1I_NS1K_INS1L_ILi1ELi4ELi3EEENS1N_ILi16EEENSM_INS5_IJSB_SR_EEENS5_IJSR_SC_EEEEEEENS4_39AutoVectorizingCopyWithAssumedAlignmentILi128EEENS4_14SM90_TMA_STOREES30_S32_S32_EEEvvEEEEvNT_6ParamsE --------------------------
	.section	.nv.constant0._ZN7cutlass13device_kernelINS_4gemm6kernel13GemmUniversalIN4cute5tupleIJiiiiEEENS1_10collective13CollectiveMmaINS1_46MainloopSm100TmaUmmaWarpSpecializedBlockScaledILi5ELi2ELi2ENS5_IJNS4_1CILi8EEENSA_ILi1EEESC_EEEEENS5_IJNSA_ILi128EEESF_NSA_ILi256EEEEEENS5_IJNS_12float_e2m1_tENS_13float_ue4m3_tEEEENS5_IJNS5_IJlSC_lEEENS4_6LayoutINS5_IJNS5_IJNS5_IJNSA_ILi32EEENSA_ILi4EEEEEEiEEENS5_IJNS5_IJNSA_ILi16EEESO_EEEiEEENS5_IJSC_iEEEEEENS5_IJST_NS5_IJNS5_IJNSA_ILi0EEESC_EEENSA_ILi512EEEEEENS5_IJSW_iEEEEEEEEEEESK_S13_NS4_8TiledMMAINS4_8MMA_AtomIJNS4_17SM100_MMA_MXF4_SSISI_SI_fSJ_Li128ELi128ELi16ELNS4_4UMMA5MajorE0ELS18_0ELNS17_7ScaleInE0ELS19_0EEEEEENSM_INS5_IJSC_SC_SC_EEENS5_IJSW_SW_SW_EEEEENS5_IJNS4_10UnderscoreES1F_S1F_EEEEENS5_IJNS4_13SM90_TMA_LOADES1I_EEENS5_IJNS4_14ComposedLayoutINS4_7SwizzleILi3ELi4ELi3EEENS4_18smem_ptr_flag_bitsILi4EEENSM_INS5_IJSB_SG_EEENS5_IJSG_SC_EEEEEEENSM_INS5_IJNS5_IJNS5_IJSP_SC_EEESS_EEESC_NS5_IJSC_SO_EEEEEENS5_IJNS5_IJNS5_IJSS_SY_EEESX_EEESW_NS5_IJSO_SY_EEEEEEEEEEEvNS4_8identityENS5_IJNS4_23SM90_TMA_LOAD_MULTICASTES24_EEES22_vS23_EENS_8epilogue10collective18CollectiveEpilogueINS27_23Sm100TmaWarpSpecializedILi4ELi2ELi16ELb1ELb0EEEJNS5_IJNSA_ILi64EEESF_SG_EEENS5_IJNSM_IS2C_SC_EENSM_INS5_IJSR_NSA_ILi2EEEEEENS5_IJSC_S2C_EEEEEEEENS_10bfloat16_tESL_S2K_SL_NS27_6fusion15FusionCallbacksIS2B_NS2L_17LinearCombinationIS2K_fS2K_fLNS_15FloatRoundStyleE2EEES2D_S2J_JEEENS4_5SM1004TMEM4LOAD26SM100_TMEM_LOAD_32dp32b16xES1I_NS1K_INS1L_ILi1ELi4ELi3EEENS1N_ILi16EEENSM_INS5_IJSB_SR_EEENS5_IJSR_SC_EEEEEEENS4_39AutoVectorizingCopyWithAssumedAlignmentILi128EEENS4_14SM90_TMA_STOREES30_S32_S32_EEEvvEEEEvNT_6ParamsE,"a",@progbits
	.sectionflags	@""
	.align	4
.nv.constant0._ZN7cutlass13device_kernelINS_4gemm6kernel13GemmUniversalIN4cute5tupleIJiiiiEEENS1_10collective13CollectiveMmaINS1_46MainloopSm100TmaUmmaWarpSpecializedBlockScaledILi5ELi2ELi2ENS5_IJNS4_1CILi8EEENSA_ILi1EEESC_EEEEENS5_IJNSA_ILi128EEESF_NSA_ILi256EEEEEENS5_IJNS_12float_e2m1_tENS_13float_ue4m3_tEEEENS5_IJNS5_IJlSC_lEEENS4_6LayoutINS5_IJNS5_IJNS5_IJNSA_ILi32EEENSA_ILi4EEEEEEiEEENS5_IJNS5_IJNSA_ILi16EEESO_EEEiEEENS5_IJSC_iEEEEEENS5_IJST_NS5_IJNS5_IJNSA_ILi0EEESC_EEENSA_ILi512EEEEEENS5_IJSW_iEEEEEEEEEEESK_S13_NS4_8TiledMMAINS4_8MMA_AtomIJNS4_17SM100_MMA_MXF4_SSISI_SI_fSJ_Li128ELi128ELi16ELNS4_4UMMA5MajorE0ELS18_0ELNS17_7ScaleInE0ELS19_0EEEEEENSM_INS5_IJSC_SC_SC_EEENS5_IJSW_SW_SW_EEEEENS5_IJNS4_10UnderscoreES1F_S1F_EEEEENS5_IJNS4_13SM90_TMA_LOADES1I_EEENS5_IJNS4_14ComposedLayoutINS4_7SwizzleILi3ELi4ELi3EEENS4_18smem_ptr_flag_bitsILi4EEENSM_INS5_IJSB_SG_EEENS5_IJSG_SC_EEEEEEENSM_INS5_IJNS5_IJNS5_IJSP_SC_EEESS_EEESC_NS5_IJSC_SO_EEEEEENS5_IJNS5_IJNS5_IJSS_SY_EEESX_EEESW_NS5_IJSO_SY_EEEEEEEEEEEvNS4_8identityENS5_IJNS4_23SM90_TMA_LOAD_MULTICASTES24_EEES22_vS23_EENS_8epilogue10collective18CollectiveEpilogueINS27_23Sm100TmaWarpSpecializedILi4ELi2ELi16ELb1ELb0EEEJNS5_IJNSA_ILi64EEESF_SG_EEENS5_IJNSM_IS2C_SC_EENSM_INS5_IJSR_NSA_ILi2EEEEEENS5_IJSC_S2C_EEEEEEEENS_10bfloat16_tESL_S2K_SL_NS27_6fusion15FusionCallbacksIS2B_NS2L_17LinearCombinationIS2K_fS2K_fLNS_15FloatRoundStyleE2EEES2D_S2J_JEEENS4_5SM1004TMEM4LOAD26SM100_TMEM_LOAD_32dp32b16xES1I_NS1K_INS1L_ILi1ELi4ELi3EEENS1N_ILi16EEENSM_INS5_IJSB_SR_EEENS5_IJSR_SC_EEEEEEENS4_39AutoVectorizingCopyWithAssumedAlignmentILi128EEENS4_14SM90_TMA_STOREES30_S32_S32_EEEvvEEEEvNT_6ParamsE:
	.zero		3968


//--------------------- SYMBOLS --------------------------

	.type		.nv.reservedSmem.offset0,@object
	.size		.nv.reservedSmem.offset0,0x4
	.type		.nv.reservedSmem.cap,@object
	.size		.nv.reservedSmem.cap,0x4
	.type		__assertfail,@function
